//
// Generated by NVIDIA NVVM Compiler
//
// Compiler Build ID: CL-36424714
// Cuda compilation tools, release 13.0, V13.0.88
// Based on NVVM 20.0.0
//

.version 9.0
.target sm_100
.address_size 64

	// .globl	_Z28waller_operator_tiled_kernelPKfS0_S0_Pfiif
.extern .shared .align 16 .b8 smem[];

.visible .entry _Z28waller_operator_tiled_kernelPKfS0_S0_Pfiif(
	.param .u64 .ptr .align 1 _Z28waller_operator_tiled_kernelPKfS0_S0_Pfiif_param_0,
	.param .u64 .ptr .align 1 _Z28waller_operator_tiled_kernelPKfS0_S0_Pfiif_param_1,
	.param .u64 .ptr .align 1 _Z28waller_operator_tiled_kernelPKfS0_S0_Pfiif_param_2,
	.param .u64 .ptr .align 1 _Z28waller_operator_tiled_kernelPKfS0_S0_Pfiif_param_3,
	.param .u32 _Z28waller_operator_tiled_kernelPKfS0_S0_Pfiif_param_4,
	.param .u32 _Z28waller_operator_tiled_kernelPKfS0_S0_Pfiif_param_5,
	.param .f32 _Z28waller_operator_tiled_kernelPKfS0_S0_Pfiif_param_6
)
{
	.local .align 16 .b8 	__local_depot0[1024];
	.reg .b64 	%SP;
	.reg .b64 	%SPL;
	.reg .pred 	%p<141>;
	.reg .b32 	%r<334>;
	.reg .b32 	%f<562>;
	.reg .b64 	%rd<92>;

	mov.u64 	%SPL, __local_depot0;
	ld.param.u64 	%rd19, [_Z28waller_operator_tiled_kernelPKfS0_S0_Pfiif_param_0];
	ld.param.u64 	%rd17, [_Z28waller_operator_tiled_kernelPKfS0_S0_Pfiif_param_1];
	ld.param.u64 	%rd20, [_Z28waller_operator_tiled_kernelPKfS0_S0_Pfiif_param_3];
	ld.param.u32 	%r101, [_Z28waller_operator_tiled_kernelPKfS0_S0_Pfiif_param_4];
	ld.param.u32 	%r100, [_Z28waller_operator_tiled_kernelPKfS0_S0_Pfiif_param_5];
	ld.param.f32 	%f51, [_Z28waller_operator_tiled_kernelPKfS0_S0_Pfiif_param_6];
	cvta.to.global.u64 	%rd1, %rd19;
	cvta.to.global.u64 	%rd2, %rd20;
	add.u64 	%rd3, %SPL, 0;
	add.u64 	%rd4, %SPL, 512;
	mov.u32 	%r1, %ctaid.x;
	setp.ge.s32 	%p1, %r1, %r101;
	@%p1 bra 	$L__BB0_116;
	mov.u32 	%r2, %tid.x;
	shl.b32 	%r3, %r100, 8;
	setp.lt.s32 	%p2, %r100, 1;
	@%p2 bra 	$L__BB0_26;
	mul.lo.s32 	%r4, %r100, %r1;
	add.s32 	%r5, %r100, -1;
	and.b32  	%r6, %r100, 15;
	setp.lt.u32 	%p3, %r5, 15;
	mov.b32 	%r302, 0;
	@%p3 bra 	$L__BB0_5;
	and.b32  	%r302, %r100, 2147483632;
	mov.b32 	%r307, 0;
$L__BB0_4:
	.pragma "nounroll";
	add.s32 	%r104, %r307, %r4;
	mul.wide.u32 	%rd23, %r104, 4;
	add.s64 	%rd24, %rd1, %rd23;
	ld.global.nc.f32 	%f52, [%rd24];
	mul.wide.u32 	%rd25, %r307, 4;
	add.s64 	%rd26, %rd3, %rd25;
	ld.global.nc.f32 	%f53, [%rd24+4];
	ld.global.nc.f32 	%f54, [%rd24+8];
	ld.global.nc.f32 	%f55, [%rd24+12];
	st.local.v4.f32 	[%rd26], {%f52, %f53, %f54, %f55};
	ld.global.nc.f32 	%f56, [%rd24+16];
	ld.global.nc.f32 	%f57, [%rd24+20];
	ld.global.nc.f32 	%f58, [%rd24+24];
	ld.global.nc.f32 	%f59, [%rd24+28];
	st.local.v4.f32 	[%rd26+16], {%f56, %f57, %f58, %f59};
	ld.global.nc.f32 	%f60, [%rd24+32];
	ld.global.nc.f32 	%f61, [%rd24+36];
	ld.global.nc.f32 	%f62, [%rd24+40];
	ld.global.nc.f32 	%f63, [%rd24+44];
	st.local.v4.f32 	[%rd26+32], {%f60, %f61, %f62, %f63};
	ld.global.nc.f32 	%f64, [%rd24+48];
	ld.global.nc.f32 	%f65, [%rd24+52];
	ld.global.nc.f32 	%f66, [%rd24+56];
	ld.global.nc.f32 	%f67, [%rd24+60];
	st.local.v4.f32 	[%rd26+48], {%f64, %f65, %f66, %f67};
	add.s32 	%r307, %r307, 16;
	setp.eq.s32 	%p4, %r307, %r302;
	@%p4 bra 	$L__BB0_5;
	bra.uni 	$L__BB0_4;
$L__BB0_5:
	setp.eq.s32 	%p5, %r6, 0;
	@%p5 bra 	$L__BB0_14;
	and.b32  	%r9, %r100, 7;
	setp.lt.u32 	%p6, %r6, 8;
	@%p6 bra 	$L__BB0_8;
	add.s32 	%r105, %r302, %r4;
	mul.wide.u32 	%rd27, %r105, 4;
	add.s64 	%rd28, %rd1, %rd27;
	ld.global.nc.f32 	%f68, [%rd28];
	cvt.u64.u32 	%rd29, %r302;
	mul.wide.u32 	%rd30, %r302, 4;
	add.s64 	%rd31, %rd3, %rd30;
	st.local.f32 	[%rd31], %f68;
	cvt.u64.u32 	%rd32, %r4;
	add.s64 	%rd33, %rd29, %rd32;
	shl.b64 	%rd34, %rd33, 2;
	add.s64 	%rd35, %rd1, %rd34;
	ld.global.nc.f32 	%f69, [%rd35+4];
	st.local.f32 	[%rd31+4], %f69;
	ld.global.nc.f32 	%f70, [%rd35+8];
	st.local.f32 	[%rd31+8], %f70;
	ld.global.nc.f32 	%f71, [%rd35+12];
	st.local.f32 	[%rd31+12], %f71;
	ld.global.nc.f32 	%f72, [%rd35+16];
	st.local.f32 	[%rd31+16], %f72;
	ld.global.nc.f32 	%f73, [%rd35+20];
	st.local.f32 	[%rd31+20], %f73;
	ld.global.nc.f32 	%f74, [%rd35+24];
	st.local.f32 	[%rd31+24], %f74;
	ld.global.nc.f32 	%f75, [%rd35+28];
	st.local.f32 	[%rd31+28], %f75;
	add.s32 	%r302, %r302, 8;
$L__BB0_8:
	setp.eq.s32 	%p7, %r9, 0;
	@%p7 bra 	$L__BB0_14;
	and.b32  	%r12, %r100, 3;
	setp.lt.u32 	%p8, %r9, 4;
	@%p8 bra 	$L__BB0_11;
	add.s32 	%r106, %r302, %r4;
	mul.wide.u32 	%rd36, %r106, 4;
	add.s64 	%rd37, %rd1, %rd36;
	ld.global.nc.f32 	%f76, [%rd37];
	cvt.u64.u32 	%rd38, %r302;
	mul.wide.u32 	%rd39, %r302, 4;
	add.s64 	%rd40, %rd3, %rd39;
	st.local.f32 	[%rd40], %f76;
	cvt.u64.u32 	%rd41, %r4;
	add.s64 	%rd42, %rd38, %rd41;
	shl.b64 	%rd43, %rd42, 2;
	add.s64 	%rd44, %rd1, %rd43;
	ld.global.nc.f32 	%f77, [%rd44+4];
	st.local.f32 	[%rd40+4], %f77;
	ld.global.nc.f32 	%f78, [%rd44+8];
	st.local.f32 	[%rd40+8], %f78;
	ld.global.nc.f32 	%f79, [%rd44+12];
	st.local.f32 	[%rd40+12], %f79;
	add.s32 	%r302, %r302, 4;
$L__BB0_11:
	setp.eq.s32 	%p9, %r12, 0;
	@%p9 bra 	$L__BB0_14;
	mov.b32 	%r306, 0;
$L__BB0_13:
	.pragma "nounroll";
	add.s32 	%r108, %r302, %r4;
	mul.wide.u32 	%rd45, %r108, 4;
	add.s64 	%rd46, %rd1, %rd45;
	ld.global.nc.f32 	%f80, [%rd46];
	mul.wide.u32 	%rd47, %r302, 4;
	add.s64 	%rd48, %rd3, %rd47;
	st.local.f32 	[%rd48], %f80;
	add.s32 	%r302, %r302, 1;
	add.s32 	%r306, %r306, 1;
	setp.ne.s32 	%p10, %r306, %r12;
	@%p10 bra 	$L__BB0_13;
$L__BB0_14:
	setp.lt.u32 	%p11, %r5, 15;
	mov.b32 	%r308, 0;
	@%p11 bra 	$L__BB0_17;
	and.b32  	%r308, %r100, 2147483632;
	mov.b32 	%r313, 0;
$L__BB0_16:
	.pragma "nounroll";
	mul.wide.u32 	%rd49, %r313, 4;
	add.s64 	%rd50, %rd4, %rd49;
	mov.f32 	%f81, 0f00000000;
	st.local.v4.f32 	[%rd50], {%f81, %f81, %f81, %f81};
	st.local.v4.f32 	[%rd50+16], {%f81, %f81, %f81, %f81};
	st.local.v4.f32 	[%rd50+32], {%f81, %f81, %f81, %f81};
	st.local.v4.f32 	[%rd50+48], {%f81, %f81, %f81, %f81};
	add.s32 	%r313, %r313, 16;
	setp.eq.s32 	%p12, %r313, %r308;
	@%p12 bra 	$L__BB0_17;
	bra.uni 	$L__BB0_16;
$L__BB0_17:
	setp.eq.s32 	%p13, %r6, 0;
	@%p13 bra 	$L__BB0_26;
	and.b32  	%r23, %r100, 7;
	setp.lt.u32 	%p14, %r6, 8;
	@%p14 bra 	$L__BB0_20;
	mul.wide.u32 	%rd51, %r308, 4;
	add.s64 	%rd52, %rd4, %rd51;
	mov.b32 	%r111, 0;
	st.local.u32 	[%rd52], %r111;
	st.local.u32 	[%rd52+4], %r111;
	st.local.u32 	[%rd52+8], %r111;
	st.local.u32 	[%rd52+12], %r111;
	st.local.u32 	[%rd52+16], %r111;
	st.local.u32 	[%rd52+20], %r111;
	st.local.u32 	[%rd52+24], %r111;
	st.local.u32 	[%rd52+28], %r111;
	add.s32 	%r308, %r308, 8;
$L__BB0_20:
	setp.eq.s32 	%p15, %r23, 0;
	@%p15 bra 	$L__BB0_26;
	and.b32  	%r26, %r100, 3;
	setp.lt.u32 	%p16, %r23, 4;
	@%p16 bra 	$L__BB0_23;
	mul.wide.u32 	%rd53, %r308, 4;
	add.s64 	%rd54, %rd4, %rd53;
	mov.b32 	%r112, 0;
	st.local.u32 	[%rd54], %r112;
	st.local.u32 	[%rd54+4], %r112;
	st.local.u32 	[%rd54+8], %r112;
	st.local.u32 	[%rd54+12], %r112;
	add.s32 	%r308, %r308, 4;
$L__BB0_23:
	setp.eq.s32 	%p17, %r26, 0;
	@%p17 bra 	$L__BB0_26;
	mov.b32 	%r312, 0;
$L__BB0_25:
	.pragma "nounroll";
	mul.wide.u32 	%rd55, %r308, 4;
	add.s64 	%rd56, %rd4, %rd55;
	mov.b32 	%r114, 0;
	st.local.u32 	[%rd56], %r114;
	add.s32 	%r308, %r308, 1;
	add.s32 	%r312, %r312, 1;
	setp.ne.s32 	%p18, %r312, %r26;
	@%p18 bra 	$L__BB0_25;
$L__BB0_26:
	mov.u32 	%r116, smem;
	add.s32 	%r33, %r116, %r3;
	add.s32 	%r34, %r100, -1;
	and.b32  	%r35, %r100, 15;
	and.b32  	%r36, %r100, 7;
	and.b32  	%r37, %r100, 2147483632;
	and.b32  	%r38, %r100, 3;
	cvta.to.global.u64 	%rd5, %rd17;
	mov.f32 	%f550, 0fFF800000;
	mov.f32 	%f551, 0f00000000;
	mov.b32 	%r314, 0;
$L__BB0_27:
	mov.u32 	%r41, %r314;
	add.s32 	%r314, %r41, 64;
	add.s32 	%r117, %r1, 1;
	min.s32 	%r118, %r314, %r117;
	sub.s32 	%r43, %r118, %r41;
	mul.lo.s32 	%r44, %r43, %r100;
	setp.ge.s32 	%p19, %r2, %r44;
	@%p19 bra 	$L__BB0_30;
	mov.u32 	%r315, %r2;
$L__BB0_29:
	ld.param.u64 	%rd88, [_Z28waller_operator_tiled_kernelPKfS0_S0_Pfiif_param_2];
	div.s32 	%r119, %r315, %r100;
	mul.lo.s32 	%r120, %r119, %r100;
	sub.s32 	%r121, %r315, %r120;
	add.s32 	%r122, %r119, %r41;
	mad.lo.s32 	%r123, %r122, %r100, %r121;
	mul.wide.s32 	%rd57, %r123, 4;
	add.s64 	%rd58, %rd5, %rd57;
	ld.global.nc.f32 	%f84, [%rd58];
	shl.b32 	%r124, %r315, 2;
	mov.u32 	%r125, smem;
	add.s32 	%r126, %r125, %r124;
	st.shared.f32 	[%r126], %f84;
	cvta.to.global.u64 	%rd59, %rd88;
	add.s64 	%rd60, %rd59, %rd57;
	ld.global.nc.f32 	%f85, [%rd60];
	add.s32 	%r127, %r126, %r3;
	st.shared.f32 	[%r127], %f85;
	add.s32 	%r315, %r315, 256;
	setp.lt.s32 	%p20, %r315, %r44;
	@%p20 bra 	$L__BB0_29;
$L__BB0_30:
	bar.sync 	0;
	setp.ge.s32 	%p21, %r2, %r43;
	@%p21 bra 	$L__BB0_61;
	setp.gt.s32 	%p22, %r100, 0;
	mov.u32 	%r325, %r2;
	mov.f32 	%f549, %f550;
	@%p22 bra 	$L__BB0_32;
	bra.uni 	$L__BB0_60;
$L__BB0_32:
	mov.u32 	%r316, %r2;
$L__BB0_33:
	mov.f32 	%f4, %f550;
	setp.lt.u32 	%p24, %r34, 15;
	mul.lo.s32 	%r48, %r316, %r100;
	mov.f32 	%f541, 0f00000000;
	mov.b32 	%r323, 0;
	@%p24 bra 	$L__BB0_36;
	mov.f32 	%f541, 0f00000000;
	mov.b32 	%r317, 0;
$L__BB0_35:
	.pragma "nounroll";
	mul.wide.u32 	%rd61, %r317, 4;
	add.s64 	%rd62, %rd3, %rd61;
	ld.local.v4.f32 	{%f114, %f115, %f116, %f117}, [%rd62];
	add.s32 	%r134, %r317, %r48;
	shl.b32 	%r135, %r134, 2;
	mov.u32 	%r136, smem;
	add.s32 	%r137, %r136, %r135;
	ld.shared.f32 	%f118, [%r137];
	fma.rn.f32 	%f119, %f114, %f118, %f541;
	ld.shared.f32 	%f120, [%r137+4];
	fma.rn.f32 	%f121, %f115, %f120, %f119;
	ld.shared.f32 	%f122, [%r137+8];
	fma.rn.f32 	%f123, %f116, %f122, %f121;
	ld.shared.f32 	%f124, [%r137+12];
	fma.rn.f32 	%f125, %f117, %f124, %f123;
	ld.local.v4.f32 	{%f126, %f127, %f128, %f129}, [%rd62+16];
	ld.shared.f32 	%f130, [%r137+16];
	fma.rn.f32 	%f131, %f126, %f130, %f125;
	ld.shared.f32 	%f132, [%r137+20];
	fma.rn.f32 	%f133, %f127, %f132, %f131;
	ld.shared.f32 	%f134, [%r137+24];
	fma.rn.f32 	%f135, %f128, %f134, %f133;
	ld.shared.f32 	%f136, [%r137+28];
	fma.rn.f32 	%f137, %f129, %f136, %f135;
	ld.local.v4.f32 	{%f138, %f139, %f140, %f141}, [%rd62+32];
	ld.shared.f32 	%f142, [%r137+32];
	fma.rn.f32 	%f143, %f138, %f142, %f137;
	ld.shared.f32 	%f144, [%r137+36];
	fma.rn.f32 	%f145, %f139, %f144, %f143;
	ld.shared.f32 	%f146, [%r137+40];
	fma.rn.f32 	%f147, %f140, %f146, %f145;
	ld.shared.f32 	%f148, [%r137+44];
	fma.rn.f32 	%f149, %f141, %f148, %f147;
	ld.local.v4.f32 	{%f150, %f151, %f152, %f153}, [%rd62+48];
	ld.shared.f32 	%f154, [%r137+48];
	fma.rn.f32 	%f155, %f150, %f154, %f149;
	ld.shared.f32 	%f156, [%r137+52];
	fma.rn.f32 	%f157, %f151, %f156, %f155;
	ld.shared.f32 	%f158, [%r137+56];
	fma.rn.f32 	%f159, %f152, %f158, %f157;
	ld.shared.f32 	%f160, [%r137+60];
	fma.rn.f32 	%f541, %f153, %f160, %f159;
	add.s32 	%r317, %r317, 16;
	setp.eq.s32 	%p25, %r317, %r37;
	mov.u32 	%r323, %r37;
	@%p25 bra 	$L__BB0_36;
	bra.uni 	$L__BB0_35;
$L__BB0_36:
	setp.eq.s32 	%p26, %r35, 0;
	@%p26 bra 	$L__BB0_37;
	bra.uni 	$L__BB0_51;
$L__BB0_37:
	mul.f32 	%f203, %f51, %f541;
	max.f32 	%f550, %f4, %f203;
	sub.f32 	%f204, %f4, %f550;
	fma.rn.f32 	%f205, %f204, 0f3BBB989D, 0f3F000000;
	cvt.sat.f32.f32 	%f206, %f205;
	mov.f32 	%f207, 0f4B400001;
	mov.f32 	%f208, 0f437C0000;
	fma.rm.f32 	%f209, %f206, %f208, %f207;
	add.f32 	%f210, %f209, 0fCB40007F;
	neg.f32 	%f211, %f210;
	fma.rn.f32 	%f212, %f204, 0f3FB8AA3B, %f211;
	fma.rn.f32 	%f213, %f204, 0f32A57060, %f212;
	mov.b32 	%r152, %f209;
	shl.b32 	%r153, %r152, 23;
	mov.b32 	%f214, %r153;
	ex2.approx.ftz.f32 	%f215, %f213;
	mul.f32 	%f9, %f215, %f214;
	sub.f32 	%f216, %f203, %f550;
	fma.rn.f32 	%f217, %f216, 0f3BBB989D, 0f3F000000;
	cvt.sat.f32.f32 	%f218, %f217;
	fma.rm.f32 	%f219, %f218, %f208, %f207;
	add.f32 	%f220, %f219, 0fCB40007F;
	neg.f32 	%f221, %f220;
	fma.rn.f32 	%f222, %f216, 0f3FB8AA3B, %f221;
	fma.rn.f32 	%f223, %f216, 0f32A57060, %f222;
	mov.b32 	%r154, %f219;
	shl.b32 	%r155, %r154, 23;
	mov.b32 	%f224, %r155;
	ex2.approx.ftz.f32 	%f225, %f223;
	mul.f32 	%f10, %f225, %f224;
	fma.rn.f32 	%f551, %f551, %f9, %f10;
	mov.b32 	%r320, 0;
	@%p24 bra 	$L__BB0_40;
	mov.b32 	%r318, 0;
$L__BB0_39:
	.pragma "nounroll";
	mul.wide.u32 	%rd68, %r318, 4;
	add.s64 	%rd69, %rd4, %rd68;
	ld.local.v4.f32 	{%f226, %f227, %f228, %f229}, [%rd69];
	add.s32 	%r157, %r318, %r48;
	shl.b32 	%r158, %r157, 2;
	add.s32 	%r159, %r33, %r158;
	ld.shared.f32 	%f230, [%r159];
	mul.f32 	%f231, %f10, %f230;
	fma.rn.f32 	%f232, %f9, %f226, %f231;
	ld.shared.f32 	%f233, [%r159+4];
	mul.f32 	%f234, %f10, %f233;
	fma.rn.f32 	%f235, %f9, %f227, %f234;
	ld.shared.f32 	%f236, [%r159+8];
	mul.f32 	%f237, %f10, %f236;
	fma.rn.f32 	%f238, %f9, %f228, %f237;
	ld.shared.f32 	%f239, [%r159+12];
	mul.f32 	%f240, %f10, %f239;
	fma.rn.f32 	%f241, %f9, %f229, %f240;
	st.local.v4.f32 	[%rd69], {%f232, %f235, %f238, %f241};
	ld.local.v4.f32 	{%f242, %f243, %f244, %f245}, [%rd69+16];
	ld.shared.f32 	%f246, [%r159+16];
	mul.f32 	%f247, %f10, %f246;
	fma.rn.f32 	%f248, %f9, %f242, %f247;
	ld.shared.f32 	%f249, [%r159+20];
	mul.f32 	%f250, %f10, %f249;
	fma.rn.f32 	%f251, %f9, %f243, %f250;
	ld.shared.f32 	%f252, [%r159+24];
	mul.f32 	%f253, %f10, %f252;
	fma.rn.f32 	%f254, %f9, %f244, %f253;
	ld.shared.f32 	%f255, [%r159+28];
	mul.f32 	%f256, %f10, %f255;
	fma.rn.f32 	%f257, %f9, %f245, %f256;
	st.local.v4.f32 	[%rd69+16], {%f248, %f251, %f254, %f257};
	ld.local.v4.f32 	{%f258, %f259, %f260, %f261}, [%rd69+32];
	ld.shared.f32 	%f262, [%r159+32];
	mul.f32 	%f263, %f10, %f262;
	fma.rn.f32 	%f264, %f9, %f258, %f263;
	ld.shared.f32 	%f265, [%r159+36];
	mul.f32 	%f266, %f10, %f265;
	fma.rn.f32 	%f267, %f9, %f259, %f266;
	ld.shared.f32 	%f268, [%r159+40];
	mul.f32 	%f269, %f10, %f268;
	fma.rn.f32 	%f270, %f9, %f260, %f269;
	ld.shared.f32 	%f271, [%r159+44];
	mul.f32 	%f272, %f10, %f271;
	fma.rn.f32 	%f273, %f9, %f261, %f272;
	st.local.v4.f32 	[%rd69+32], {%f264, %f267, %f270, %f273};
	ld.local.v4.f32 	{%f274, %f275, %f276, %f277}, [%rd69+48];
	ld.shared.f32 	%f278, [%r159+48];
	mul.f32 	%f279, %f10, %f278;
	fma.rn.f32 	%f280, %f9, %f274, %f279;
	ld.shared.f32 	%f281, [%r159+52];
	mul.f32 	%f282, %f10, %f281;
	fma.rn.f32 	%f283, %f9, %f275, %f282;
	ld.shared.f32 	%f284, [%r159+56];
	mul.f32 	%f285, %f10, %f284;
	fma.rn.f32 	%f286, %f9, %f276, %f285;
	ld.shared.f32 	%f287, [%r159+60];
	mul.f32 	%f288, %f10, %f287;
	fma.rn.f32 	%f289, %f9, %f277, %f288;
	st.local.v4.f32 	[%rd69+48], {%f280, %f283, %f286, %f289};
	add.s32 	%r318, %r318, 16;
	setp.ne.s32 	%p34, %r318, %r37;
	mov.u32 	%r320, %r37;
	@%p34 bra 	$L__BB0_39;
$L__BB0_40:
	@%p26 bra 	$L__BB0_50;
	add.s32 	%r160, %r35, -1;
	setp.lt.u32 	%p36, %r160, 7;
	@%p36 bra 	$L__BB0_43;
	mul.wide.u32 	%rd70, %r320, 4;
	add.s64 	%rd71, %rd4, %rd70;
	ld.local.f32 	%f290, [%rd71];
	add.s32 	%r161, %r320, %r48;
	shl.b32 	%r162, %r161, 2;
	add.s32 	%r163, %r33, %r162;
	ld.shared.f32 	%f291, [%r163];
	mul.f32 	%f292, %f10, %f291;
	fma.rn.f32 	%f293, %f9, %f290, %f292;
	st.local.f32 	[%rd71], %f293;
	ld.local.f32 	%f294, [%rd71+4];
	ld.shared.f32 	%f295, [%r163+4];
	mul.f32 	%f296, %f10, %f295;
	fma.rn.f32 	%f297, %f9, %f294, %f296;
	st.local.f32 	[%rd71+4], %f297;
	ld.local.f32 	%f298, [%rd71+8];
	ld.shared.f32 	%f299, [%r163+8];
	mul.f32 	%f300, %f10, %f299;
	fma.rn.f32 	%f301, %f9, %f298, %f300;
	st.local.f32 	[%rd71+8], %f301;
	ld.local.f32 	%f302, [%rd71+12];
	ld.shared.f32 	%f303, [%r163+12];
	mul.f32 	%f304, %f10, %f303;
	fma.rn.f32 	%f305, %f9, %f302, %f304;
	st.local.f32 	[%rd71+12], %f305;
	ld.local.f32 	%f306, [%rd71+16];
	ld.shared.f32 	%f307, [%r163+16];
	mul.f32 	%f308, %f10, %f307;
	fma.rn.f32 	%f309, %f9, %f306, %f308;
	st.local.f32 	[%rd71+16], %f309;
	ld.local.f32 	%f310, [%rd71+20];
	ld.shared.f32 	%f311, [%r163+20];
	mul.f32 	%f312, %f10, %f311;
	fma.rn.f32 	%f313, %f9, %f310, %f312;
	st.local.f32 	[%rd71+20], %f313;
	ld.local.f32 	%f314, [%rd71+24];
	ld.shared.f32 	%f315, [%r163+24];
	mul.f32 	%f316, %f10, %f315;
	fma.rn.f32 	%f317, %f9, %f314, %f316;
	st.local.f32 	[%rd71+24], %f317;
	ld.local.f32 	%f318, [%rd71+28];
	ld.shared.f32 	%f319, [%r163+28];
	mul.f32 	%f320, %f10, %f319;
	fma.rn.f32 	%f321, %f9, %f318, %f320;
	st.local.f32 	[%rd71+28], %f321;
	add.s32 	%r320, %r320, 8;
$L__BB0_43:
	setp.eq.s32 	%p37, %r36, 0;
	@%p37 bra 	$L__BB0_50;
	add.s32 	%r164, %r36, -1;
	setp.lt.u32 	%p38, %r164, 3;
	@%p38 bra 	$L__BB0_46;
	mul.wide.u32 	%rd72, %r320, 4;
	add.s64 	%rd73, %rd4, %rd72;
	ld.local.f32 	%f322, [%rd73];
	add.s32 	%r165, %r320, %r48;
	shl.b32 	%r166, %r165, 2;
	add.s32 	%r167, %r33, %r166;
	ld.shared.f32 	%f323, [%r167];
	mul.f32 	%f324, %f10, %f323;
	fma.rn.f32 	%f325, %f9, %f322, %f324;
	st.local.f32 	[%rd73], %f325;
	ld.local.f32 	%f326, [%rd73+4];
	ld.shared.f32 	%f327, [%r167+4];
	mul.f32 	%f328, %f10, %f327;
	fma.rn.f32 	%f329, %f9, %f326, %f328;
	st.local.f32 	[%rd73+4], %f329;
	ld.local.f32 	%f330, [%rd73+8];
	ld.shared.f32 	%f331, [%r167+8];
	mul.f32 	%f332, %f10, %f331;
	fma.rn.f32 	%f333, %f9, %f330, %f332;
	st.local.f32 	[%rd73+8], %f333;
	ld.local.f32 	%f334, [%rd73+12];
	ld.shared.f32 	%f335, [%r167+12];
	mul.f32 	%f336, %f10, %f335;
	fma.rn.f32 	%f337, %f9, %f334, %f336;
	st.local.f32 	[%rd73+12], %f337;
	add.s32 	%r320, %r320, 4;
$L__BB0_46:
	setp.eq.s32 	%p39, %r38, 0;
	@%p39 bra 	$L__BB0_50;
	setp.eq.s32 	%p40, %r38, 1;
	mul.wide.u32 	%rd74, %r320, 4;
	add.s64 	%rd6, %rd4, %rd74;
	ld.local.f32 	%f338, [%rd6];
	add.s32 	%r168, %r320, %r48;
	shl.b32 	%r169, %r168, 2;
	add.s32 	%r58, %r33, %r169;
	ld.shared.f32 	%f339, [%r58];
	mul.f32 	%f340, %f10, %f339;
	fma.rn.f32 	%f341, %f9, %f338, %f340;
	st.local.f32 	[%rd6], %f341;
	@%p40 bra 	$L__BB0_50;
	setp.eq.s32 	%p41, %r38, 2;
	ld.local.f32 	%f342, [%rd6+4];
	ld.shared.f32 	%f343, [%r58+4];
	mul.f32 	%f344, %f10, %f343;
	fma.rn.f32 	%f345, %f9, %f342, %f344;
	st.local.f32 	[%rd6+4], %f345;
	@%p41 bra 	$L__BB0_50;
	ld.local.f32 	%f346, [%rd6+8];
	ld.shared.f32 	%f347, [%r58+8];
	mul.f32 	%f348, %f10, %f347;
	fma.rn.f32 	%f349, %f9, %f346, %f348;
	st.local.f32 	[%rd6+8], %f349;
$L__BB0_50:
	add.s32 	%r316, %r316, 256;
	setp.lt.s32 	%p42, %r316, %r43;
	@%p42 bra 	$L__BB0_33;
	bra.uni 	$L__BB0_61;
$L__BB0_51:
	add.s32 	%r138, %r35, -1;
	setp.lt.u32 	%p27, %r138, 7;
	@%p27 bra 	$L__BB0_53;
	mul.wide.u32 	%rd63, %r323, 4;
	add.s64 	%rd64, %rd3, %rd63;
	ld.local.f32 	%f162, [%rd64];
	add.s32 	%r139, %r323, %r48;
	shl.b32 	%r140, %r139, 2;
	mov.u32 	%r141, smem;
	add.s32 	%r142, %r141, %r140;
	ld.shared.f32 	%f163, [%r142];
	fma.rn.f32 	%f164, %f162, %f163, %f541;
	ld.local.f32 	%f165, [%rd64+4];
	ld.shared.f32 	%f166, [%r142+4];
	fma.rn.f32 	%f167, %f165, %f166, %f164;
	ld.local.f32 	%f168, [%rd64+8];
	ld.shared.f32 	%f169, [%r142+8];
	fma.rn.f32 	%f170, %f168, %f169, %f167;
	ld.local.f32 	%f171, [%rd64+12];
	ld.shared.f32 	%f172, [%r142+12];
	fma.rn.f32 	%f173, %f171, %f172, %f170;
	ld.local.f32 	%f174, [%rd64+16];
	ld.shared.f32 	%f175, [%r142+16];
	fma.rn.f32 	%f176, %f174, %f175, %f173;
	ld.local.f32 	%f177, [%rd64+20];
	ld.shared.f32 	%f178, [%r142+20];
	fma.rn.f32 	%f179, %f177, %f178, %f176;
	ld.local.f32 	%f180, [%rd64+24];
	ld.shared.f32 	%f181, [%r142+24];
	fma.rn.f32 	%f182, %f180, %f181, %f179;
	ld.local.f32 	%f183, [%rd64+28];
	ld.shared.f32 	%f184, [%r142+28];
	fma.rn.f32 	%f541, %f183, %f184, %f182;
	add.s32 	%r323, %r323, 8;
$L__BB0_53:
	setp.eq.s32 	%p28, %r36, 0;
	@%p28 bra 	$L__BB0_37;
	add.s32 	%r143, %r36, -1;
	setp.lt.u32 	%p29, %r143, 3;
	@%p29 bra 	$L__BB0_56;
	mul.wide.u32 	%rd65, %r323, 4;
	add.s64 	%rd66, %rd3, %rd65;
	ld.local.f32 	%f186, [%rd66];
	add.s32 	%r144, %r323, %r48;
	shl.b32 	%r145, %r144, 2;
	mov.u32 	%r146, smem;
	add.s32 	%r147, %r146, %r145;
	ld.shared.f32 	%f187, [%r147];
	fma.rn.f32 	%f188, %f186, %f187, %f541;
	ld.local.f32 	%f189, [%rd66+4];
	ld.shared.f32 	%f190, [%r147+4];
	fma.rn.f32 	%f191, %f189, %f190, %f188;
	ld.local.f32 	%f192, [%rd66+8];
	ld.shared.f32 	%f193, [%r147+8];
	fma.rn.f32 	%f194, %f192, %f193, %f191;
	ld.local.f32 	%f195, [%rd66+12];
	ld.shared.f32 	%f196, [%r147+12];
	fma.rn.f32 	%f541, %f195, %f196, %f194;
	add.s32 	%r323, %r323, 4;
$L__BB0_56:
	setp.eq.s32 	%p30, %r38, 0;
	@%p30 bra 	$L__BB0_37;
	setp.eq.s32 	%p31, %r38, 1;
	mul.wide.u32 	%rd67, %r323, 4;
	add.s64 	%rd7, %rd3, %rd67;
	ld.local.f32 	%f197, [%rd7];
	add.s32 	%r148, %r323, %r48;
	shl.b32 	%r149, %r148, 2;
	mov.u32 	%r150, smem;
	add.s32 	%r65, %r150, %r149;
	ld.shared.f32 	%f198, [%r65];
	fma.rn.f32 	%f541, %f197, %f198, %f541;
	@%p31 bra 	$L__BB0_37;
	setp.eq.s32 	%p32, %r38, 2;
	ld.local.f32 	%f199, [%rd7+4];
	ld.shared.f32 	%f200, [%r65+4];
	fma.rn.f32 	%f541, %f199, %f200, %f541;
	@%p32 bra 	$L__BB0_37;
	ld.local.f32 	%f201, [%rd7+8];
	ld.shared.f32 	%f202, [%r65+8];
	fma.rn.f32 	%f541, %f201, %f202, %f541;
	bra.uni 	$L__BB0_37;
$L__BB0_60:
	mul.f32 	%f86, %f51, 0f00000000;
	max.f32 	%f550, %f549, %f86;
	sub.f32 	%f87, %f549, %f550;
	fma.rn.f32 	%f88, %f87, 0f3BBB989D, 0f3F000000;
	cvt.sat.f32.f32 	%f89, %f88;
	mov.f32 	%f90, 0f4B400001;
	mov.f32 	%f91, 0f437C0000;
	fma.rm.f32 	%f92, %f89, %f91, %f90;
	add.f32 	%f93, %f92, 0fCB40007F;
	neg.f32 	%f94, %f93;
	fma.rn.f32 	%f95, %f87, 0f3FB8AA3B, %f94;
	fma.rn.f32 	%f96, %f87, 0f32A57060, %f95;
	mov.b32 	%r128, %f92;
	shl.b32 	%r129, %r128, 23;
	mov.b32 	%f97, %r129;
	ex2.approx.ftz.f32 	%f98, %f96;
	mul.f32 	%f99, %f98, %f97;
	sub.f32 	%f100, %f86, %f550;
	fma.rn.f32 	%f101, %f100, 0f3BBB989D, 0f3F000000;
	cvt.sat.f32.f32 	%f102, %f101;
	fma.rm.f32 	%f103, %f102, %f91, %f90;
	add.f32 	%f104, %f103, 0fCB40007F;
	neg.f32 	%f105, %f104;
	fma.rn.f32 	%f106, %f100, 0f3FB8AA3B, %f105;
	fma.rn.f32 	%f107, %f100, 0f32A57060, %f106;
	mov.b32 	%r130, %f103;
	shl.b32 	%r131, %r130, 23;
	mov.b32 	%f108, %r131;
	ex2.approx.ftz.f32 	%f109, %f107;
	mul.f32 	%f110, %f109, %f108;
	fma.rn.f32 	%f551, %f551, %f99, %f110;
	add.s32 	%r325, %r325, 256;
	setp.lt.s32 	%p23, %r325, %r43;
	mov.f32 	%f549, %f550;
	@%p23 bra 	$L__BB0_60;
$L__BB0_61:
	bar.sync 	0;
	setp.le.u32 	%p43, %r314, %r1;
	@%p43 bra 	$L__BB0_27;
	add.s32 	%r68, %r33, %r3;
	and.b32  	%r69, %r2, 31;
	mov.b32 	%r170, %f550;
	shfl.sync.down.b32	%r171|%p44, %r170, 16, 31, -1;
	mov.b32 	%f350, %r171;
	max.f32 	%f351, %f550, %f350;
	mov.b32 	%r172, %f351;
	shfl.sync.down.b32	%r173|%p45, %r172, 8, 31, -1;
	mov.b32 	%f352, %r173;
	max.f32 	%f353, %f351, %f352;
	mov.b32 	%r174, %f353;
	shfl.sync.down.b32	%r175|%p46, %r174, 4, 31, -1;
	mov.b32 	%f354, %r175;
	max.f32 	%f355, %f353, %f354;
	mov.b32 	%r176, %f355;
	shfl.sync.down.b32	%r177|%p47, %r176, 2, 31, -1;
	mov.b32 	%f356, %r177;
	max.f32 	%f357, %f355, %f356;
	mov.b32 	%r178, %f357;
	shfl.sync.down.b32	%r179|%p48, %r178, 1, 31, -1;
	mov.b32 	%f358, %r179;
	max.f32 	%f359, %f357, %f358;
	mov.b32 	%r180, %f359;
	shfl.sync.idx.b32	%r70|%p49, %r180, 0, 31, -1;
	setp.ne.s32 	%p50, %r69, 0;
	shr.u32 	%r181, %r2, 3;
	add.s32 	%r71, %r68, %r181;
	@%p50 bra 	$L__BB0_64;
	st.shared.u32 	[%r71], %r70;
$L__BB0_64:
	bar.sync 	0;
	mov.u32 	%r182, %ntid.x;
	shr.u32 	%r72, %r182, 5;
	setp.ge.u32 	%p51, %r2, %r72;
	shl.b32 	%r183, %r69, 2;
	add.s32 	%r73, %r68, %r183;
	mov.f32 	%f553, 0fFF800000;
	@%p51 bra 	$L__BB0_66;
	ld.shared.f32 	%f553, [%r73];
$L__BB0_66:
	setp.gt.u32 	%p52, %r2, 31;
	@%p52 bra 	$L__BB0_68;
	mov.b32 	%r184, %f553;
	shfl.sync.down.b32	%r185|%p53, %r184, 16, 31, -1;
	mov.b32 	%f361, %r185;
	max.f32 	%f362, %f553, %f361;
	mov.b32 	%r186, %f362;
	shfl.sync.down.b32	%r187|%p54, %r186, 8, 31, -1;
	mov.b32 	%f363, %r187;
	max.f32 	%f364, %f362, %f363;
	mov.b32 	%r188, %f364;
	shfl.sync.down.b32	%r189|%p55, %r188, 4, 31, -1;
	mov.b32 	%f365, %r189;
	max.f32 	%f366, %f364, %f365;
	mov.b32 	%r190, %f366;
	shfl.sync.down.b32	%r191|%p56, %r190, 2, 31, -1;
	mov.b32 	%f367, %r191;
	max.f32 	%f368, %f366, %f367;
	mov.b32 	%r192, %f368;
	shfl.sync.down.b32	%r193|%p57, %r192, 1, 31, -1;
	mov.b32 	%f369, %r193;
	max.f32 	%f370, %f368, %f369;
	mov.b32 	%r194, %f370;
	shfl.sync.idx.b32	%r195|%p58, %r194, 0, 31, -1;
	mov.b32 	%f553, %r195;
$L__BB0_68:
	setp.lt.s32 	%p59, %r100, 1;
	mov.b32 	%r196, %f553;
	shfl.sync.idx.b32	%r197|%p60, %r196, 0, 31, -1;
	mov.b32 	%f371, %r197;
	bar.sync 	0;
	sub.f32 	%f372, %f550, %f371;
	fma.rn.f32 	%f373, %f372, 0f3BBB989D, 0f3F000000;
	cvt.sat.f32.f32 	%f374, %f373;
	mov.f32 	%f375, 0f4B400001;
	mov.f32 	%f376, 0f437C0000;
	fma.rm.f32 	%f377, %f374, %f376, %f375;
	add.f32 	%f378, %f377, 0fCB40007F;
	neg.f32 	%f379, %f378;
	fma.rn.f32 	%f380, %f372, 0f3FB8AA3B, %f379;
	fma.rn.f32 	%f381, %f372, 0f32A57060, %f380;
	mov.b32 	%r198, %f377;
	shl.b32 	%r199, %r198, 23;
	mov.b32 	%f382, %r199;
	ex2.approx.ftz.f32 	%f383, %f381;
	mul.f32 	%f33, %f383, %f382;
	@%p59 bra 	$L__BB0_81;
	setp.lt.u32 	%p61, %r34, 15;
	mov.b32 	%r327, 0;
	@%p61 bra 	$L__BB0_72;
	and.b32  	%r201, %r100, 2147483632;
	neg.s32 	%r330, %r201;
	add.s64 	%rd90, %rd4, 32;
$L__BB0_71:
	.pragma "nounroll";
	ld.local.v4.f32 	{%f384, %f385, %f386, %f387}, [%rd90+-32];
	mul.f32 	%f388, %f33, %f384;
	mul.f32 	%f389, %f33, %f385;
	mul.f32 	%f390, %f33, %f386;
	mul.f32 	%f391, %f33, %f387;
	st.local.v4.f32 	[%rd90+-32], {%f388, %f389, %f390, %f391};
	ld.local.v4.f32 	{%f392, %f393, %f394, %f395}, [%rd90+-16];
	mul.f32 	%f396, %f33, %f392;
	mul.f32 	%f397, %f33, %f393;
	mul.f32 	%f398, %f33, %f394;
	mul.f32 	%f399, %f33, %f395;
	st.local.v4.f32 	[%rd90+-16], {%f396, %f397, %f398, %f399};
	ld.local.v4.f32 	{%f400, %f401, %f402, %f403}, [%rd90];
	mul.f32 	%f404, %f33, %f400;
	mul.f32 	%f405, %f33, %f401;
	mul.f32 	%f406, %f33, %f402;
	mul.f32 	%f407, %f33, %f403;
	st.local.v4.f32 	[%rd90], {%f404, %f405, %f406, %f407};
	ld.local.v4.f32 	{%f408, %f409, %f410, %f411}, [%rd90+16];
	mul.f32 	%f412, %f33, %f408;
	mul.f32 	%f413, %f33, %f409;
	mul.f32 	%f414, %f33, %f410;
	mul.f32 	%f415, %f33, %f411;
	st.local.v4.f32 	[%rd90+16], {%f412, %f413, %f414, %f415};
	add.s32 	%r330, %r330, 16;
	add.s64 	%rd90, %rd90, 64;
	setp.eq.s32 	%p62, %r330, 0;
	mov.u32 	%r327, %r37;
	@%p62 bra 	$L__BB0_72;
	bra.uni 	$L__BB0_71;
$L__BB0_72:
	setp.eq.s32 	%p63, %r35, 0;
	@%p63 bra 	$L__BB0_81;
	setp.lt.u32 	%p64, %r35, 8;
	@%p64 bra 	$L__BB0_75;
	mul.wide.u32 	%rd75, %r327, 4;
	add.s64 	%rd76, %rd4, %rd75;
	ld.local.f32 	%f416, [%rd76];
	mul.f32 	%f417, %f33, %f416;
	st.local.f32 	[%rd76], %f417;
	ld.local.f32 	%f418, [%rd76+4];
	mul.f32 	%f419, %f33, %f418;
	st.local.f32 	[%rd76+4], %f419;
	ld.local.f32 	%f420, [%rd76+8];
	mul.f32 	%f421, %f33, %f420;
	st.local.f32 	[%rd76+8], %f421;
	ld.local.f32 	%f422, [%rd76+12];
	mul.f32 	%f423, %f33, %f422;
	st.local.f32 	[%rd76+12], %f423;
	ld.local.f32 	%f424, [%rd76+16];
	mul.f32 	%f425, %f33, %f424;
	st.local.f32 	[%rd76+16], %f425;
	ld.local.f32 	%f426, [%rd76+20];
	mul.f32 	%f427, %f33, %f426;
	st.local.f32 	[%rd76+20], %f427;
	ld.local.f32 	%f428, [%rd76+24];
	mul.f32 	%f429, %f33, %f428;
	st.local.f32 	[%rd76+24], %f429;
	ld.local.f32 	%f430, [%rd76+28];
	mul.f32 	%f431, %f33, %f430;
	st.local.f32 	[%rd76+28], %f431;
	add.s32 	%r327, %r327, 8;
$L__BB0_75:
	setp.eq.s32 	%p65, %r36, 0;
	@%p65 bra 	$L__BB0_81;
	setp.lt.u32 	%p66, %r36, 4;
	@%p66 bra 	$L__BB0_78;
	mul.wide.u32 	%rd77, %r327, 4;
	add.s64 	%rd78, %rd4, %rd77;
	ld.local.f32 	%f432, [%rd78];
	mul.f32 	%f433, %f33, %f432;
	st.local.f32 	[%rd78], %f433;
	ld.local.f32 	%f434, [%rd78+4];
	mul.f32 	%f435, %f33, %f434;
	st.local.f32 	[%rd78+4], %f435;
	ld.local.f32 	%f436, [%rd78+8];
	mul.f32 	%f437, %f33, %f436;
	st.local.f32 	[%rd78+8], %f437;
	ld.local.f32 	%f438, [%rd78+12];
	mul.f32 	%f439, %f33, %f438;
	st.local.f32 	[%rd78+12], %f439;
	add.s32 	%r327, %r327, 4;
$L__BB0_78:
	setp.eq.s32 	%p67, %r38, 0;
	@%p67 bra 	$L__BB0_81;
	mul.wide.u32 	%rd79, %r327, 4;
	add.s64 	%rd89, %rd4, %rd79;
	neg.s32 	%r329, %r38;
$L__BB0_80:
	.pragma "nounroll";
	ld.local.f32 	%f440, [%rd89];
	mul.f32 	%f441, %f33, %f440;
	st.local.f32 	[%rd89], %f441;
	add.s64 	%rd89, %rd89, 4;
	add.s32 	%r329, %r329, 1;
	setp.eq.s32 	%p68, %r329, 0;
	@%p68 bra 	$L__BB0_81;
	bra.uni 	$L__BB0_80;
$L__BB0_81:
	mul.f32 	%f442, %f551, %f33;
	setp.ne.s32 	%p69, %r69, 0;
	mov.b32 	%r202, %f442;
	shfl.sync.down.b32	%r203|%p70, %r202, 16, 31, -1;
	mov.b32 	%f443, %r203;
	add.f32 	%f444, %f442, %f443;
	mov.b32 	%r204, %f444;
	shfl.sync.down.b32	%r205|%p71, %r204, 8, 31, -1;
	mov.b32 	%f445, %r205;
	add.f32 	%f446, %f444, %f445;
	mov.b32 	%r206, %f446;
	shfl.sync.down.b32	%r207|%p72, %r206, 4, 31, -1;
	mov.b32 	%f447, %r207;
	add.f32 	%f448, %f446, %f447;
	mov.b32 	%r208, %f448;
	shfl.sync.down.b32	%r209|%p73, %r208, 2, 31, -1;
	mov.b32 	%f449, %r209;
	add.f32 	%f450, %f448, %f449;
	mov.b32 	%r210, %f450;
	shfl.sync.down.b32	%r211|%p74, %r210, 1, 31, -1;
	mov.b32 	%f451, %r211;
	add.f32 	%f452, %f450, %f451;
	mov.b32 	%r212, %f452;
	shfl.sync.idx.b32	%r85|%p75, %r212, 0, 31, -1;
	@%p69 bra 	$L__BB0_83;
	st.shared.u32 	[%r71], %r85;
$L__BB0_83:
	setp.ge.u32 	%p76, %r2, %r72;
	bar.sync 	0;
	mov.f32 	%f555, 0f00000000;
	@%p76 bra 	$L__BB0_85;
	ld.shared.f32 	%f555, [%r73];
$L__BB0_85:
	setp.gt.u32 	%p77, %r2, 31;
	@%p77 bra 	$L__BB0_87;
	mov.b32 	%r213, %f555;
	shfl.sync.down.b32	%r214|%p78, %r213, 16, 31, -1;
	mov.b32 	%f454, %r214;
	add.f32 	%f455, %f555, %f454;
	mov.b32 	%r215, %f455;
	shfl.sync.down.b32	%r216|%p79, %r215, 8, 31, -1;
	mov.b32 	%f456, %r216;
	add.f32 	%f457, %f455, %f456;
	mov.b32 	%r217, %f457;
	shfl.sync.down.b32	%r218|%p80, %r217, 4, 31, -1;
	mov.b32 	%f458, %r218;
	add.f32 	%f459, %f457, %f458;
	mov.b32 	%r219, %f459;
	shfl.sync.down.b32	%r220|%p81, %r219, 2, 31, -1;
	mov.b32 	%f460, %r220;
	add.f32 	%f461, %f459, %f460;
	mov.b32 	%r221, %f461;
	shfl.sync.down.b32	%r222|%p82, %r221, 1, 31, -1;
	mov.b32 	%f462, %r222;
	add.f32 	%f463, %f461, %f462;
	mov.b32 	%r223, %f463;
	shfl.sync.idx.b32	%r224|%p83, %r223, 0, 31, -1;
	mov.b32 	%f555, %r224;
$L__BB0_87:
	setp.lt.s32 	%p84, %r100, 1;
	mov.b32 	%r225, %f555;
	shfl.sync.idx.b32	%r226|%p85, %r225, 0, 31, -1;
	mov.b32 	%f38, %r226;
	bar.sync 	0;
	@%p84 bra 	$L__BB0_116;
	mul.lo.s32 	%r86, %r100, %r1;
	setp.eq.s32 	%p86, %r34, 0;
	mov.b32 	%r333, 0;
	@%p86 bra 	$L__BB0_107;
	and.b32  	%r333, %r100, 2147483646;
	neg.s32 	%r331, %r333;
	add.s64 	%rd91, %rd4, 4;
	mov.u32 	%r332, %r86;
$L__BB0_90:
	setp.ne.s32 	%p87, %r69, 0;
	ld.local.f32 	%f464, [%rd91+-4];
	mov.b32 	%r228, %f464;
	shfl.sync.down.b32	%r229|%p88, %r228, 16, 31, -1;
	mov.b32 	%f465, %r229;
	add.f32 	%f466, %f464, %f465;
	mov.b32 	%r230, %f466;
	shfl.sync.down.b32	%r231|%p89, %r230, 8, 31, -1;
	mov.b32 	%f467, %r231;
	add.f32 	%f468, %f466, %f467;
	mov.b32 	%r232, %f468;
	shfl.sync.down.b32	%r233|%p90, %r232, 4, 31, -1;
	mov.b32 	%f469, %r233;
	add.f32 	%f470, %f468, %f469;
	mov.b32 	%r234, %f470;
	shfl.sync.down.b32	%r235|%p91, %r234, 2, 31, -1;
	mov.b32 	%f471, %r235;
	add.f32 	%f472, %f470, %f471;
	mov.b32 	%r236, %f472;
	shfl.sync.down.b32	%r237|%p92, %r236, 1, 31, -1;
	mov.b32 	%f473, %r237;
	add.f32 	%f474, %f472, %f473;
	mov.b32 	%r238, %f474;
	shfl.sync.idx.b32	%r91|%p93, %r238, 0, 31, -1;
	@%p87 bra 	$L__BB0_92;
	st.shared.u32 	[%r71], %r91;
$L__BB0_92:
	setp.ge.u32 	%p94, %r2, %r72;
	bar.sync 	0;
	mov.f32 	%f557, 0f00000000;
	@%p94 bra 	$L__BB0_94;
	ld.shared.f32 	%f557, [%r73];
$L__BB0_94:
	setp.gt.u32 	%p95, %r2, 31;
	@%p95 bra 	$L__BB0_96;
	mov.b32 	%r239, %f557;
	shfl.sync.down.b32	%r240|%p96, %r239, 16, 31, -1;
	mov.b32 	%f476, %r240;
	add.f32 	%f477, %f557, %f476;
	mov.b32 	%r241, %f477;
	shfl.sync.down.b32	%r242|%p97, %r241, 8, 31, -1;
	mov.b32 	%f478, %r242;
	add.f32 	%f479, %f477, %f478;
	mov.b32 	%r243, %f479;
	shfl.sync.down.b32	%r244|%p98, %r243, 4, 31, -1;
	mov.b32 	%f480, %r244;
	add.f32 	%f481, %f479, %f480;
	mov.b32 	%r245, %f481;
	shfl.sync.down.b32	%r246|%p99, %r245, 2, 31, -1;
	mov.b32 	%f482, %r246;
	add.f32 	%f483, %f481, %f482;
	mov.b32 	%r247, %f483;
	shfl.sync.down.b32	%r248|%p100, %r247, 1, 31, -1;
	mov.b32 	%f484, %r248;
	add.f32 	%f485, %f483, %f484;
	mov.b32 	%r249, %f485;
	shfl.sync.idx.b32	%r250|%p101, %r249, 0, 31, -1;
	mov.b32 	%f557, %r250;
$L__BB0_96:
	setp.ne.s32 	%p102, %r2, 0;
	mov.b32 	%r251, %f557;
	shfl.sync.idx.b32	%r92|%p103, %r251, 0, 31, -1;
	bar.sync 	0;
	@%p102 bra 	$L__BB0_98;
	mov.b32 	%f486, %r92;
	div.rn.f32 	%f487, %f486, %f38;
	mul.wide.u32 	%rd80, %r332, 4;
	add.s64 	%rd81, %rd2, %rd80;
	st.global.f32 	[%rd81], %f487;
$L__BB0_98:
	setp.ne.s32 	%p104, %r69, 0;
	ld.local.f32 	%f488, [%rd91];
	mov.b32 	%r252, %f488;
	shfl.sync.down.b32	%r253|%p105, %r252, 16, 31, -1;
	mov.b32 	%f489, %r253;
	add.f32 	%f490, %f488, %f489;
	mov.b32 	%r254, %f490;
	shfl.sync.down.b32	%r255|%p106, %r254, 8, 31, -1;
	mov.b32 	%f491, %r255;
	add.f32 	%f492, %f490, %f491;
	mov.b32 	%r256, %f492;
	shfl.sync.down.b32	%r257|%p107, %r256, 4, 31, -1;
	mov.b32 	%f493, %r257;
	add.f32 	%f494, %f492, %f493;
	mov.b32 	%r258, %f494;
	shfl.sync.down.b32	%r259|%p108, %r258, 2, 31, -1;
	mov.b32 	%f495, %r259;
	add.f32 	%f496, %f494, %f495;
	mov.b32 	%r260, %f496;
	shfl.sync.down.b32	%r261|%p109, %r260, 1, 31, -1;
	mov.b32 	%f497, %r261;
	add.f32 	%f498, %f496, %f497;
	mov.b32 	%r262, %f498;
	shfl.sync.idx.b32	%r93|%p110, %r262, 0, 31, -1;
	@%p104 bra 	$L__BB0_100;
	st.shared.u32 	[%r71], %r93;
$L__BB0_100:
	setp.ge.u32 	%p111, %r2, %r72;
	bar.sync 	0;
	mov.f32 	%f559, 0f00000000;
	@%p111 bra 	$L__BB0_102;
	ld.shared.f32 	%f559, [%r73];
$L__BB0_102:
	setp.gt.u32 	%p112, %r2, 31;
	@%p112 bra 	$L__BB0_104;
	mov.b32 	%r263, %f559;
	shfl.sync.down.b32	%r264|%p113, %r263, 16, 31, -1;
	mov.b32 	%f500, %r264;
	add.f32 	%f501, %f559, %f500;
	mov.b32 	%r265, %f501;
	shfl.sync.down.b32	%r266|%p114, %r265, 8, 31, -1;
	mov.b32 	%f502, %r266;
	add.f32 	%f503, %f501, %f502;
	mov.b32 	%r267, %f503;
	shfl.sync.down.b32	%r268|%p115, %r267, 4, 31, -1;
	mov.b32 	%f504, %r268;
	add.f32 	%f505, %f503, %f504;
	mov.b32 	%r269, %f505;
	shfl.sync.down.b32	%r270|%p116, %r269, 2, 31, -1;
	mov.b32 	%f506, %r270;
	add.f32 	%f507, %f505, %f506;
	mov.b32 	%r271, %f507;
	shfl.sync.down.b32	%r272|%p117, %r271, 1, 31, -1;
	mov.b32 	%f508, %r272;
	add.f32 	%f509, %f507, %f508;
	mov.b32 	%r273, %f509;
	shfl.sync.idx.b32	%r274|%p118, %r273, 0, 31, -1;
	mov.b32 	%f559, %r274;
$L__BB0_104:
	setp.ne.s32 	%p119, %r2, 0;
	mov.b32 	%r275, %f559;
	shfl.sync.idx.b32	%r94|%p120, %r275, 0, 31, -1;
	bar.sync 	0;
	@%p119 bra 	$L__BB0_106;
	mov.b32 	%f510, %r94;
	div.rn.f32 	%f511, %f510, %f38;
	mul.wide.u32 	%rd82, %r332, 4;
	add.s64 	%rd83, %rd2, %rd82;
	st.global.f32 	[%rd83+4], %f511;
$L__BB0_106:
	add.s32 	%r332, %r332, 2;
	add.s32 	%r331, %r331, 2;
	add.s64 	%rd91, %rd91, 8;
	setp.ne.s32 	%p121, %r331, 0;
	@%p121 bra 	$L__BB0_90;
$L__BB0_107:
	and.b32  	%r276, %r100, 1;
	setp.eq.b32 	%p122, %r276, 1;
	not.pred 	%p123, %p122;
	@%p123 bra 	$L__BB0_116;
	setp.ne.s32 	%p124, %r69, 0;
	mul.wide.u32 	%rd84, %r333, 4;
	add.s64 	%rd85, %rd4, %rd84;
	ld.local.f32 	%f512, [%rd85];
	mov.b32 	%r277, %f512;
	shfl.sync.down.b32	%r278|%p125, %r277, 16, 31, -1;
	mov.b32 	%f513, %r278;
	add.f32 	%f514, %f512, %f513;
	mov.b32 	%r279, %f514;
	shfl.sync.down.b32	%r280|%p126, %r279, 8, 31, -1;
	mov.b32 	%f515, %r280;
	add.f32 	%f516, %f514, %f515;
	mov.b32 	%r281, %f516;
	shfl.sync.down.b32	%r282|%p127, %r281, 4, 31, -1;
	mov.b32 	%f517, %r282;
	add.f32 	%f518, %f516, %f517;
	mov.b32 	%r283, %f518;
	shfl.sync.down.b32	%r284|%p128, %r283, 2, 31, -1;
	mov.b32 	%f519, %r284;
	add.f32 	%f520, %f518, %f519;
	mov.b32 	%r285, %f520;
	shfl.sync.down.b32	%r286|%p129, %r285, 1, 31, -1;
	mov.b32 	%f521, %r286;
	add.f32 	%f522, %f520, %f521;
	mov.b32 	%r287, %f522;
	shfl.sync.idx.b32	%r98|%p130, %r287, 0, 31, -1;
	@%p124 bra 	$L__BB0_110;
	st.shared.u32 	[%r71], %r98;
$L__BB0_110:
	setp.ge.u32 	%p131, %r2, %r72;
	bar.sync 	0;
	mov.f32 	%f561, 0f00000000;
	@%p131 bra 	$L__BB0_112;
	ld.shared.f32 	%f561, [%r73];
$L__BB0_112:
	setp.gt.u32 	%p132, %r2, 31;
	@%p132 bra 	$L__BB0_114;
	mov.b32 	%r288, %f561;
	shfl.sync.down.b32	%r289|%p133, %r288, 16, 31, -1;
	mov.b32 	%f524, %r289;
	add.f32 	%f525, %f561, %f524;
	mov.b32 	%r290, %f525;
	shfl.sync.down.b32	%r291|%p134, %r290, 8, 31, -1;
	mov.b32 	%f526, %r291;
	add.f32 	%f527, %f525, %f526;
	mov.b32 	%r292, %f527;
	shfl.sync.down.b32	%r293|%p135, %r292, 4, 31, -1;
	mov.b32 	%f528, %r293;
	add.f32 	%f529, %f527, %f528;
	mov.b32 	%r294, %f529;
	shfl.sync.down.b32	%r295|%p136, %r294, 2, 31, -1;
	mov.b32 	%f530, %r295;
	add.f32 	%f531, %f529, %f530;
	mov.b32 	%r296, %f531;
	shfl.sync.down.b32	%r297|%p137, %r296, 1, 31, -1;
	mov.b32 	%f532, %r297;
	add.f32 	%f533, %f531, %f532;
	mov.b32 	%r298, %f533;
	shfl.sync.idx.b32	%r299|%p138, %r298, 0, 31, -1;
	mov.b32 	%f561, %r299;
$L__BB0_114:
	setp.ne.s32 	%p139, %r2, 0;
	mov.b32 	%r300, %f561;
	shfl.sync.idx.b32	%r99|%p140, %r300, 0, 31, -1;
	bar.sync 	0;
	@%p139 bra 	$L__BB0_116;
	mov.b32 	%f534, %r99;
	div.rn.f32 	%f535, %f534, %f38;
	add.s32 	%r301, %r333, %r86;
	mul.wide.u32 	%rd86, %r301, 4;
	add.s64 	%rd87, %rd2, %rd86;
	st.global.f32 	[%rd87], %f535;
$L__BB0_116:
	ret;

}
	// .globl	_Z38waller_operator_multihead_tiled_kernelPKfS0_S0_Pfiiif
.visible .entry _Z38waller_operator_multihead_tiled_kernelPKfS0_S0_Pfiiif(
	.param .u64 .ptr .align 1 _Z38waller_operator_multihead_tiled_kernelPKfS0_S0_Pfiiif_param_0,
	.param .u64 .ptr .align 1 _Z38waller_operator_multihead_tiled_kernelPKfS0_S0_Pfiiif_param_1,
	.param .u64 .ptr .align 1 _Z38waller_operator_multihead_tiled_kernelPKfS0_S0_Pfiiif_param_2,
	.param .u64 .ptr .align 1 _Z38waller_operator_multihead_tiled_kernelPKfS0_S0_Pfiiif_param_3,
	.param .u32 _Z38waller_operator_multihead_tiled_kernelPKfS0_S0_Pfiiif_param_4,
	.param .u32 _Z38waller_operator_multihead_tiled_kernelPKfS0_S0_Pfiiif_param_5,
	.param .u32 _Z38waller_operator_multihead_tiled_kernelPKfS0_S0_Pfiiif_param_6,
	.param .f32 _Z38waller_operator_multihead_tiled_kernelPKfS0_S0_Pfiiif_param_7
)
{
	.local .align 16 .b8 	__local_depot1[1024];
	.reg .b64 	%SP;
	.reg .b64 	%SPL;
	.reg .pred 	%p<141>;
	.reg .b32 	%r<341>;
	.reg .b32 	%f<562>;
	.reg .b64 	%rd<86>;

	mov.u64 	%SPL, __local_depot1;
	ld.param.u64 	%rd22, [_Z38waller_operator_multihead_tiled_kernelPKfS0_S0_Pfiiif_param_0];
	ld.param.u64 	%rd20, [_Z38waller_operator_multihead_tiled_kernelPKfS0_S0_Pfiiif_param_1];
	ld.param.u64 	%rd23, [_Z38waller_operator_multihead_tiled_kernelPKfS0_S0_Pfiiif_param_3];
	ld.param.u32 	%r102, [_Z38waller_operator_multihead_tiled_kernelPKfS0_S0_Pfiiif_param_4];
	ld.param.u32 	%r103, [_Z38waller_operator_multihead_tiled_kernelPKfS0_S0_Pfiiif_param_5];
	ld.param.u32 	%r104, [_Z38waller_operator_multihead_tiled_kernelPKfS0_S0_Pfiiif_param_6];
	ld.param.f32 	%f51, [_Z38waller_operator_multihead_tiled_kernelPKfS0_S0_Pfiiif_param_7];
	cvta.to.global.u64 	%rd1, %rd22;
	cvta.to.global.u64 	%rd2, %rd23;
	add.u64 	%rd3, %SPL, 0;
	add.u64 	%rd4, %SPL, 512;
	mov.u32 	%r105, %ctaid.x;
	div.s32 	%r1, %r105, %r102;
	mul.lo.s32 	%r106, %r1, %r102;
	sub.s32 	%r2, %r105, %r106;
	setp.ge.s32 	%p1, %r1, %r104;
	@%p1 bra 	$L__BB1_116;
	mov.u32 	%r3, %tid.x;
	mul.lo.s32 	%r107, %r103, %r102;
	mul.lo.s32 	%r4, %r107, %r1;
	shl.b32 	%r5, %r103, 8;
	setp.lt.s32 	%p2, %r103, 1;
	@%p2 bra 	$L__BB1_26;
	mad.lo.s32 	%r6, %r2, %r103, %r4;
	add.s32 	%r7, %r103, -1;
	and.b32  	%r8, %r103, 15;
	setp.lt.u32 	%p3, %r7, 15;
	mov.b32 	%r309, 0;
	@%p3 bra 	$L__BB1_5;
	and.b32  	%r309, %r103, 2147483632;
	mov.b32 	%r314, 0;
$L__BB1_4:
	.pragma "nounroll";
	add.s32 	%r110, %r6, %r314;
	mul.wide.s32 	%rd26, %r110, 4;
	add.s64 	%rd27, %rd1, %rd26;
	ld.global.nc.f32 	%f52, [%rd27];
	mul.wide.u32 	%rd28, %r314, 4;
	add.s64 	%rd29, %rd3, %rd28;
	ld.global.nc.f32 	%f53, [%rd27+4];
	ld.global.nc.f32 	%f54, [%rd27+8];
	ld.global.nc.f32 	%f55, [%rd27+12];
	st.local.v4.f32 	[%rd29], {%f52, %f53, %f54, %f55};
	ld.global.nc.f32 	%f56, [%rd27+16];
	ld.global.nc.f32 	%f57, [%rd27+20];
	ld.global.nc.f32 	%f58, [%rd27+24];
	ld.global.nc.f32 	%f59, [%rd27+28];
	st.local.v4.f32 	[%rd29+16], {%f56, %f57, %f58, %f59};
	ld.global.nc.f32 	%f60, [%rd27+32];
	ld.global.nc.f32 	%f61, [%rd27+36];
	ld.global.nc.f32 	%f62, [%rd27+40];
	ld.global.nc.f32 	%f63, [%rd27+44];
	st.local.v4.f32 	[%rd29+32], {%f60, %f61, %f62, %f63};
	ld.global.nc.f32 	%f64, [%rd27+48];
	ld.global.nc.f32 	%f65, [%rd27+52];
	ld.global.nc.f32 	%f66, [%rd27+56];
	ld.global.nc.f32 	%f67, [%rd27+60];
	st.local.v4.f32 	[%rd29+48], {%f64, %f65, %f66, %f67};
	add.s32 	%r314, %r314, 16;
	setp.eq.s32 	%p4, %r314, %r309;
	@%p4 bra 	$L__BB1_5;
	bra.uni 	$L__BB1_4;
$L__BB1_5:
	setp.eq.s32 	%p5, %r8, 0;
	@%p5 bra 	$L__BB1_14;
	and.b32  	%r11, %r103, 7;
	setp.lt.u32 	%p6, %r8, 8;
	@%p6 bra 	$L__BB1_8;
	add.s32 	%r111, %r6, %r309;
	mul.wide.s32 	%rd30, %r111, 4;
	add.s64 	%rd31, %rd1, %rd30;
	ld.global.nc.f32 	%f68, [%rd31];
	mul.wide.u32 	%rd32, %r309, 4;
	add.s64 	%rd33, %rd3, %rd32;
	st.local.f32 	[%rd33], %f68;
	ld.global.nc.f32 	%f69, [%rd31+4];
	st.local.f32 	[%rd33+4], %f69;
	ld.global.nc.f32 	%f70, [%rd31+8];
	st.local.f32 	[%rd33+8], %f70;
	ld.global.nc.f32 	%f71, [%rd31+12];
	st.local.f32 	[%rd33+12], %f71;
	ld.global.nc.f32 	%f72, [%rd31+16];
	st.local.f32 	[%rd33+16], %f72;
	ld.global.nc.f32 	%f73, [%rd31+20];
	st.local.f32 	[%rd33+20], %f73;
	ld.global.nc.f32 	%f74, [%rd31+24];
	st.local.f32 	[%rd33+24], %f74;
	ld.global.nc.f32 	%f75, [%rd31+28];
	st.local.f32 	[%rd33+28], %f75;
	add.s32 	%r309, %r309, 8;
$L__BB1_8:
	setp.eq.s32 	%p7, %r11, 0;
	@%p7 bra 	$L__BB1_14;
	and.b32  	%r14, %r103, 3;
	setp.lt.u32 	%p8, %r11, 4;
	@%p8 bra 	$L__BB1_11;
	add.s32 	%r112, %r6, %r309;
	mul.wide.s32 	%rd34, %r112, 4;
	add.s64 	%rd35, %rd1, %rd34;
	ld.global.nc.f32 	%f76, [%rd35];
	mul.wide.u32 	%rd36, %r309, 4;
	add.s64 	%rd37, %rd3, %rd36;
	st.local.f32 	[%rd37], %f76;
	ld.global.nc.f32 	%f77, [%rd35+4];
	st.local.f32 	[%rd37+4], %f77;
	ld.global.nc.f32 	%f78, [%rd35+8];
	st.local.f32 	[%rd37+8], %f78;
	ld.global.nc.f32 	%f79, [%rd35+12];
	st.local.f32 	[%rd37+12], %f79;
	add.s32 	%r309, %r309, 4;
$L__BB1_11:
	setp.eq.s32 	%p9, %r14, 0;
	@%p9 bra 	$L__BB1_14;
	mov.b32 	%r313, 0;
$L__BB1_13:
	.pragma "nounroll";
	add.s32 	%r114, %r6, %r309;
	mul.wide.s32 	%rd38, %r114, 4;
	add.s64 	%rd39, %rd1, %rd38;
	ld.global.nc.f32 	%f80, [%rd39];
	mul.wide.u32 	%rd40, %r309, 4;
	add.s64 	%rd41, %rd3, %rd40;
	st.local.f32 	[%rd41], %f80;
	add.s32 	%r309, %r309, 1;
	add.s32 	%r313, %r313, 1;
	setp.ne.s32 	%p10, %r313, %r14;
	@%p10 bra 	$L__BB1_13;
$L__BB1_14:
	setp.lt.u32 	%p11, %r7, 15;
	mov.b32 	%r315, 0;
	@%p11 bra 	$L__BB1_17;
	and.b32  	%r315, %r103, 2147483632;
	mov.b32 	%r320, 0;
$L__BB1_16:
	.pragma "nounroll";
	mul.wide.u32 	%rd42, %r320, 4;
	add.s64 	%rd43, %rd4, %rd42;
	mov.f32 	%f81, 0f00000000;
	st.local.v4.f32 	[%rd43], {%f81, %f81, %f81, %f81};
	st.local.v4.f32 	[%rd43+16], {%f81, %f81, %f81, %f81};
	st.local.v4.f32 	[%rd43+32], {%f81, %f81, %f81, %f81};
	st.local.v4.f32 	[%rd43+48], {%f81, %f81, %f81, %f81};
	add.s32 	%r320, %r320, 16;
	setp.eq.s32 	%p12, %r320, %r315;
	@%p12 bra 	$L__BB1_17;
	bra.uni 	$L__BB1_16;
$L__BB1_17:
	setp.eq.s32 	%p13, %r8, 0;
	@%p13 bra 	$L__BB1_26;
	and.b32  	%r25, %r103, 7;
	setp.lt.u32 	%p14, %r8, 8;
	@%p14 bra 	$L__BB1_20;
	mul.wide.u32 	%rd44, %r315, 4;
	add.s64 	%rd45, %rd4, %rd44;
	mov.b32 	%r117, 0;
	st.local.u32 	[%rd45], %r117;
	st.local.u32 	[%rd45+4], %r117;
	st.local.u32 	[%rd45+8], %r117;
	st.local.u32 	[%rd45+12], %r117;
	st.local.u32 	[%rd45+16], %r117;
	st.local.u32 	[%rd45+20], %r117;
	st.local.u32 	[%rd45+24], %r117;
	st.local.u32 	[%rd45+28], %r117;
	add.s32 	%r315, %r315, 8;
$L__BB1_20:
	setp.eq.s32 	%p15, %r25, 0;
	@%p15 bra 	$L__BB1_26;
	and.b32  	%r28, %r103, 3;
	setp.lt.u32 	%p16, %r25, 4;
	@%p16 bra 	$L__BB1_23;
	mul.wide.u32 	%rd46, %r315, 4;
	add.s64 	%rd47, %rd4, %rd46;
	mov.b32 	%r118, 0;
	st.local.u32 	[%rd47], %r118;
	st.local.u32 	[%rd47+4], %r118;
	st.local.u32 	[%rd47+8], %r118;
	st.local.u32 	[%rd47+12], %r118;
	add.s32 	%r315, %r315, 4;
$L__BB1_23:
	setp.eq.s32 	%p17, %r28, 0;
	@%p17 bra 	$L__BB1_26;
	mov.b32 	%r319, 0;
$L__BB1_25:
	.pragma "nounroll";
	mul.wide.u32 	%rd48, %r315, 4;
	add.s64 	%rd49, %rd4, %rd48;
	mov.b32 	%r120, 0;
	st.local.u32 	[%rd49], %r120;
	add.s32 	%r315, %r315, 1;
	add.s32 	%r319, %r319, 1;
	setp.ne.s32 	%p18, %r319, %r28;
	@%p18 bra 	$L__BB1_25;
$L__BB1_26:
	mov.u32 	%r122, smem;
	add.s32 	%r35, %r122, %r5;
	add.s32 	%r36, %r103, -1;
	and.b32  	%r37, %r103, 15;
	and.b32  	%r38, %r103, 7;
	and.b32  	%r39, %r103, 2147483632;
	and.b32  	%r40, %r103, 3;
	cvta.to.global.u64 	%rd5, %rd20;
	mov.f32 	%f550, 0fFF800000;
	mov.f32 	%f551, 0f00000000;
	mov.b32 	%r321, 0;
$L__BB1_27:
	mov.u32 	%r43, %r321;
	add.s32 	%r321, %r43, 64;
	add.s32 	%r123, %r2, 1;
	min.s32 	%r124, %r321, %r123;
	sub.s32 	%r45, %r124, %r43;
	mul.lo.s32 	%r46, %r45, %r103;
	setp.ge.s32 	%p19, %r3, %r46;
	@%p19 bra 	$L__BB1_30;
	mov.u32 	%r322, %r3;
$L__BB1_29:
	ld.param.u64 	%rd81, [_Z38waller_operator_multihead_tiled_kernelPKfS0_S0_Pfiiif_param_2];
	div.s32 	%r125, %r322, %r103;
	mul.lo.s32 	%r126, %r125, %r103;
	sub.s32 	%r127, %r322, %r126;
	add.s32 	%r128, %r125, %r43;
	add.s32 	%r129, %r127, %r4;
	mad.lo.s32 	%r130, %r128, %r103, %r129;
	mul.wide.s32 	%rd50, %r130, 4;
	add.s64 	%rd51, %rd5, %rd50;
	ld.global.nc.f32 	%f84, [%rd51];
	shl.b32 	%r131, %r322, 2;
	mov.u32 	%r132, smem;
	add.s32 	%r133, %r132, %r131;
	st.shared.f32 	[%r133], %f84;
	cvta.to.global.u64 	%rd52, %rd81;
	add.s64 	%rd53, %rd52, %rd50;
	ld.global.nc.f32 	%f85, [%rd53];
	add.s32 	%r134, %r133, %r5;
	st.shared.f32 	[%r134], %f85;
	add.s32 	%r322, %r322, 256;
	setp.lt.s32 	%p20, %r322, %r46;
	@%p20 bra 	$L__BB1_29;
$L__BB1_30:
	bar.sync 	0;
	setp.ge.s32 	%p21, %r3, %r45;
	@%p21 bra 	$L__BB1_61;
	setp.gt.s32 	%p22, %r103, 0;
	mov.u32 	%r332, %r3;
	mov.f32 	%f549, %f550;
	@%p22 bra 	$L__BB1_32;
	bra.uni 	$L__BB1_60;
$L__BB1_32:
	mov.u32 	%r323, %r3;
$L__BB1_33:
	mov.f32 	%f4, %f550;
	setp.lt.u32 	%p24, %r36, 15;
	mul.lo.s32 	%r50, %r323, %r103;
	mov.f32 	%f541, 0f00000000;
	mov.b32 	%r330, 0;
	@%p24 bra 	$L__BB1_36;
	mov.f32 	%f541, 0f00000000;
	mov.b32 	%r324, 0;
$L__BB1_35:
	.pragma "nounroll";
	mul.wide.u32 	%rd54, %r324, 4;
	add.s64 	%rd55, %rd3, %rd54;
	ld.local.v4.f32 	{%f114, %f115, %f116, %f117}, [%rd55];
	add.s32 	%r141, %r324, %r50;
	shl.b32 	%r142, %r141, 2;
	mov.u32 	%r143, smem;
	add.s32 	%r144, %r143, %r142;
	ld.shared.f32 	%f118, [%r144];
	fma.rn.f32 	%f119, %f114, %f118, %f541;
	ld.shared.f32 	%f120, [%r144+4];
	fma.rn.f32 	%f121, %f115, %f120, %f119;
	ld.shared.f32 	%f122, [%r144+8];
	fma.rn.f32 	%f123, %f116, %f122, %f121;
	ld.shared.f32 	%f124, [%r144+12];
	fma.rn.f32 	%f125, %f117, %f124, %f123;
	ld.local.v4.f32 	{%f126, %f127, %f128, %f129}, [%rd55+16];
	ld.shared.f32 	%f130, [%r144+16];
	fma.rn.f32 	%f131, %f126, %f130, %f125;
	ld.shared.f32 	%f132, [%r144+20];
	fma.rn.f32 	%f133, %f127, %f132, %f131;
	ld.shared.f32 	%f134, [%r144+24];
	fma.rn.f32 	%f135, %f128, %f134, %f133;
	ld.shared.f32 	%f136, [%r144+28];
	fma.rn.f32 	%f137, %f129, %f136, %f135;
	ld.local.v4.f32 	{%f138, %f139, %f140, %f141}, [%rd55+32];
	ld.shared.f32 	%f142, [%r144+32];
	fma.rn.f32 	%f143, %f138, %f142, %f137;
	ld.shared.f32 	%f144, [%r144+36];
	fma.rn.f32 	%f145, %f139, %f144, %f143;
	ld.shared.f32 	%f146, [%r144+40];
	fma.rn.f32 	%f147, %f140, %f146, %f145;
	ld.shared.f32 	%f148, [%r144+44];
	fma.rn.f32 	%f149, %f141, %f148, %f147;
	ld.local.v4.f32 	{%f150, %f151, %f152, %f153}, [%rd55+48];
	ld.shared.f32 	%f154, [%r144+48];
	fma.rn.f32 	%f155, %f150, %f154, %f149;
	ld.shared.f32 	%f156, [%r144+52];
	fma.rn.f32 	%f157, %f151, %f156, %f155;
	ld.shared.f32 	%f158, [%r144+56];
	fma.rn.f32 	%f159, %f152, %f158, %f157;
	ld.shared.f32 	%f160, [%r144+60];
	fma.rn.f32 	%f541, %f153, %f160, %f159;
	add.s32 	%r324, %r324, 16;
	setp.eq.s32 	%p25, %r324, %r39;
	mov.u32 	%r330, %r39;
	@%p25 bra 	$L__BB1_36;
	bra.uni 	$L__BB1_35;
$L__BB1_36:
	setp.eq.s32 	%p26, %r37, 0;
	@%p26 bra 	$L__BB1_37;
	bra.uni 	$L__BB1_51;
$L__BB1_37:
	mul.f32 	%f203, %f51, %f541;
	max.f32 	%f550, %f4, %f203;
	sub.f32 	%f204, %f4, %f550;
	fma.rn.f32 	%f205, %f204, 0f3BBB989D, 0f3F000000;
	cvt.sat.f32.f32 	%f206, %f205;
	mov.f32 	%f207, 0f4B400001;
	mov.f32 	%f208, 0f437C0000;
	fma.rm.f32 	%f209, %f206, %f208, %f207;
	add.f32 	%f210, %f209, 0fCB40007F;
	neg.f32 	%f211, %f210;
	fma.rn.f32 	%f212, %f204, 0f3FB8AA3B, %f211;
	fma.rn.f32 	%f213, %f204, 0f32A57060, %f212;
	mov.b32 	%r159, %f209;
	shl.b32 	%r160, %r159, 23;
	mov.b32 	%f214, %r160;
	ex2.approx.ftz.f32 	%f215, %f213;
	mul.f32 	%f9, %f215, %f214;
	sub.f32 	%f216, %f203, %f550;
	fma.rn.f32 	%f217, %f216, 0f3BBB989D, 0f3F000000;
	cvt.sat.f32.f32 	%f218, %f217;
	fma.rm.f32 	%f219, %f218, %f208, %f207;
	add.f32 	%f220, %f219, 0fCB40007F;
	neg.f32 	%f221, %f220;
	fma.rn.f32 	%f222, %f216, 0f3FB8AA3B, %f221;
	fma.rn.f32 	%f223, %f216, 0f32A57060, %f222;
	mov.b32 	%r161, %f219;
	shl.b32 	%r162, %r161, 23;
	mov.b32 	%f224, %r162;
	ex2.approx.ftz.f32 	%f225, %f223;
	mul.f32 	%f10, %f225, %f224;
	fma.rn.f32 	%f551, %f551, %f9, %f10;
	mov.b32 	%r327, 0;
	@%p24 bra 	$L__BB1_40;
	mov.b32 	%r325, 0;
$L__BB1_39:
	.pragma "nounroll";
	mul.wide.u32 	%rd61, %r325, 4;
	add.s64 	%rd62, %rd4, %rd61;
	ld.local.v4.f32 	{%f226, %f227, %f228, %f229}, [%rd62];
	add.s32 	%r164, %r325, %r50;
	shl.b32 	%r165, %r164, 2;
	add.s32 	%r166, %r35, %r165;
	ld.shared.f32 	%f230, [%r166];
	mul.f32 	%f231, %f10, %f230;
	fma.rn.f32 	%f232, %f9, %f226, %f231;
	ld.shared.f32 	%f233, [%r166+4];
	mul.f32 	%f234, %f10, %f233;
	fma.rn.f32 	%f235, %f9, %f227, %f234;
	ld.shared.f32 	%f236, [%r166+8];
	mul.f32 	%f237, %f10, %f236;
	fma.rn.f32 	%f238, %f9, %f228, %f237;
	ld.shared.f32 	%f239, [%r166+12];
	mul.f32 	%f240, %f10, %f239;
	fma.rn.f32 	%f241, %f9, %f229, %f240;
	st.local.v4.f32 	[%rd62], {%f232, %f235, %f238, %f241};
	ld.local.v4.f32 	{%f242, %f243, %f244, %f245}, [%rd62+16];
	ld.shared.f32 	%f246, [%r166+16];
	mul.f32 	%f247, %f10, %f246;
	fma.rn.f32 	%f248, %f9, %f242, %f247;
	ld.shared.f32 	%f249, [%r166+20];
	mul.f32 	%f250, %f10, %f249;
	fma.rn.f32 	%f251, %f9, %f243, %f250;
	ld.shared.f32 	%f252, [%r166+24];
	mul.f32 	%f253, %f10, %f252;
	fma.rn.f32 	%f254, %f9, %f244, %f253;
	ld.shared.f32 	%f255, [%r166+28];
	mul.f32 	%f256, %f10, %f255;
	fma.rn.f32 	%f257, %f9, %f245, %f256;
	st.local.v4.f32 	[%rd62+16], {%f248, %f251, %f254, %f257};
	ld.local.v4.f32 	{%f258, %f259, %f260, %f261}, [%rd62+32];
	ld.shared.f32 	%f262, [%r166+32];
	mul.f32 	%f263, %f10, %f262;
	fma.rn.f32 	%f264, %f9, %f258, %f263;
	ld.shared.f32 	%f265, [%r166+36];
	mul.f32 	%f266, %f10, %f265;
	fma.rn.f32 	%f267, %f9, %f259, %f266;
	ld.shared.f32 	%f268, [%r166+40];
	mul.f32 	%f269, %f10, %f268;
	fma.rn.f32 	%f270, %f9, %f260, %f269;
	ld.shared.f32 	%f271, [%r166+44];
	mul.f32 	%f272, %f10, %f271;
	fma.rn.f32 	%f273, %f9, %f261, %f272;
	st.local.v4.f32 	[%rd62+32], {%f264, %f267, %f270, %f273};
	ld.local.v4.f32 	{%f274, %f275, %f276, %f277}, [%rd62+48];
	ld.shared.f32 	%f278, [%r166+48];
	mul.f32 	%f279, %f10, %f278;
	fma.rn.f32 	%f280, %f9, %f274, %f279;
	ld.shared.f32 	%f281, [%r166+52];
	mul.f32 	%f282, %f10, %f281;
	fma.rn.f32 	%f283, %f9, %f275, %f282;
	ld.shared.f32 	%f284, [%r166+56];
	mul.f32 	%f285, %f10, %f284;
	fma.rn.f32 	%f286, %f9, %f276, %f285;
	ld.shared.f32 	%f287, [%r166+60];
	mul.f32 	%f288, %f10, %f287;
	fma.rn.f32 	%f289, %f9, %f277, %f288;
	st.local.v4.f32 	[%rd62+48], {%f280, %f283, %f286, %f289};
	add.s32 	%r325, %r325, 16;
	setp.ne.s32 	%p34, %r325, %r39;
	mov.u32 	%r327, %r39;
	@%p34 bra 	$L__BB1_39;
$L__BB1_40:
	@%p26 bra 	$L__BB1_50;
	add.s32 	%r167, %r37, -1;
	setp.lt.u32 	%p36, %r167, 7;
	@%p36 bra 	$L__BB1_43;
	mul.wide.u32 	%rd63, %r327, 4;
	add.s64 	%rd64, %rd4, %rd63;
	ld.local.f32 	%f290, [%rd64];
	add.s32 	%r168, %r327, %r50;
	shl.b32 	%r169, %r168, 2;
	add.s32 	%r170, %r35, %r169;
	ld.shared.f32 	%f291, [%r170];
	mul.f32 	%f292, %f10, %f291;
	fma.rn.f32 	%f293, %f9, %f290, %f292;
	st.local.f32 	[%rd64], %f293;
	ld.local.f32 	%f294, [%rd64+4];
	ld.shared.f32 	%f295, [%r170+4];
	mul.f32 	%f296, %f10, %f295;
	fma.rn.f32 	%f297, %f9, %f294, %f296;
	st.local.f32 	[%rd64+4], %f297;
	ld.local.f32 	%f298, [%rd64+8];
	ld.shared.f32 	%f299, [%r170+8];
	mul.f32 	%f300, %f10, %f299;
	fma.rn.f32 	%f301, %f9, %f298, %f300;
	st.local.f32 	[%rd64+8], %f301;
	ld.local.f32 	%f302, [%rd64+12];
	ld.shared.f32 	%f303, [%r170+12];
	mul.f32 	%f304, %f10, %f303;
	fma.rn.f32 	%f305, %f9, %f302, %f304;
	st.local.f32 	[%rd64+12], %f305;
	ld.local.f32 	%f306, [%rd64+16];
	ld.shared.f32 	%f307, [%r170+16];
	mul.f32 	%f308, %f10, %f307;
	fma.rn.f32 	%f309, %f9, %f306, %f308;
	st.local.f32 	[%rd64+16], %f309;
	ld.local.f32 	%f310, [%rd64+20];
	ld.shared.f32 	%f311, [%r170+20];
	mul.f32 	%f312, %f10, %f311;
	fma.rn.f32 	%f313, %f9, %f310, %f312;
	st.local.f32 	[%rd64+20], %f313;
	ld.local.f32 	%f314, [%rd64+24];
	ld.shared.f32 	%f315, [%r170+24];
	mul.f32 	%f316, %f10, %f315;
	fma.rn.f32 	%f317, %f9, %f314, %f316;
	st.local.f32 	[%rd64+24], %f317;
	ld.local.f32 	%f318, [%rd64+28];
	ld.shared.f32 	%f319, [%r170+28];
	mul.f32 	%f320, %f10, %f319;
	fma.rn.f32 	%f321, %f9, %f318, %f320;
	st.local.f32 	[%rd64+28], %f321;
	add.s32 	%r327, %r327, 8;
$L__BB1_43:
	setp.eq.s32 	%p37, %r38, 0;
	@%p37 bra 	$L__BB1_50;
	add.s32 	%r171, %r38, -1;
	setp.lt.u32 	%p38, %r171, 3;
	@%p38 bra 	$L__BB1_46;
	mul.wide.u32 	%rd65, %r327, 4;
	add.s64 	%rd66, %rd4, %rd65;
	ld.local.f32 	%f322, [%rd66];
	add.s32 	%r172, %r327, %r50;
	shl.b32 	%r173, %r172, 2;
	add.s32 	%r174, %r35, %r173;
	ld.shared.f32 	%f323, [%r174];
	mul.f32 	%f324, %f10, %f323;
	fma.rn.f32 	%f325, %f9, %f322, %f324;
	st.local.f32 	[%rd66], %f325;
	ld.local.f32 	%f326, [%rd66+4];
	ld.shared.f32 	%f327, [%r174+4];
	mul.f32 	%f328, %f10, %f327;
	fma.rn.f32 	%f329, %f9, %f326, %f328;
	st.local.f32 	[%rd66+4], %f329;
	ld.local.f32 	%f330, [%rd66+8];
	ld.shared.f32 	%f331, [%r174+8];
	mul.f32 	%f332, %f10, %f331;
	fma.rn.f32 	%f333, %f9, %f330, %f332;
	st.local.f32 	[%rd66+8], %f333;
	ld.local.f32 	%f334, [%rd66+12];
	ld.shared.f32 	%f335, [%r174+12];
	mul.f32 	%f336, %f10, %f335;
	fma.rn.f32 	%f337, %f9, %f334, %f336;
	st.local.f32 	[%rd66+12], %f337;
	add.s32 	%r327, %r327, 4;
$L__BB1_46:
	setp.eq.s32 	%p39, %r40, 0;
	@%p39 bra 	$L__BB1_50;
	setp.eq.s32 	%p40, %r40, 1;
	mul.wide.u32 	%rd67, %r327, 4;
	add.s64 	%rd6, %rd4, %rd67;
	ld.local.f32 	%f338, [%rd6];
	add.s32 	%r175, %r327, %r50;
	shl.b32 	%r176, %r175, 2;
	add.s32 	%r60, %r35, %r176;
	ld.shared.f32 	%f339, [%r60];
	mul.f32 	%f340, %f10, %f339;
	fma.rn.f32 	%f341, %f9, %f338, %f340;
	st.local.f32 	[%rd6], %f341;
	@%p40 bra 	$L__BB1_50;
	setp.eq.s32 	%p41, %r40, 2;
	ld.local.f32 	%f342, [%rd6+4];
	ld.shared.f32 	%f343, [%r60+4];
	mul.f32 	%f344, %f10, %f343;
	fma.rn.f32 	%f345, %f9, %f342, %f344;
	st.local.f32 	[%rd6+4], %f345;
	@%p41 bra 	$L__BB1_50;
	ld.local.f32 	%f346, [%rd6+8];
	ld.shared.f32 	%f347, [%r60+8];
	mul.f32 	%f348, %f10, %f347;
	fma.rn.f32 	%f349, %f9, %f346, %f348;
	st.local.f32 	[%rd6+8], %f349;
$L__BB1_50:
	add.s32 	%r323, %r323, 256;
	setp.lt.s32 	%p42, %r323, %r45;
	@%p42 bra 	$L__BB1_33;
	bra.uni 	$L__BB1_61;
$L__BB1_51:
	add.s32 	%r145, %r37, -1;
	setp.lt.u32 	%p27, %r145, 7;
	@%p27 bra 	$L__BB1_53;
	mul.wide.u32 	%rd56, %r330, 4;
	add.s64 	%rd57, %rd3, %rd56;
	ld.local.f32 	%f162, [%rd57];
	add.s32 	%r146, %r330, %r50;
	shl.b32 	%r147, %r146, 2;
	mov.u32 	%r148, smem;
	add.s32 	%r149, %r148, %r147;
	ld.shared.f32 	%f163, [%r149];
	fma.rn.f32 	%f164, %f162, %f163, %f541;
	ld.local.f32 	%f165, [%rd57+4];
	ld.shared.f32 	%f166, [%r149+4];
	fma.rn.f32 	%f167, %f165, %f166, %f164;
	ld.local.f32 	%f168, [%rd57+8];
	ld.shared.f32 	%f169, [%r149+8];
	fma.rn.f32 	%f170, %f168, %f169, %f167;
	ld.local.f32 	%f171, [%rd57+12];
	ld.shared.f32 	%f172, [%r149+12];
	fma.rn.f32 	%f173, %f171, %f172, %f170;
	ld.local.f32 	%f174, [%rd57+16];
	ld.shared.f32 	%f175, [%r149+16];
	fma.rn.f32 	%f176, %f174, %f175, %f173;
	ld.local.f32 	%f177, [%rd57+20];
	ld.shared.f32 	%f178, [%r149+20];
	fma.rn.f32 	%f179, %f177, %f178, %f176;
	ld.local.f32 	%f180, [%rd57+24];
	ld.shared.f32 	%f181, [%r149+24];
	fma.rn.f32 	%f182, %f180, %f181, %f179;
	ld.local.f32 	%f183, [%rd57+28];
	ld.shared.f32 	%f184, [%r149+28];
	fma.rn.f32 	%f541, %f183, %f184, %f182;
	add.s32 	%r330, %r330, 8;
$L__BB1_53:
	setp.eq.s32 	%p28, %r38, 0;
	@%p28 bra 	$L__BB1_37;
	add.s32 	%r150, %r38, -1;
	setp.lt.u32 	%p29, %r150, 3;
	@%p29 bra 	$L__BB1_56;
	mul.wide.u32 	%rd58, %r330, 4;
	add.s64 	%rd59, %rd3, %rd58;
	ld.local.f32 	%f186, [%rd59];
	add.s32 	%r151, %r330, %r50;
	shl.b32 	%r152, %r151, 2;
	mov.u32 	%r153, smem;
	add.s32 	%r154, %r153, %r152;
	ld.shared.f32 	%f187, [%r154];
	fma.rn.f32 	%f188, %f186, %f187, %f541;
	ld.local.f32 	%f189, [%rd59+4];
	ld.shared.f32 	%f190, [%r154+4];
	fma.rn.f32 	%f191, %f189, %f190, %f188;
	ld.local.f32 	%f192, [%rd59+8];
	ld.shared.f32 	%f193, [%r154+8];
	fma.rn.f32 	%f194, %f192, %f193, %f191;
	ld.local.f32 	%f195, [%rd59+12];
	ld.shared.f32 	%f196, [%r154+12];
	fma.rn.f32 	%f541, %f195, %f196, %f194;
	add.s32 	%r330, %r330, 4;
$L__BB1_56:
	setp.eq.s32 	%p30, %r40, 0;
	@%p30 bra 	$L__BB1_37;
	setp.eq.s32 	%p31, %r40, 1;
	mul.wide.u32 	%rd60, %r330, 4;
	add.s64 	%rd7, %rd3, %rd60;
	ld.local.f32 	%f197, [%rd7];
	add.s32 	%r155, %r330, %r50;
	shl.b32 	%r156, %r155, 2;
	mov.u32 	%r157, smem;
	add.s32 	%r67, %r157, %r156;
	ld.shared.f32 	%f198, [%r67];
	fma.rn.f32 	%f541, %f197, %f198, %f541;
	@%p31 bra 	$L__BB1_37;
	setp.eq.s32 	%p32, %r40, 2;
	ld.local.f32 	%f199, [%rd7+4];
	ld.shared.f32 	%f200, [%r67+4];
	fma.rn.f32 	%f541, %f199, %f200, %f541;
	@%p32 bra 	$L__BB1_37;
	ld.local.f32 	%f201, [%rd7+8];
	ld.shared.f32 	%f202, [%r67+8];
	fma.rn.f32 	%f541, %f201, %f202, %f541;
	bra.uni 	$L__BB1_37;
$L__BB1_60:
	mul.f32 	%f86, %f51, 0f00000000;
	max.f32 	%f550, %f549, %f86;
	sub.f32 	%f87, %f549, %f550;
	fma.rn.f32 	%f88, %f87, 0f3BBB989D, 0f3F000000;
	cvt.sat.f32.f32 	%f89, %f88;
	mov.f32 	%f90, 0f4B400001;
	mov.f32 	%f91, 0f437C0000;
	fma.rm.f32 	%f92, %f89, %f91, %f90;
	add.f32 	%f93, %f92, 0fCB40007F;
	neg.f32 	%f94, %f93;
	fma.rn.f32 	%f95, %f87, 0f3FB8AA3B, %f94;
	fma.rn.f32 	%f96, %f87, 0f32A57060, %f95;
	mov.b32 	%r135, %f92;
	shl.b32 	%r136, %r135, 23;
	mov.b32 	%f97, %r136;
	ex2.approx.ftz.f32 	%f98, %f96;
	mul.f32 	%f99, %f98, %f97;
	sub.f32 	%f100, %f86, %f550;
	fma.rn.f32 	%f101, %f100, 0f3BBB989D, 0f3F000000;
	cvt.sat.f32.f32 	%f102, %f101;
	fma.rm.f32 	%f103, %f102, %f91, %f90;
	add.f32 	%f104, %f103, 0fCB40007F;
	neg.f32 	%f105, %f104;
	fma.rn.f32 	%f106, %f100, 0f3FB8AA3B, %f105;
	fma.rn.f32 	%f107, %f100, 0f32A57060, %f106;
	mov.b32 	%r137, %f103;
	shl.b32 	%r138, %r137, 23;
	mov.b32 	%f108, %r138;
	ex2.approx.ftz.f32 	%f109, %f107;
	mul.f32 	%f110, %f109, %f108;
	fma.rn.f32 	%f551, %f551, %f99, %f110;
	add.s32 	%r332, %r332, 256;
	setp.lt.s32 	%p23, %r332, %r45;
	mov.f32 	%f549, %f550;
	@%p23 bra 	$L__BB1_60;
$L__BB1_61:
	bar.sync 	0;
	setp.le.u32 	%p43, %r321, %r2;
	@%p43 bra 	$L__BB1_27;
	add.s32 	%r70, %r35, %r5;
	and.b32  	%r71, %r3, 31;
	mov.b32 	%r177, %f550;
	shfl.sync.down.b32	%r178|%p44, %r177, 16, 31, -1;
	mov.b32 	%f350, %r178;
	max.f32 	%f351, %f550, %f350;
	mov.b32 	%r179, %f351;
	shfl.sync.down.b32	%r180|%p45, %r179, 8, 31, -1;
	mov.b32 	%f352, %r180;
	max.f32 	%f353, %f351, %f352;
	mov.b32 	%r181, %f353;
	shfl.sync.down.b32	%r182|%p46, %r181, 4, 31, -1;
	mov.b32 	%f354, %r182;
	max.f32 	%f355, %f353, %f354;
	mov.b32 	%r183, %f355;
	shfl.sync.down.b32	%r184|%p47, %r183, 2, 31, -1;
	mov.b32 	%f356, %r184;
	max.f32 	%f357, %f355, %f356;
	mov.b32 	%r185, %f357;
	shfl.sync.down.b32	%r186|%p48, %r185, 1, 31, -1;
	mov.b32 	%f358, %r186;
	max.f32 	%f359, %f357, %f358;
	mov.b32 	%r187, %f359;
	shfl.sync.idx.b32	%r72|%p49, %r187, 0, 31, -1;
	setp.ne.s32 	%p50, %r71, 0;
	shr.u32 	%r188, %r3, 3;
	add.s32 	%r73, %r70, %r188;
	@%p50 bra 	$L__BB1_64;
	st.shared.u32 	[%r73], %r72;
$L__BB1_64:
	bar.sync 	0;
	mov.u32 	%r189, %ntid.x;
	shr.u32 	%r74, %r189, 5;
	setp.ge.u32 	%p51, %r3, %r74;
	shl.b32 	%r190, %r71, 2;
	add.s32 	%r75, %r70, %r190;
	mov.f32 	%f553, 0fFF800000;
	@%p51 bra 	$L__BB1_66;
	ld.shared.f32 	%f553, [%r75];
$L__BB1_66:
	setp.gt.u32 	%p52, %r3, 31;
	@%p52 bra 	$L__BB1_68;
	mov.b32 	%r191, %f553;
	shfl.sync.down.b32	%r192|%p53, %r191, 16, 31, -1;
	mov.b32 	%f361, %r192;
	max.f32 	%f362, %f553, %f361;
	mov.b32 	%r193, %f362;
	shfl.sync.down.b32	%r194|%p54, %r193, 8, 31, -1;
	mov.b32 	%f363, %r194;
	max.f32 	%f364, %f362, %f363;
	mov.b32 	%r195, %f364;
	shfl.sync.down.b32	%r196|%p55, %r195, 4, 31, -1;
	mov.b32 	%f365, %r196;
	max.f32 	%f366, %f364, %f365;
	mov.b32 	%r197, %f366;
	shfl.sync.down.b32	%r198|%p56, %r197, 2, 31, -1;
	mov.b32 	%f367, %r198;
	max.f32 	%f368, %f366, %f367;
	mov.b32 	%r199, %f368;
	shfl.sync.down.b32	%r200|%p57, %r199, 1, 31, -1;
	mov.b32 	%f369, %r200;
	max.f32 	%f370, %f368, %f369;
	mov.b32 	%r201, %f370;
	shfl.sync.idx.b32	%r202|%p58, %r201, 0, 31, -1;
	mov.b32 	%f553, %r202;
$L__BB1_68:
	setp.lt.s32 	%p59, %r103, 1;
	mov.b32 	%r203, %f553;
	shfl.sync.idx.b32	%r204|%p60, %r203, 0, 31, -1;
	mov.b32 	%f371, %r204;
	bar.sync 	0;
	sub.f32 	%f372, %f550, %f371;
	fma.rn.f32 	%f373, %f372, 0f3BBB989D, 0f3F000000;
	cvt.sat.f32.f32 	%f374, %f373;
	mov.f32 	%f375, 0f4B400001;
	mov.f32 	%f376, 0f437C0000;
	fma.rm.f32 	%f377, %f374, %f376, %f375;
	add.f32 	%f378, %f377, 0fCB40007F;
	neg.f32 	%f379, %f378;
	fma.rn.f32 	%f380, %f372, 0f3FB8AA3B, %f379;
	fma.rn.f32 	%f381, %f372, 0f32A57060, %f380;
	mov.b32 	%r205, %f377;
	shl.b32 	%r206, %r205, 23;
	mov.b32 	%f382, %r206;
	ex2.approx.ftz.f32 	%f383, %f381;
	mul.f32 	%f33, %f383, %f382;
	@%p59 bra 	$L__BB1_81;
	setp.lt.u32 	%p61, %r36, 15;
	mov.b32 	%r334, 0;
	@%p61 bra 	$L__BB1_72;
	and.b32  	%r208, %r103, 2147483632;
	neg.s32 	%r337, %r208;
	add.s64 	%rd83, %rd4, 32;
$L__BB1_71:
	.pragma "nounroll";
	ld.local.v4.f32 	{%f384, %f385, %f386, %f387}, [%rd83+-32];
	mul.f32 	%f388, %f33, %f384;
	mul.f32 	%f389, %f33, %f385;
	mul.f32 	%f390, %f33, %f386;
	mul.f32 	%f391, %f33, %f387;
	st.local.v4.f32 	[%rd83+-32], {%f388, %f389, %f390, %f391};
	ld.local.v4.f32 	{%f392, %f393, %f394, %f395}, [%rd83+-16];
	mul.f32 	%f396, %f33, %f392;
	mul.f32 	%f397, %f33, %f393;
	mul.f32 	%f398, %f33, %f394;
	mul.f32 	%f399, %f33, %f395;
	st.local.v4.f32 	[%rd83+-16], {%f396, %f397, %f398, %f399};
	ld.local.v4.f32 	{%f400, %f401, %f402, %f403}, [%rd83];
	mul.f32 	%f404, %f33, %f400;
	mul.f32 	%f405, %f33, %f401;
	mul.f32 	%f406, %f33, %f402;
	mul.f32 	%f407, %f33, %f403;
	st.local.v4.f32 	[%rd83], {%f404, %f405, %f406, %f407};
	ld.local.v4.f32 	{%f408, %f409, %f410, %f411}, [%rd83+16];
	mul.f32 	%f412, %f33, %f408;
	mul.f32 	%f413, %f33, %f409;
	mul.f32 	%f414, %f33, %f410;
	mul.f32 	%f415, %f33, %f411;
	st.local.v4.f32 	[%rd83+16], {%f412, %f413, %f414, %f415};
	add.s32 	%r337, %r337, 16;
	add.s64 	%rd83, %rd83, 64;
	setp.eq.s32 	%p62, %r337, 0;
	mov.u32 	%r334, %r39;
	@%p62 bra 	$L__BB1_72;
	bra.uni 	$L__BB1_71;
$L__BB1_72:
	setp.eq.s32 	%p63, %r37, 0;
	@%p63 bra 	$L__BB1_81;
	setp.lt.u32 	%p64, %r37, 8;
	@%p64 bra 	$L__BB1_75;
	mul.wide.u32 	%rd68, %r334, 4;
	add.s64 	%rd69, %rd4, %rd68;
	ld.local.f32 	%f416, [%rd69];
	mul.f32 	%f417, %f33, %f416;
	st.local.f32 	[%rd69], %f417;
	ld.local.f32 	%f418, [%rd69+4];
	mul.f32 	%f419, %f33, %f418;
	st.local.f32 	[%rd69+4], %f419;
	ld.local.f32 	%f420, [%rd69+8];
	mul.f32 	%f421, %f33, %f420;
	st.local.f32 	[%rd69+8], %f421;
	ld.local.f32 	%f422, [%rd69+12];
	mul.f32 	%f423, %f33, %f422;
	st.local.f32 	[%rd69+12], %f423;
	ld.local.f32 	%f424, [%rd69+16];
	mul.f32 	%f425, %f33, %f424;
	st.local.f32 	[%rd69+16], %f425;
	ld.local.f32 	%f426, [%rd69+20];
	mul.f32 	%f427, %f33, %f426;
	st.local.f32 	[%rd69+20], %f427;
	ld.local.f32 	%f428, [%rd69+24];
	mul.f32 	%f429, %f33, %f428;
	st.local.f32 	[%rd69+24], %f429;
	ld.local.f32 	%f430, [%rd69+28];
	mul.f32 	%f431, %f33, %f430;
	st.local.f32 	[%rd69+28], %f431;
	add.s32 	%r334, %r334, 8;
$L__BB1_75:
	setp.eq.s32 	%p65, %r38, 0;
	@%p65 bra 	$L__BB1_81;
	setp.lt.u32 	%p66, %r38, 4;
	@%p66 bra 	$L__BB1_78;
	mul.wide.u32 	%rd70, %r334, 4;
	add.s64 	%rd71, %rd4, %rd70;
	ld.local.f32 	%f432, [%rd71];
	mul.f32 	%f433, %f33, %f432;
	st.local.f32 	[%rd71], %f433;
	ld.local.f32 	%f434, [%rd71+4];
	mul.f32 	%f435, %f33, %f434;
	st.local.f32 	[%rd71+4], %f435;
	ld.local.f32 	%f436, [%rd71+8];
	mul.f32 	%f437, %f33, %f436;
	st.local.f32 	[%rd71+8], %f437;
	ld.local.f32 	%f438, [%rd71+12];
	mul.f32 	%f439, %f33, %f438;
	st.local.f32 	[%rd71+12], %f439;
	add.s32 	%r334, %r334, 4;
$L__BB1_78:
	setp.eq.s32 	%p67, %r40, 0;
	@%p67 bra 	$L__BB1_81;
	mul.wide.u32 	%rd72, %r334, 4;
	add.s64 	%rd82, %rd4, %rd72;
	neg.s32 	%r336, %r40;
$L__BB1_80:
	.pragma "nounroll";
	ld.local.f32 	%f440, [%rd82];
	mul.f32 	%f441, %f33, %f440;
	st.local.f32 	[%rd82], %f441;
	add.s64 	%rd82, %rd82, 4;
	add.s32 	%r336, %r336, 1;
	setp.eq.s32 	%p68, %r336, 0;
	@%p68 bra 	$L__BB1_81;
	bra.uni 	$L__BB1_80;
$L__BB1_81:
	mul.f32 	%f442, %f551, %f33;
	setp.ne.s32 	%p69, %r71, 0;
	mov.b32 	%r209, %f442;
	shfl.sync.down.b32	%r210|%p70, %r209, 16, 31, -1;
	mov.b32 	%f443, %r210;
	add.f32 	%f444, %f442, %f443;
	mov.b32 	%r211, %f444;
	shfl.sync.down.b32	%r212|%p71, %r211, 8, 31, -1;
	mov.b32 	%f445, %r212;
	add.f32 	%f446, %f444, %f445;
	mov.b32 	%r213, %f446;
	shfl.sync.down.b32	%r214|%p72, %r213, 4, 31, -1;
	mov.b32 	%f447, %r214;
	add.f32 	%f448, %f446, %f447;
	mov.b32 	%r215, %f448;
	shfl.sync.down.b32	%r216|%p73, %r215, 2, 31, -1;
	mov.b32 	%f449, %r216;
	add.f32 	%f450, %f448, %f449;
	mov.b32 	%r217, %f450;
	shfl.sync.down.b32	%r218|%p74, %r217, 1, 31, -1;
	mov.b32 	%f451, %r218;
	add.f32 	%f452, %f450, %f451;
	mov.b32 	%r219, %f452;
	shfl.sync.idx.b32	%r87|%p75, %r219, 0, 31, -1;
	@%p69 bra 	$L__BB1_83;
	st.shared.u32 	[%r73], %r87;
$L__BB1_83:
	setp.ge.u32 	%p76, %r3, %r74;
	bar.sync 	0;
	mov.f32 	%f555, 0f00000000;
	@%p76 bra 	$L__BB1_85;
	ld.shared.f32 	%f555, [%r75];
$L__BB1_85:
	setp.gt.u32 	%p77, %r3, 31;
	@%p77 bra 	$L__BB1_87;
	mov.b32 	%r220, %f555;
	shfl.sync.down.b32	%r221|%p78, %r220, 16, 31, -1;
	mov.b32 	%f454, %r221;
	add.f32 	%f455, %f555, %f454;
	mov.b32 	%r222, %f455;
	shfl.sync.down.b32	%r223|%p79, %r222, 8, 31, -1;
	mov.b32 	%f456, %r223;
	add.f32 	%f457, %f455, %f456;
	mov.b32 	%r224, %f457;
	shfl.sync.down.b32	%r225|%p80, %r224, 4, 31, -1;
	mov.b32 	%f458, %r225;
	add.f32 	%f459, %f457, %f458;
	mov.b32 	%r226, %f459;
	shfl.sync.down.b32	%r227|%p81, %r226, 2, 31, -1;
	mov.b32 	%f460, %r227;
	add.f32 	%f461, %f459, %f460;
	mov.b32 	%r228, %f461;
	shfl.sync.down.b32	%r229|%p82, %r228, 1, 31, -1;
	mov.b32 	%f462, %r229;
	add.f32 	%f463, %f461, %f462;
	mov.b32 	%r230, %f463;
	shfl.sync.idx.b32	%r231|%p83, %r230, 0, 31, -1;
	mov.b32 	%f555, %r231;
$L__BB1_87:
	setp.lt.s32 	%p84, %r103, 1;
	mov.b32 	%r232, %f555;
	shfl.sync.idx.b32	%r233|%p85, %r232, 0, 31, -1;
	mov.b32 	%f38, %r233;
	bar.sync 	0;
	@%p84 bra 	$L__BB1_116;
	mad.lo.s32 	%r88, %r2, %r103, %r4;
	setp.eq.s32 	%p86, %r36, 0;
	mov.b32 	%r340, 0;
	@%p86 bra 	$L__BB1_107;
	and.b32  	%r340, %r103, 2147483646;
	neg.s32 	%r339, %r340;
	mul.wide.s32 	%rd73, %r88, 4;
	add.s64 	%rd74, %rd73, %rd2;
	add.s64 	%rd85, %rd74, 4;
	add.s64 	%rd84, %rd4, 4;
	mov.u32 	%r338, %r88;
$L__BB1_90:
	setp.ne.s32 	%p87, %r71, 0;
	ld.local.f32 	%f464, [%rd84+-4];
	mov.b32 	%r235, %f464;
	shfl.sync.down.b32	%r236|%p88, %r235, 16, 31, -1;
	mov.b32 	%f465, %r236;
	add.f32 	%f466, %f464, %f465;
	mov.b32 	%r237, %f466;
	shfl.sync.down.b32	%r238|%p89, %r237, 8, 31, -1;
	mov.b32 	%f467, %r238;
	add.f32 	%f468, %f466, %f467;
	mov.b32 	%r239, %f468;
	shfl.sync.down.b32	%r240|%p90, %r239, 4, 31, -1;
	mov.b32 	%f469, %r240;
	add.f32 	%f470, %f468, %f469;
	mov.b32 	%r241, %f470;
	shfl.sync.down.b32	%r242|%p91, %r241, 2, 31, -1;
	mov.b32 	%f471, %r242;
	add.f32 	%f472, %f470, %f471;
	mov.b32 	%r243, %f472;
	shfl.sync.down.b32	%r244|%p92, %r243, 1, 31, -1;
	mov.b32 	%f473, %r244;
	add.f32 	%f474, %f472, %f473;
	mov.b32 	%r245, %f474;
	shfl.sync.idx.b32	%r93|%p93, %r245, 0, 31, -1;
	@%p87 bra 	$L__BB1_92;
	st.shared.u32 	[%r73], %r93;
$L__BB1_92:
	setp.ge.u32 	%p94, %r3, %r74;
	bar.sync 	0;
	mov.f32 	%f557, 0f00000000;
	@%p94 bra 	$L__BB1_94;
	ld.shared.f32 	%f557, [%r75];
$L__BB1_94:
	setp.gt.u32 	%p95, %r3, 31;
	@%p95 bra 	$L__BB1_96;
	mov.b32 	%r246, %f557;
	shfl.sync.down.b32	%r247|%p96, %r246, 16, 31, -1;
	mov.b32 	%f476, %r247;
	add.f32 	%f477, %f557, %f476;
	mov.b32 	%r248, %f477;
	shfl.sync.down.b32	%r249|%p97, %r248, 8, 31, -1;
	mov.b32 	%f478, %r249;
	add.f32 	%f479, %f477, %f478;
	mov.b32 	%r250, %f479;
	shfl.sync.down.b32	%r251|%p98, %r250, 4, 31, -1;
	mov.b32 	%f480, %r251;
	add.f32 	%f481, %f479, %f480;
	mov.b32 	%r252, %f481;
	shfl.sync.down.b32	%r253|%p99, %r252, 2, 31, -1;
	mov.b32 	%f482, %r253;
	add.f32 	%f483, %f481, %f482;
	mov.b32 	%r254, %f483;
	shfl.sync.down.b32	%r255|%p100, %r254, 1, 31, -1;
	mov.b32 	%f484, %r255;
	add.f32 	%f485, %f483, %f484;
	mov.b32 	%r256, %f485;
	shfl.sync.idx.b32	%r257|%p101, %r256, 0, 31, -1;
	mov.b32 	%f557, %r257;
$L__BB1_96:
	setp.ne.s32 	%p102, %r3, 0;
	mov.b32 	%r258, %f557;
	shfl.sync.idx.b32	%r94|%p103, %r258, 0, 31, -1;
	bar.sync 	0;
	@%p102 bra 	$L__BB1_98;
	mov.b32 	%f486, %r94;
	div.rn.f32 	%f487, %f486, %f38;
	mul.wide.s32 	%rd75, %r338, 4;
	add.s64 	%rd76, %rd2, %rd75;
	st.global.f32 	[%rd76], %f487;
$L__BB1_98:
	setp.ne.s32 	%p104, %r71, 0;
	ld.local.f32 	%f488, [%rd84];
	mov.b32 	%r259, %f488;
	shfl.sync.down.b32	%r260|%p105, %r259, 16, 31, -1;
	mov.b32 	%f489, %r260;
	add.f32 	%f490, %f488, %f489;
	mov.b32 	%r261, %f490;
	shfl.sync.down.b32	%r262|%p106, %r261, 8, 31, -1;
	mov.b32 	%f491, %r262;
	add.f32 	%f492, %f490, %f491;
	mov.b32 	%r263, %f492;
	shfl.sync.down.b32	%r264|%p107, %r263, 4, 31, -1;
	mov.b32 	%f493, %r264;
	add.f32 	%f494, %f492, %f493;
	mov.b32 	%r265, %f494;
	shfl.sync.down.b32	%r266|%p108, %r265, 2, 31, -1;
	mov.b32 	%f495, %r266;
	add.f32 	%f496, %f494, %f495;
	mov.b32 	%r267, %f496;
	shfl.sync.down.b32	%r268|%p109, %r267, 1, 31, -1;
	mov.b32 	%f497, %r268;
	add.f32 	%f498, %f496, %f497;
	mov.b32 	%r269, %f498;
	shfl.sync.idx.b32	%r95|%p110, %r269, 0, 31, -1;
	@%p104 bra 	$L__BB1_100;
	st.shared.u32 	[%r73], %r95;
$L__BB1_100:
	setp.ge.u32 	%p111, %r3, %r74;
	bar.sync 	0;
	mov.f32 	%f559, 0f00000000;
	@%p111 bra 	$L__BB1_102;
	ld.shared.f32 	%f559, [%r75];
$L__BB1_102:
	setp.gt.u32 	%p112, %r3, 31;
	@%p112 bra 	$L__BB1_104;
	mov.b32 	%r270, %f559;
	shfl.sync.down.b32	%r271|%p113, %r270, 16, 31, -1;
	mov.b32 	%f500, %r271;
	add.f32 	%f501, %f559, %f500;
	mov.b32 	%r272, %f501;
	shfl.sync.down.b32	%r273|%p114, %r272, 8, 31, -1;
	mov.b32 	%f502, %r273;
	add.f32 	%f503, %f501, %f502;
	mov.b32 	%r274, %f503;
	shfl.sync.down.b32	%r275|%p115, %r274, 4, 31, -1;
	mov.b32 	%f504, %r275;
	add.f32 	%f505, %f503, %f504;
	mov.b32 	%r276, %f505;
	shfl.sync.down.b32	%r277|%p116, %r276, 2, 31, -1;
	mov.b32 	%f506, %r277;
	add.f32 	%f507, %f505, %f506;
	mov.b32 	%r278, %f507;
	shfl.sync.down.b32	%r279|%p117, %r278, 1, 31, -1;
	mov.b32 	%f508, %r279;
	add.f32 	%f509, %f507, %f508;
	mov.b32 	%r280, %f509;
	shfl.sync.idx.b32	%r281|%p118, %r280, 0, 31, -1;
	mov.b32 	%f559, %r281;
$L__BB1_104:
	setp.ne.s32 	%p119, %r3, 0;
	mov.b32 	%r282, %f559;
	shfl.sync.idx.b32	%r96|%p120, %r282, 0, 31, -1;
	bar.sync 	0;
	@%p119 bra 	$L__BB1_106;
	mov.b32 	%f510, %r96;
	div.rn.f32 	%f511, %f510, %f38;
	st.global.f32 	[%rd85], %f511;
$L__BB1_106:
	add.s32 	%r339, %r339, 2;
	add.s32 	%r338, %r338, 2;
	add.s64 	%rd85, %rd85, 8;
	add.s64 	%rd84, %rd84, 8;
	setp.ne.s32 	%p121, %r339, 0;
	@%p121 bra 	$L__BB1_90;
$L__BB1_107:
	and.b32  	%r283, %r103, 1;
	setp.eq.b32 	%p122, %r283, 1;
	not.pred 	%p123, %p122;
	@%p123 bra 	$L__BB1_116;
	setp.ne.s32 	%p124, %r71, 0;
	mul.wide.u32 	%rd77, %r340, 4;
	add.s64 	%rd78, %rd4, %rd77;
	ld.local.f32 	%f512, [%rd78];
	mov.b32 	%r284, %f512;
	shfl.sync.down.b32	%r285|%p125, %r284, 16, 31, -1;
	mov.b32 	%f513, %r285;
	add.f32 	%f514, %f512, %f513;
	mov.b32 	%r286, %f514;
	shfl.sync.down.b32	%r287|%p126, %r286, 8, 31, -1;
	mov.b32 	%f515, %r287;
	add.f32 	%f516, %f514, %f515;
	mov.b32 	%r288, %f516;
	shfl.sync.down.b32	%r289|%p127, %r288, 4, 31, -1;
	mov.b32 	%f517, %r289;
	add.f32 	%f518, %f516, %f517;
	mov.b32 	%r290, %f518;
	shfl.sync.down.b32	%r291|%p128, %r290, 2, 31, -1;
	mov.b32 	%f519, %r291;
	add.f32 	%f520, %f518, %f519;
	mov.b32 	%r292, %f520;
	shfl.sync.down.b32	%r293|%p129, %r292, 1, 31, -1;
	mov.b32 	%f521, %r293;
	add.f32 	%f522, %f520, %f521;
	mov.b32 	%r294, %f522;
	shfl.sync.idx.b32	%r100|%p130, %r294, 0, 31, -1;
	@%p124 bra 	$L__BB1_110;
	st.shared.u32 	[%r73], %r100;
$L__BB1_110:
	setp.ge.u32 	%p131, %r3, %r74;
	bar.sync 	0;
	mov.f32 	%f561, 0f00000000;
	@%p131 bra 	$L__BB1_112;
	ld.shared.f32 	%f561, [%r75];
$L__BB1_112:
	setp.gt.u32 	%p132, %r3, 31;
	@%p132 bra 	$L__BB1_114;
	mov.b32 	%r295, %f561;
	shfl.sync.down.b32	%r296|%p133, %r295, 16, 31, -1;
	mov.b32 	%f524, %r296;
	add.f32 	%f525, %f561, %f524;
	mov.b32 	%r297, %f525;
	shfl.sync.down.b32	%r298|%p134, %r297, 8, 31, -1;
	mov.b32 	%f526, %r298;
	add.f32 	%f527, %f525, %f526;
	mov.b32 	%r299, %f527;
	shfl.sync.down.b32	%r300|%p135, %r299, 4, 31, -1;
	mov.b32 	%f528, %r300;
	add.f32 	%f529, %f527, %f528;
	mov.b32 	%r301, %f529;
	shfl.sync.down.b32	%r302|%p136, %r301, 2, 31, -1;
	mov.b32 	%f530, %r302;
	add.f32 	%f531, %f529, %f530;
	mov.b32 	%r303, %f531;
	shfl.sync.down.b32	%r304|%p137, %r303, 1, 31, -1;
	mov.b32 	%f532, %r304;
	add.f32 	%f533, %f531, %f532;
	mov.b32 	%r305, %f533;
	shfl.sync.idx.b32	%r306|%p138, %r305, 0, 31, -1;
	mov.b32 	%f561, %r306;
$L__BB1_114:
	setp.ne.s32 	%p139, %r3, 0;
	mov.b32 	%r307, %f561;
	shfl.sync.idx.b32	%r101|%p140, %r307, 0, 31, -1;
	bar.sync 	0;
	@%p139 bra 	$L__BB1_116;
	mov.b32 	%f534, %r101;
	div.rn.f32 	%f535, %f534, %f38;
	add.s32 	%r308, %r88, %r340;
	mul.wide.s32 	%rd79, %r308, 4;
	add.s64 	%rd80, %rd2, %rd79;
	st.global.f32 	[%rd80], %f535;
$L__BB1_116:
	ret;

}


// ===== COMPILED SASS (sm_100) =====

	.target	sm_100

	.elftype	@"ET_EXEC"


//--------------------- .note.nv.tkinfo           --------------------------
	.section	.note.nv.tkinfo,"",@"SHT_NOTE"
	.sectionflags	@"SHF_NOTE_NV_TKINFO"
	.tkinfo
        /*0018*/ 	.word	0x00000002
        /*0030*/ 	.string	""
        /*0030*/ 	.string	"ptxas"
        /*0030*/ 	.string	"Cuda compilation tools, release 13.0, V13.0.88"
        /*0030*/ 	.string	"Build cuda_13.0.r13.0/compiler.36424714_0"
        /*0030*/ 	.string	"-arch sm_100 -m 64 "



//--------------------- .note.nv.cuinfo           --------------------------
	.section	.note.nv.cuinfo,"",@"SHT_NOTE"
	.sectionflags	@"SHF_NOTE_NV_CUINFO"
        /*0018*/ 	.short	0x0002
        /*001a*/ 	.short	0x0064
        /*001c*/ 	.short	0x0082
	.zero		2


//--------------------- .nv.info                  --------------------------
	.section	.nv.info,"",@"SHT_CUDA_INFO"
	.align	4


	//----- nvinfo : EIATTR_REGCOUNT
	.align		4
        /*0000*/ 	.byte	0x04, 0x2f
        /*0002*/ 	.short	(.L_1 - .L_0)
	.align		4
.L_0:
        /*0004*/ 	.word	index@(_Z28waller_operator_tiled_kernelPKfS0_S0_Pfiif)
        /*0008*/ 	.word	0x00000020


	//----- nvinfo : EIATTR_FRAME_SIZE
	.align		4
.L_1:
        /*000c*/ 	.byte	0x04, 0x11
        /*000e*/ 	.short	(.L_3 - .L_2)
	.align		4
.L_2:
        /*0010*/ 	.word	index@($__internal_1_$__cuda_sm3x_div_rn_noftz_f32_slowpath)
        /*0014*/ 	.word	0x00000400


	//----- nvinfo : EIATTR_FRAME_SIZE
	.align		4
.L_3:
        /*0018*/ 	.byte	0x04, 0x11
        /*001a*/ 	.short	(.L_5 - .L_4)
	.align		4
.L_4:
        /*001c*/ 	.word	index@(_Z28waller_operator_tiled_kernelPKfS0_S0_Pfiif)
        /*0020*/ 	.word	0x00000400


	//----- nvinfo : EIATTR_REGCOUNT
	.align		4
.L_5:
        /*0024*/ 	.byte	0x04, 0x2f
        /*0026*/ 	.short	(.L_7 - .L_6)
	.align		4
.L_6:
        /*0028*/ 	.word	index@(_Z38waller_operator_multihead_tiled_kernelPKfS0_S0_Pfiiif)
        /*002c*/ 	.word	0x00000020


	//----- nvinfo : EIATTR_FRAME_SIZE
	.align		4
.L_7:
        /*0030*/ 	.byte	0x04, 0x11
        /*0032*/ 	.short	(.L_9 - .L_8)
	.align		4
.L_8:
        /*0034*/ 	.word	index@($__internal_0_$__cuda_sm3x_div_rn_noftz_f32_slowpath)
        /*0038*/ 	.word	0x00000400


	//----- nvinfo : EIATTR_FRAME_SIZE
	.align		4
.L_9:
        /*003c*/ 	.byte	0x04, 0x11
        /*003e*/ 	.short	(.L_11 - .L_10)
	.align		4
.L_10:
        /*0040*/ 	.word	index@(_Z38waller_operator_multihead_tiled_kernelPKfS0_S0_Pfiiif)
        /*0044*/ 	.word	0x00000400


	//----- nvinfo : EIATTR_MIN_STACK_SIZE
	.align		4
.L_11:
        /*0048*/ 	.byte	0x04, 0x12
        /*004a*/ 	.short	(.L_13 - .L_12)
	.align		4
.L_12:
        /*004c*/ 	.word	index@(_Z38waller_operator_multihead_tiled_kernelPKfS0_S0_Pfiiif)
        /*0050*/ 	.word	0x00000400


	//----- nvinfo : EIATTR_MIN_STACK_SIZE
	.align		4
.L_13:
        /*0054*/ 	.byte	0x04, 0x12
        /*0056*/ 	.short	(.L_15 - .L_14)
	.align		4
.L_14:
        /*0058*/ 	.word	index@(_Z28waller_operator_tiled_kernelPKfS0_S0_Pfiif)
        /*005c*/ 	.word	0x00000400
.L_15:


//--------------------- .nv.compat                --------------------------
	.section	.nv.compat,"",@"SHT_CUDA_COMPAT_INFO"
	.align	4
        /*0000*/ 	.byte	0x02, 0x09, 0x00, 0x00, 0x02, 0x02, 0x01, 0x00, 0x02, 0x05, 0x05, 0x00, 0x03, 0x07, 0x01, 0x01
        /*0010*/ 	.byte	0x02, 0x03, 0x00, 0x00, 0x02, 0x06, 0x01, 0x00, 0x04, 0x0b, 0x08, 0x00, 0x01, 0x00, 0x00, 0x00
        /*0020*/ 	.byte	0x00, 0x00, 0x00, 0x00


//--------------------- .nv.info._Z38waller_operator_multihead_tiled_kernelPKfS0_S0_Pfiiif --------------------------
	.section	.nv.info._Z38waller_operator_multihead_tiled_kernelPKfS0_S0_Pfiiif,"",@"SHT_CUDA_INFO"
	.sectionflags	@""
	.align	4


	//----- nvinfo : EIATTR_CUDA_API_VERSION
	.align		4
        /*0000*/ 	.byte	0x04, 0x37
        /*0002*/ 	.short	(.L_17 - .L_16)
.L_16:
        /*0004*/ 	.word	0x00000082


	//----- nvinfo : EIATTR_KPARAM_INFO
	.align		4
.L_17:
        /*0008*/ 	.byte	0x04, 0x17
        /*000a*/ 	.short	(.L_19 - .L_18)
.L_18:
        /*000c*/ 	.word	0x00000000
        /*0010*/ 	.short	0x0007
        /*0012*/ 	.short	0x002c
        /*0014*/ 	.byte	0x00, 0xf0, 0x11, 0x00


	//----- nvinfo : EIATTR_KPARAM_INFO
	.align		4
.L_19:
        /*0018*/ 	.byte	0x04, 0x17
        /*001a*/ 	.short	(.L_21 - .L_20)
.L_20:
        /*001c*/ 	.word	0x00000000
        /*0020*/ 	.short	0x0006
        /*0022*/ 	.short	0x0028
        /*0024*/ 	.byte	0x00, 0xf0, 0x11, 0x00


	//----- nvinfo : EIATTR_KPARAM_INFO
	.align		4
.L_21:
        /*0028*/ 	.byte	0x04, 0x17
        /*002a*/ 	.short	(.L_23 - .L_22)
.L_22:
        /*002c*/ 	.word	0x00000000
        /*0030*/ 	.short	0x0005
        /*0032*/ 	.short	0x0024
        /*0034*/ 	.byte	0x00, 0xf0, 0x11, 0x00


	//----- nvinfo : EIATTR_KPARAM_INFO
	.align		4
.L_23:
        /*0038*/ 	.byte	0x04, 0x17
        /*003a*/ 	.short	(.L_25 - .L_24)
.L_24:
        /*003c*/ 	.word	0x00000000
        /*0040*/ 	.short	0x0004
        /*0042*/ 	.short	0x0020
        /*0044*/ 	.byte	0x00, 0xf0, 0x11, 0x00


	//----- nvinfo : EIATTR_KPARAM_INFO
	.align		4
.L_25:
        /*0048*/ 	.byte	0x04, 0x17
        /*004a*/ 	.short	(.L_27 - .L_26)
.L_26:
        /*004c*/ 	.word	0x00000000
        /*0050*/ 	.short	0x0003
        /*0052*/ 	.short	0x0018
        /*0054*/ 	.byte	0x00, 0xf5, 0x21, 0x00


	//----- nvinfo : EIATTR_KPARAM_INFO
	.align		4
.L_27:
        /*0058*/ 	.byte	0x04, 0x17
        /*005a*/ 	.short	(.L_29 - .L_28)
.L_28:
        /*005c*/ 	.word	0x00000000
        /*0060*/ 	.short	0x0002
        /*0062*/ 	.short	0x0010
        /*0064*/ 	.byte	0x00, 0xf5, 0x21, 0x00


	//----- nvinfo : EIATTR_KPARAM_INFO
	.align		4
.L_29:
        /*0068*/ 	.byte	0x04, 0x17
        /*006a*/ 	.short	(.L_31 - .L_30)
.L_30:
        /*006c*/ 	.word	0x00000000
        /*0070*/ 	.short	0x0001
        /*0072*/ 	.short	0x0008
        /*0074*/ 	.byte	0x00, 0xf5, 0x21, 0x00


	//----- nvinfo : EIATTR_KPARAM_INFO
	.align		4
.L_31:
        /*0078*/ 	.byte	0x04, 0x17
        /*007a*/ 	.short	(.L_33 - .L_32)
.L_32:
        /*007c*/ 	.word	0x00000000
        /*0080*/ 	.short	0x0000
        /*0082*/ 	.short	0x0000
        /*0084*/ 	.byte	0x00, 0xf5, 0x21, 0x00


	//----- nvinfo : EIATTR_SPARSE_MMA_MASK
	.align		4
.L_33:
        /*0088*/ 	.byte	0x03, 0x50
        /*008a*/ 	.short	0x0000


	//----- nvinfo : EIATTR_MAXREG_COUNT
	.align		4
        /*008c*/ 	.byte	0x03, 0x1b
        /*008e*/ 	.short	0x00ff


	//----- nvinfo : EIATTR_NUM_BARRIERS
	.align		4
        /*0090*/ 	.byte	0x02, 0x4c
        /*0092*/ 	.byte	0x01
	.zero		1


	//----- nvinfo : EIATTR_MERCURY_ISA_VERSION
	.align		4
        /*0094*/ 	.byte	0x03, 0x5f
        /*0096*/ 	.short	0x0101


	//----- nvinfo : EIATTR_COOP_GROUP_MASK_REGIDS
	.align		4
        /*0098*/ 	.byte	0x04, 0x29
        /*009a*/ 	.short	(.L_35 - .L_34)


	//   ....[0]....
.L_34:
        /*009c*/ 	.word	0xffffffff


	//   ....[1]....
        /*00a0*/ 	.word	0xffffffff


	//   ....[2]....
        /*00a4*/ 	.word	0xffffffff


	//   ....[3]....
        /*00a8*/ 	.word	0xffffffff


	//   ....[4]....
        /*00ac*/ 	.word	0xffffffff


	//   ....[5]....
        /*00b0*/ 	.word	0xffffffff


	//   ....[6]....
        /*00b4*/ 	.word	0xffffffff


	//   ....[7]....
        /*00b8*/ 	.word	0xffffffff


	//   ....[8]....
        /*00bc*/ 	.word	0xffffffff


	//   ....[9]....
        /*00c0*/ 	.word	0xffffffff


	//   ....[10]....
        /*00c4*/ 	.word	0xffffffff


	//   ....[11]....
        /*00c8*/ 	.word	0xffffffff


	//   ....[12]....
        /*00cc*/ 	.word	0xffffffff


	//   ....[13]....
        /*00d0*/ 	.word	0xffffffff


	//   ....[14]....
        /*00d4*/ 	.word	0xffffffff


	//   ....[15]....
        /*00d8*/ 	.word	0xffffffff


	//   ....[16]....
        /*00dc*/ 	.word	0xffffffff


	//   ....[17]....
        /*00e0*/ 	.word	0xffffffff


	//   ....[18]....
        /*00e4*/ 	.word	0xffffffff


	//   ....[19]....
        /*00e8*/ 	.word	0xffffffff


	//   ....[20]....
        /*00ec*/ 	.word	0xffffffff


	//   ....[21]....
        /*00f0*/ 	.word	0xffffffff


	//   ....[22]....
        /*00f4*/ 	.word	0xffffffff


	//   ....[23]....
        /*00f8*/ 	.word	0xffffffff


	//   ....[24]....
        /*00fc*/ 	.word	0xffffffff


	//   ....[25]....
        /*0100*/ 	.word	0xffffffff


	//   ....[26]....
        /*0104*/ 	.word	0xffffffff


	//   ....[27]....
        /*0108*/ 	.word	0xffffffff


	//   ....[28]....
        /*010c*/ 	.word	0xffffffff


	//   ....[29]....
        /*0110*/ 	.word	0xffffffff


	//   ....[30]....
        /*0114*/ 	.word	0xffffffff


	//   ....[31]....
        /*0118*/ 	.word	0xffffffff


	//   ....[32]....
        /*011c*/ 	.word	0xffffffff


	//   ....[33]....
        /*0120*/ 	.word	0xffffffff


	//   ....[34]....
        /*0124*/ 	.word	0xffffffff


	//   ....[35]....
        /*0128*/ 	.word	0xffffffff


	//   ....[36]....
        /*012c*/ 	.word	0xffffffff


	//   ....[37]....
        /*0130*/ 	.word	0xffffffff


	//   ....[38]....
        /*0134*/ 	.word	0xffffffff


	//   ....[39]....
        /*0138*/ 	.word	0xffffffff


	//   ....[40]....
        /*013c*/ 	.word	0xffffffff


	//   ....[41]....
        /*0140*/ 	.word	0xffffffff


	//   ....[42]....
        /*0144*/ 	.word	0xffffffff


	//   ....[43]....
        /*0148*/ 	.word	0xffffffff


	//   ....[44]....
        /*014c*/ 	.word	0xffffffff


	//   ....[45]....
        /*0150*/ 	.word	0xffffffff


	//   ....[46]....
        /*0154*/ 	.word	0xffffffff


	//   ....[47]....
        /*0158*/ 	.word	0xffffffff


	//   ....[48]....
        /*015c*/ 	.word	0xffffffff


	//   ....[49]....
        /*0160*/ 	.word	0xffffffff


	//   ....[50]....
        /*0164*/ 	.word	0xffffffff


	//   ....[51]....
        /*0168*/ 	.word	0xffffffff


	//   ....[52]....
        /*016c*/ 	.word	0xffffffff


	//   ....[53]....
        /*0170*/ 	.word	0xffffffff


	//   ....[54]....
        /*0174*/ 	.word	0xffffffff


	//   ....[55]....
        /*0178*/ 	.word	0xffffffff


	//   ....[56]....
        /*017c*/ 	.word	0xffffffff


	//   ....[57]....
        /*0180*/ 	.word	0xffffffff


	//   ....[58]....
        /*0184*/ 	.word	0xffffffff


	//   ....[59]....
        /*0188*/ 	.word	0xffffffff


	//   ....[60]....
        /*018c*/ 	.word	0xffffffff


	//   ....[61]....
        /*0190*/ 	.word	0xffffffff


	//   ....[62]....
        /*0194*/ 	.word	0xffffffff


	//   ....[63]....
        /*0198*/ 	.word	0xffffffff


	//   ....[64]....
        /*019c*/ 	.word	0xffffffff


	//   ....[65]....
        /*01a0*/ 	.word	0x0500000a


	//   ....[66]....
        /*01a4*/ 	.word	0x0500000a


	//   ....[67]....
        /*01a8*/ 	.word	0x0500000a


	//   ....[68]....
        /*01ac*/ 	.word	0x0500000a


	//   ....[69]....
        /*01b0*/ 	.word	0x0500000a


	//   ....[70]....
        /*01b4*/ 	.word	0x0500000a


	//   ....[71]....
        /*01b8*/ 	.word	0x0500000a


	//   ....[72]....
        /*01bc*/ 	.word	0x0500000a


	//   ....[73]....
        /*01c0*/ 	.word	0x0500000a


	//   ....[74]....
        /*01c4*/ 	.word	0x0500000a


	//   ....[75]....
        /*01c8*/ 	.word	0x0500000a


	//   ....[76]....
        /*01cc*/ 	.word	0x0500000a


	//   ....[77]....
        /*01d0*/ 	.word	0x0500000a


	//   ....[78]....
        /*01d4*/ 	.word	0x0500000a


	//   ....[79]....
        /*01d8*/ 	.word	0x0500000a


	//   ....[80]....
        /*01dc*/ 	.word	0x0500000a


	//   ....[81]....
        /*01e0*/ 	.word	0x0500000a


	//   ....[82]....
        /*01e4*/ 	.word	0x0500000a


	//   ....[83]....
        /*01e8*/ 	.word	0x0500000a


	//   ....[84]....
        /*01ec*/ 	.word	0x0500000a


	//   ....[85]....
        /*01f0*/ 	.word	0x0500000a


	//   ....[86]....
        /*01f4*/ 	.word	0x0500000a


	//   ....[87]....
        /*01f8*/ 	.word	0x0500000a


	//   ....[88]....
        /*01fc*/ 	.word	0x0500000a


	//   ....[89]....
        /*0200*/ 	.word	0x0500000a


	//   ....[90]....
        /*0204*/ 	.word	0x0500000a


	//   ....[91]....
        /*0208*/ 	.word	0x0500000a


	//   ....[92]....
        /*020c*/ 	.word	0x0500000a


	//   ....[93]....
        /*0210*/ 	.word	0x0500000a


	//   ....[94]....
        /*0214*/ 	.word	0x0500000a


	//   ....[95]....
        /*0218*/ 	.word	0x0500000a


	//   ....[96]....
        /*021c*/ 	.word	0x0500000a


	//   ....[97]....
        /*0220*/ 	.word	0x0500000a


	//   ....[98]....
        /*0224*/ 	.word	0x0500000a


	//   ....[99]....
        /*0228*/ 	.word	0x0500000a


	//----- nvinfo : EIATTR_COOP_GROUP_INSTR_OFFSETS
	.align		4
.L_35:
        /*022c*/ 	.byte	0x04, 0x28
        /*022e*/ 	.short	(.L_37 - .L_36)


	//   ....[0]....
.L_36:
        /*0230*/ 	.word	0x000035d0


	//   ....[1]....
        /*0234*/ 	.word	0x00003660


	//   ....[2]....
        /*0238*/ 	.word	0x00003690


	//   ....[3]....
        /*023c*/ 	.word	0x000036c0


	//   ....[4]....
        /*0240*/ 	.word	0x000036f0


	//   ....[5]....
        /*0244*/ 	.word	0x00003710


	//   ....[6]....
        /*0248*/ 	.word	0x00003790


	//   ....[7]....
        /*024c*/ 	.word	0x000037b0


	//   ....[8]....
        /*0250*/ 	.word	0x000037d0


	//   ....[9]....
        /*0254*/ 	.word	0x000037f0


	//   ....[10]....
        /*0258*/ 	.word	0x00003810


	//   ....[11]....
        /*025c*/ 	.word	0x00003830


	//   ....[12]....
        /*0260*/ 	.word	0x000038b0


	//   ....[13]....
        /*0264*/ 	.word	0x00003fb0


	//   ....[14]....
        /*0268*/ 	.word	0x00003fd0


	//   ....[15]....
        /*026c*/ 	.word	0x00003ff0


	//   ....[16]....
        /*0270*/ 	.word	0x00004010


	//   ....[17]....
        /*0274*/ 	.word	0x00004030


	//   ....[18]....
        /*0278*/ 	.word	0x00004050


	//   ....[19]....
        /*027c*/ 	.word	0x000040c0


	//   ....[20]....
        /*0280*/ 	.word	0x000040e0


	//   ....[21]....
        /*0284*/ 	.word	0x00004100


	//   ....[22]....
        /*0288*/ 	.word	0x00004120


	//   ....[23]....
        /*028c*/ 	.word	0x00004140


	//   ....[24]....
        /*0290*/ 	.word	0x00004160


	//   ....[25]....
        /*0294*/ 	.word	0x000041a0


	//   ....[26]....
        /*0298*/ 	.word	0x00004320


	//   ....[27]....
        /*029c*/ 	.word	0x00004350


	//   ....[28]....
        /*02a0*/ 	.word	0x00004370


	//   ....[29]....
        /*02a4*/ 	.word	0x00004390


	//   ....[30]....
        /*02a8*/ 	.word	0x000043b0


	//   ....[31]....
        /*02ac*/ 	.word	0x000043d0


	//   ....[32]....
        /*02b0*/ 	.word	0x00004450


	//   ....[33]....
        /*02b4*/ 	.word	0x00004470


	//   ....[34]....
        /*02b8*/ 	.word	0x00004490


	//   ....[35]....
        /*02bc*/ 	.word	0x000044b0


	//   ....[36]....
        /*02c0*/ 	.word	0x000044d0


	//   ....[37]....
        /*02c4*/ 	.word	0x000044f0


	//   ....[38]....
        /*02c8*/ 	.word	0x00004540


	//   ....[39]....
        /*02cc*/ 	.word	0x000046a0


	//   ....[40]....
        /*02d0*/ 	.word	0x000046d0


	//   ....[41]....
        /*02d4*/ 	.word	0x000046f0


	//   ....[42]....
        /*02d8*/ 	.word	0x00004710


	//   ....[43]....
        /*02dc*/ 	.word	0x00004730


	//   ....[44]....
        /*02e0*/ 	.word	0x00004750


	//   ....[45]....
        /*02e4*/ 	.word	0x000047d0


	//   ....[46]....
        /*02e8*/ 	.word	0x000047f0


	//   ....[47]....
        /*02ec*/ 	.word	0x00004810


	//   ....[48]....
        /*02f0*/ 	.word	0x00004830


	//   ....[49]....
        /*02f4*/ 	.word	0x00004850


	//   ....[50]....
        /*02f8*/ 	.word	0x00004870


	//   ....[51]....
        /*02fc*/ 	.word	0x000048c0


	//   ....[52]....
        /*0300*/ 	.word	0x00004ae0


	//   ....[53]....
        /*0304*/ 	.word	0x00004b10


	//   ....[54]....
        /*0308*/ 	.word	0x00004b30


	//   ....[55]....
        /*030c*/ 	.word	0x00004b50


	//   ....[56]....
        /*0310*/ 	.word	0x00004b70


	//   ....[57]....
        /*0314*/ 	.word	0x00004b90


	//   ....[58]....
        /*0318*/ 	.word	0x00004c10


	//   ....[59]....
        /*031c*/ 	.word	0x00004c30


	//   ....[60]....
        /*0320*/ 	.word	0x00004c50


	//   ....[61]....
        /*0324*/ 	.word	0x00004c70


	//   ....[62]....
        /*0328*/ 	.word	0x00004c90


	//   ....[63]....
        /*032c*/ 	.word	0x00004cb0


	//   ....[64]....
        /*0330*/ 	.word	0x00004d00


	//   ....[65]....
        /*0334*/ 	.word	0x00004eb0


	//   ....[66]....
        /*0338*/ 	.word	0x00004f10


	//   ....[67]....
        /*033c*/ 	.word	0x00004f70


	//   ....[68]....
        /*0340*/ 	.word	0x00004fd0


	//   ....[69]....
        /*0344*/ 	.word	0x00005030


	//   ....[70]....
        /*0348*/ 	.word	0x00005070


	//   ....[71]....
        /*034c*/ 	.word	0x00005110


	//   ....[72]....
        /*0350*/ 	.word	0x000051d0


	//   ....[73]....
        /*0354*/ 	.word	0x00005230


	//   ....[74]....
        /*0358*/ 	.word	0x00005290


	//   ....[75]....
        /*035c*/ 	.word	0x000052f0


	//   ....[76]....
        /*0360*/ 	.word	0x00005350


	//   ....[77]....
        /*0364*/ 	.word	0x00005390


	//   ....[78]....
        /*0368*/ 	.word	0x00005430


	//   ....[79]....
        /*036c*/ 	.word	0x000054d0


	//   ....[80]....
        /*0370*/ 	.word	0x00005530


	//   ....[81]....
        /*0374*/ 	.word	0x000055a0


	//   ....[82]....
        /*0378*/ 	.word	0x00005610


	//   ....[83]....
        /*037c*/ 	.word	0x00005670


	//   ....[84]....
        /*0380*/ 	.word	0x000056b0


	//   ....[85]....
        /*0384*/ 	.word	0x00005750


	//   ....[86]....
        /*0388*/ 	.word	0x000057f0


	//   ....[87]....
        /*038c*/ 	.word	0x00005850


	//   ....[88]....
        /*0390*/ 	.word	0x000058c0


	//   ....[89]....
        /*0394*/ 	.word	0x00005930


	//   ....[90]....
        /*0398*/ 	.word	0x00005990


	//   ....[91]....
        /*039c*/ 	.word	0x000059d0


	//   ....[92]....
        /*03a0*/ 	.word	0x00005a70


	//   ....[93]....
        /*03a4*/ 	.word	0x00005b30


	//   ....[94]....
        /*03a8*/ 	.word	0x00005b90


	//   ....[95]....
        /*03ac*/ 	.word	0x00005bf0


	//   ....[96]....
        /*03b0*/ 	.word	0x00005c50


	//   ....[97]....
        /*03b4*/ 	.word	0x00005cb0


	//   ....[98]....
        /*03b8*/ 	.word	0x00005cf0


	//   ....[99]....
        /*03bc*/ 	.word	0x00005d90


	//----- nvinfo : EIATTR_VRC_CTA_INIT_COUNT
	.align		4
.L_37:
        /*03c0*/ 	.byte	0x02, 0x4a
	.zero		1
	.zero		1


	//----- nvinfo : EIATTR_EXIT_INSTR_OFFSETS
	.align		4
        /*03c4*/ 	.byte	0x04, 0x1c
        /*03c6*/ 	.short	(.L_39 - .L_38)


	//   ....[0]....
.L_38:
        /*03c8*/ 	.word	0x00000240


	//   ....[1]....
        /*03cc*/ 	.word	0x000041d0


	//   ....[2]....
        /*03d0*/ 	.word	0x00004a80


	//   ....[3]....
        /*03d4*/ 	.word	0x00004d30


	//   ....[4]....
        /*03d8*/ 	.word	0x00004e30


	//----- nvinfo : EIATTR_CRS_STACK_SIZE
	.align		4
.L_39:
        /*03dc*/ 	.byte	0x04, 0x1e
        /*03de*/ 	.short	(.L_41 - .L_40)
.L_40:
        /*03e0*/ 	.word	0x00000000


	//----- nvinfo : EIATTR_CBANK_PARAM_SIZE
	.align		4
.L_41:
        /*03e4*/ 	.byte	0x03, 0x19
        /*03e6*/ 	.short	0x0030


	//----- nvinfo : EIATTR_PARAM_CBANK
	.align		4
        /*03e8*/ 	.byte	0x04, 0x0a
        /*03ea*/ 	.short	(.L_43 - .L_42)
	.align		4
.L_42:
        /*03ec*/ 	.word	index@(.nv.constant0._Z38waller_operator_multihead_tiled_kernelPKfS0_S0_Pfiiif)
        /*03f0*/ 	.short	0x0380
        /*03f2*/ 	.short	0x0030


	//----- nvinfo : EIATTR_SW_WAR
	.align		4
.L_43:
        /*03f4*/ 	.byte	0x04, 0x36
        /*03f6*/ 	.short	(.L_45 - .L_44)
.L_44:
        /*03f8*/ 	.word	0x00000008
.L_45:


//--------------------- .nv.info._Z28waller_operator_tiled_kernelPKfS0_S0_Pfiif --------------------------
	.section	.nv.info._Z28waller_operator_tiled_kernelPKfS0_S0_Pfiif,"",@"SHT_CUDA_INFO"
	.sectionflags	@""
	.align	4


	//----- nvinfo : EIATTR_CUDA_API_VERSION
	.align		4
        /*0000*/ 	.byte	0x04, 0x37
        /*0002*/ 	.short	(.L_47 - .L_46)
.L_46:
        /*0004*/ 	.word	0x00000082


	//----- nvinfo : EIATTR_KPARAM_INFO
	.align		4
.L_47:
        /*0008*/ 	.byte	0x04, 0x17
        /*000a*/ 	.short	(.L_49 - .L_48)
.L_48:
        /*000c*/ 	.word	0x00000000
        /*0010*/ 	.short	0x0006
        /*0012*/ 	.short	0x0028
        /*0014*/ 	.byte	0x00, 0xf0, 0x11, 0x00


	//----- nvinfo : EIATTR_KPARAM_INFO
	.align		4
.L_49:
        /*0018*/ 	.byte	0x04, 0x17
        /*001a*/ 	.short	(.L_51 - .L_50)
.L_50:
        /*001c*/ 	.word	0x00000000
        /*0020*/ 	.short	0x0005
        /*0022*/ 	.short	0x0024
        /*0024*/ 	.byte	0x00, 0xf0, 0x11, 0x00


	//----- nvinfo : EIATTR_KPARAM_INFO
	.align		4
.L_51:
        /*0028*/ 	.byte	0x04, 0x17
        /*002a*/ 	.short	(.L_53 - .L_52)
.L_52:
        /*002c*/ 	.word	0x00000000
        /*0030*/ 	.short	0x0004
        /*0032*/ 	.short	0x0020
        /*0034*/ 	.byte	0x00, 0xf0, 0x11, 0x00


	//----- nvinfo : EIATTR_KPARAM_INFO
	.align		4
.L_53:
        /*0038*/ 	.byte	0x04, 0x17
        /*003a*/ 	.short	(.L_55 - .L_54)
.L_54:
        /*003c*/ 	.word	0x00000000
        /*0040*/ 	.short	0x0003
        /*0042*/ 	.short	0x0018
        /*0044*/ 	.byte	0x00, 0xf5, 0x21, 0x00


	//----- nvinfo : EIATTR_KPARAM_INFO
	.align		4
.L_55:
        /*0048*/ 	.byte	0x04, 0x17
        /*004a*/ 	.short	(.L_57 - .L_56)
.L_56:
        /*004c*/ 	.word	0x00000000
        /*0050*/ 	.short	0x0002
        /*0052*/ 	.short	0x0010
        /*0054*/ 	.byte	0x00, 0xf5, 0x21, 0x00


	//----- nvinfo : EIATTR_KPARAM_INFO
	.align		4
.L_57:
        /*0058*/ 	.byte	0x04, 0x17
        /*005a*/ 	.short	(.L_59 - .L_58)
.L_58:
        /*005c*/ 	.word	0x00000000
        /*0060*/ 	.short	0x0001
        /*0062*/ 	.short	0x0008
        /*0064*/ 	.byte	0x00, 0xf5, 0x21, 0x00


	//----- nvinfo : EIATTR_KPARAM_INFO
	.align		4
.L_59:
        /*0068*/ 	.byte	0x04, 0x17
        /*006a*/ 	.short	(.L_61 - .L_60)
.L_60:
        /*006c*/ 	.word	0x00000000
        /*0070*/ 	.short	0x0000
        /*0072*/ 	.short	0x0000
        /*0074*/ 	.byte	0x00, 0xf5, 0x21, 0x00


	//----- nvinfo : EIATTR_SPARSE_MMA_MASK
	.align		4
.L_61:
        /*0078*/ 	.byte	0x03, 0x50
        /*007a*/ 	.short	0x0000


	//----- nvinfo : EIATTR_MAXREG_COUNT
	.align		4
        /*007c*/ 	.byte	0x03, 0x1b
        /*007e*/ 	.short	0x00ff


	//----- nvinfo : EIATTR_NUM_BARRIERS
	.align		4
        /*0080*/ 	.byte	0x02, 0x4c
        /*0082*/ 	.byte	0x01
	.zero		1


	//----- nvinfo : EIATTR_MERCURY_ISA_VERSION
	.align		4
        /*0084*/ 	.byte	0x03, 0x5f
        /*0086*/ 	.short	0x0101


	//----- nvinfo : EIATTR_COOP_GROUP_MASK_REGIDS
	.align		4
        /*0088*/ 	.byte	0x04, 0x29
        /*008a*/ 	.short	(.L_63 - .L_62)


	//   ....[0]....
.L_62:
        /*008c*/ 	.word	0xffffffff


	//   ....[1]....
        /*0090*/ 	.word	0xffffffff


	//   ....[2]....
        /*0094*/ 	.word	0xffffffff


	//   ....[3]....
        /*0098*/ 	.word	0xffffffff


	//   ....[4]....
        /*009c*/ 	.word	0xffffffff


	//   ....[5]....
        /*00a0*/ 	.word	0xffffffff


	//   ....[6]....
        /*00a4*/ 	.word	0xffffffff


	//   ....[7]....
        /*00a8*/ 	.word	0xffffffff


	//   ....[8]....
        /*00ac*/ 	.word	0xffffffff


	//   ....[9]....
        /*00b0*/ 	.word	0xffffffff


	//   ....[10]....
        /*00b4*/ 	.word	0xffffffff


	//   ....[11]....
        /*00b8*/ 	.word	0xffffffff


	//   ....[12]....
        /*00bc*/ 	.word	0xffffffff


	//   ....[13]....
        /*00c0*/ 	.word	0xffffffff


	//   ....[14]....
        /*00c4*/ 	.word	0xffffffff


	//   ....[15]....
        /*00c8*/ 	.word	0xffffffff


	//   ....[16]....
        /*00cc*/ 	.word	0xffffffff


	//   ....[17]....
        /*00d0*/ 	.word	0xffffffff


	//   ....[18]....
        /*00d4*/ 	.word	0xffffffff


	//   ....[19]....
        /*00d8*/ 	.word	0xffffffff


	//   ....[20]....
        /*00dc*/ 	.word	0xffffffff


	//   ....[21]....
        /*00e0*/ 	.word	0xffffffff


	//   ....[22]....
        /*00e4*/ 	.word	0xffffffff


	//   ....[23]....
        /*00e8*/ 	.word	0xffffffff


	//   ....[24]....
        /*00ec*/ 	.word	0xffffffff


	//   ....[25]....
        /*00f0*/ 	.word	0xffffffff


	//   ....[26]....
        /*00f4*/ 	.word	0xffffffff


	//   ....[27]....
        /*00f8*/ 	.word	0xffffffff


	//   ....[28]....
        /*00fc*/ 	.word	0xffffffff


	//   ....[29]....
        /*0100*/ 	.word	0xffffffff


	//   ....[30]....
        /*0104*/ 	.word	0xffffffff


	//   ....[31]....
        /*0108*/ 	.word	0xffffffff


	//   ....[32]....
        /*010c*/ 	.word	0xffffffff


	//   ....[33]....
        /*0110*/ 	.word	0xffffffff


	//   ....[34]....
        /*0114*/ 	.word	0xffffffff


	//   ....[35]....
        /*0118*/ 	.word	0xffffffff


	//   ....[36]....
        /*011c*/ 	.word	0xffffffff


	//   ....[37]....
        /*0120*/ 	.word	0xffffffff


	//   ....[38]....
        /*0124*/ 	.word	0xffffffff


	//   ....[39]....
        /*0128*/ 	.word	0xffffffff


	//   ....[40]....
        /*012c*/ 	.word	0xffffffff


	//   ....[41]....
        /*0130*/ 	.word	0xffffffff


	//   ....[42]....
        /*0134*/ 	.word	0xffffffff


	//   ....[43]....
        /*0138*/ 	.word	0xffffffff


	//   ....[44]....
        /*013c*/ 	.word	0xffffffff


	//   ....[45]....
        /*0140*/ 	.word	0xffffffff


	//   ....[46]....
        /*0144*/ 	.word	0xffffffff


	//   ....[47]....
        /*0148*/ 	.word	0xffffffff


	//   ....[48]....
        /*014c*/ 	.word	0xffffffff


	//   ....[49]....
        /*0150*/ 	.word	0xffffffff


	//   ....[50]....
        /*0154*/ 	.word	0xffffffff


	//   ....[51]....
        /*0158*/ 	.word	0xffffffff


	//   ....[52]....
        /*015c*/ 	.word	0xffffffff


	//   ....[53]....
        /*0160*/ 	.word	0xffffffff


	//   ....[54]....
        /*0164*/ 	.word	0xffffffff


	//   ....[55]....
        /*0168*/ 	.word	0xffffffff


	//   ....[56]....
        /*016c*/ 	.word	0xffffffff


	//   ....[57]....
        /*0170*/ 	.word	0xffffffff


	//   ....[58]....
        /*0174*/ 	.word	0xffffffff


	//   ....[59]....
        /*0178*/ 	.word	0xffffffff


	//   ....[60]....
        /*017c*/ 	.word	0xffffffff


	//   ....[61]....
        /*0180*/ 	.word	0xffffffff


	//   ....[62]....
        /*0184*/ 	.word	0xffffffff


	//   ....[63]....
        /*0188*/ 	.word	0xffffffff


	//   ....[64]....
        /*018c*/ 	.word	0xffffffff


	//   ....[65]....
        /*0190*/ 	.word	0x0500000a


	//   ....[66]....
        /*0194*/ 	.word	0x0500000a


	//   ....[67]....
        /*0198*/ 	.word	0x0500000a


	//   ....[68]....
        /*019c*/ 	.word	0x0500000a


	//   ....[69]....
        /*01a0*/ 	.word	0x0500000a


	//   ....[70]....
        /*01a4*/ 	.word	0x0500000a


	//   ....[71]....
        /*01a8*/ 	.word	0x0500000a


	//   ....[72]....
        /*01ac*/ 	.word	0x0500000a


	//   ....[73]....
        /*01b0*/ 	.word	0x0500000a


	//   ....[74]....
        /*01b4*/ 	.word	0x0500000a


	//   ....[75]....
        /*01b8*/ 	.word	0x0500000a


	//   ....[76]....
        /*01bc*/ 	.word	0x0500000a


	//   ....[77]....
        /*01c0*/ 	.word	0x0500000a


	//   ....[78]....
        /*01c4*/ 	.word	0x0500000a


	//   ....[79]....
        /*01c8*/ 	.word	0x0500000a


	//   ....[80]....
        /*01cc*/ 	.word	0x0500000a


	//   ....[81]....
        /*01d0*/ 	.word	0x0500000a


	//   ....[82]....
        /*01d4*/ 	.word	0x0500000a


	//   ....[83]....
        /*01d8*/ 	.word	0x0500000a


	//   ....[84]....
        /*01dc*/ 	.word	0x0500000a


	//   ....[85]....
        /*01e0*/ 	.word	0x0500000a


	//   ....[86]....
        /*01e4*/ 	.word	0x0500000a


	//   ....[87]....
        /*01e8*/ 	.word	0x0500000a


	//   ....[88]....
        /*01ec*/ 	.word	0x0500000a


	//   ....[89]....
        /*01f0*/ 	.word	0x0500000a


	//   ....[90]....
        /*01f4*/ 	.word	0x0500000a


	//   ....[91]....
        /*01f8*/ 	.word	0x0500000a


	//   ....[92]....
        /*01fc*/ 	.word	0x0500000a


	//   ....[93]....
        /*0200*/ 	.word	0x0500000a


	//   ....[94]....
        /*0204*/ 	.word	0x0500000a


	//   ....[95]....
        /*0208*/ 	.word	0x0500000a


	//   ....[96]....
        /*020c*/ 	.word	0x0500000a


	//   ....[97]....
        /*0210*/ 	.word	0x0500000a


	//   ....[98]....
        /*0214*/ 	.word	0x0500000a


	//   ....[99]....
        /*0218*/ 	.word	0x0500000a


	//----- nvinfo : EIATTR_COOP_GROUP_INSTR_OFFSETS
	.align		4
.L_63:
        /*021c*/ 	.byte	0x04, 0x28
        /*021e*/ 	.short	(.L_65 - .L_64)


	//   ....[0]....
.L_64:
        /*0220*/ 	.word	0x000033c0


	//   ....[1]....
        /*0224*/ 	.word	0x00003460


	//   ....[2]....
        /*0228*/ 	.word	0x00003490


	//   ....[3]....
        /*022c*/ 	.word	0x00003510


	//   ....[4]....
        /*0230*/ 	.word	0x00003530


	//   ....[5]....
        /*0234*/ 	.word	0x00003550


	//   ....[6]....
        /*0238*/ 	.word	0x000035d0


	//   ....[7]....
        /*023c*/ 	.word	0x000035f0


	//   ....[8]....
        /*0240*/ 	.word	0x00003610


	//   ....[9]....
        /*0244*/ 	.word	0x00003630


	//   ....[10]....
        /*0248*/ 	.word	0x00003650


	//   ....[11]....
        /*024c*/ 	.word	0x00003670


	//   ....[12]....
        /*0250*/ 	.word	0x000036d0


	//   ....[13]....
        /*0254*/ 	.word	0x00003dd0


	//   ....[14]....
        /*0258*/ 	.word	0x00003df0


	//   ....[15]....
        /*025c*/ 	.word	0x00003e10


	//   ....[16]....
        /*0260*/ 	.word	0x00003e30


	//   ....[17]....
        /*0264*/ 	.word	0x00003e50


	//   ....[18]....
        /*0268*/ 	.word	0x00003e70


	//   ....[19]....
        /*026c*/ 	.word	0x00003ee0


	//   ....[20]....
        /*0270*/ 	.word	0x00003f00


	//   ....[21]....
        /*0274*/ 	.word	0x00003f20


	//   ....[22]....
        /*0278*/ 	.word	0x00003f40


	//   ....[23]....
        /*027c*/ 	.word	0x00003f60


	//   ....[24]....
        /*0280*/ 	.word	0x00003f80


	//   ....[25]....
        /*0284*/ 	.word	0x00003fc0


	//   ....[26]....
        /*0288*/ 	.word	0x000040f0


	//   ....[27]....
        /*028c*/ 	.word	0x00004120


	//   ....[28]....
        /*0290*/ 	.word	0x00004140


	//   ....[29]....
        /*0294*/ 	.word	0x00004160


	//   ....[30]....
        /*0298*/ 	.word	0x00004180


	//   ....[31]....
        /*029c*/ 	.word	0x000041a0


	//   ....[32]....
        /*02a0*/ 	.word	0x00004220


	//   ....[33]....
        /*02a4*/ 	.word	0x00004240


	//   ....[34]....
        /*02a8*/ 	.word	0x00004260


	//   ....[35]....
        /*02ac*/ 	.word	0x00004280


	//   ....[36]....
        /*02b0*/ 	.word	0x000042a0


	//   ....[37]....
        /*02b4*/ 	.word	0x000042c0


	//   ....[38]....
        /*02b8*/ 	.word	0x00004310


	//   ....[39]....
        /*02bc*/ 	.word	0x00004470


	//   ....[40]....
        /*02c0*/ 	.word	0x000044a0


	//   ....[41]....
        /*02c4*/ 	.word	0x000044c0


	//   ....[42]....
        /*02c8*/ 	.word	0x000044e0


	//   ....[43]....
        /*02cc*/ 	.word	0x00004500


	//   ....[44]....
        /*02d0*/ 	.word	0x00004520


	//   ....[45]....
        /*02d4*/ 	.word	0x000045a0


	//   ....[46]....
        /*02d8*/ 	.word	0x000045c0


	//   ....[47]....
        /*02dc*/ 	.word	0x000045e0


	//   ....[48]....
        /*02e0*/ 	.word	0x00004600


	//   ....[49]....
        /*02e4*/ 	.word	0x00004620


	//   ....[50]....
        /*02e8*/ 	.word	0x00004640


	//   ....[51]....
        /*02ec*/ 	.word	0x00004690


	//   ....[52]....
        /*02f0*/ 	.word	0x00004880


	//   ....[53]....
        /*02f4*/ 	.word	0x000048a0


	//   ....[54]....
        /*02f8*/ 	.word	0x000048d0


	//   ....[55]....
        /*02fc*/ 	.word	0x000048f0


	//   ....[56]....
        /*0300*/ 	.word	0x00004910


	//   ....[57]....
        /*0304*/ 	.word	0x00004930


	//   ....[58]....
        /*0308*/ 	.word	0x000049b0


	//   ....[59]....
        /*030c*/ 	.word	0x000049d0


	//   ....[60]....
        /*0310*/ 	.word	0x000049f0


	//   ....[61]....
        /*0314*/ 	.word	0x00004a10


	//   ....[62]....
        /*0318*/ 	.word	0x00004a30


	//   ....[63]....
        /*031c*/ 	.word	0x00004a50


	//   ....[64]....
        /*0320*/ 	.word	0x00004aa0


	//   ....[65]....
        /*0324*/ 	.word	0x00004c60


	//   ....[66]....
        /*0328*/ 	.word	0x00004cc0


	//   ....[67]....
        /*032c*/ 	.word	0x00004d20


	//   ....[68]....
        /*0330*/ 	.word	0x00004d80


	//   ....[69]....
        /*0334*/ 	.word	0x00004de0


	//   ....[70]....
        /*0338*/ 	.word	0x00004e20


	//   ....[71]....
        /*033c*/ 	.word	0x00004ec0


	//   ....[72]....
        /*0340*/ 	.word	0x00004f80


	//   ....[73]....
        /*0344*/ 	.word	0x00004fe0


	//   ....[74]....
        /*0348*/ 	.word	0x00005040


	//   ....[75]....
        /*034c*/ 	.word	0x000050a0


	//   ....[76]....
        /*0350*/ 	.word	0x00005100


	//   ....[77]....
        /*0354*/ 	.word	0x00005140


	//   ....[78]....
        /*0358*/ 	.word	0x000051e0


	//   ....[79]....
        /*035c*/ 	.word	0x00005290


	//   ....[80]....
        /*0360*/ 	.word	0x000052f0


	//   ....[81]....
        /*0364*/ 	.word	0x00005360


	//   ....[82]....
        /*0368*/ 	.word	0x000053c0


	//   ....[83]....
        /*036c*/ 	.word	0x00005420


	//   ....[84]....
        /*0370*/ 	.word	0x00005460


	//   ....[85]....
        /*0374*/ 	.word	0x00005500


	//   ....[86]....
        /*0378*/ 	.word	0x000055b0


	//   ....[87]....
        /*037c*/ 	.word	0x00005610


	//   ....[88]....
        /*0380*/ 	.word	0x00005680


	//   ....[89]....
        /*0384*/ 	.word	0x000056e0


	//   ....[90]....
        /*0388*/ 	.word	0x00005740


	//   ....[91]....
        /*038c*/ 	.word	0x00005780


	//   ....[92]....
        /*0390*/ 	.word	0x00005820


	//   ....[93]....
        /*0394*/ 	.word	0x000058e0


	//   ....[94]....
        /*0398*/ 	.word	0x00005940


	//   ....[95]....
        /*039c*/ 	.word	0x000059a0


	//   ....[96]....
        /*03a0*/ 	.word	0x00005a00


	//   ....[97]....
        /*03a4*/ 	.word	0x00005a60


	//   ....[98]....
        /*03a8*/ 	.word	0x00005aa0


	//   ....[99]....
        /*03ac*/ 	.word	0x00005b40


	//----- nvinfo : EIATTR_VRC_CTA_INIT_COUNT
	.align		4
.L_65:
        /*03b0*/ 	.byte	0x02, 0x4a
	.zero		1
	.zero		1


	//----- nvinfo : EIATTR_EXIT_INSTR_OFFSETS
	.align		4
        /*03b4*/ 	.byte	0x04, 0x1c
        /*03b6*/ 	.short	(.L_67 - .L_66)


	//   ....[0]....
.L_66:
        /*03b8*/ 	.word	0x00000050


	//   ....[1]....
        /*03bc*/ 	.word	0x00003ff0


	//   ....[2]....
        /*03c0*/ 	.word	0x00004820


	//   ....[3]....
        /*03c4*/ 	.word	0x00004ad0


	//   ....[4]....
        /*03c8*/ 	.word	0x00004be0


	//----- nvinfo : EIATTR_CRS_STACK_SIZE
	.align		4
.L_67:
        /*03cc*/ 	.byte	0x04, 0x1e
        /*03ce*/ 	.short	(.L_69 - .L_68)
.L_68:
        /*03d0*/ 	.word	0x00000000


	//----- nvinfo : EIATTR_CBANK_PARAM_SIZE
	.align		4
.L_69:
        /*03d4*/ 	.byte	0x03, 0x19
        /*03d6*/ 	.short	0x002c


	//----- nvinfo : EIATTR_PARAM_CBANK
	.align		4
        /*03d8*/ 	.byte	0x04, 0x0a
        /*03da*/ 	.short	(.L_71 - .L_70)
	.align		4
.L_70:
        /*03dc*/ 	.word	index@(.nv.constant0._Z28waller_operator_tiled_kernelPKfS0_S0_Pfiif)
        /*03e0*/ 	.short	0x0380
        /*03e2*/ 	.short	0x002c


	//----- nvinfo : EIATTR_SW_WAR
	.align		4
.L_71:
        /*03e4*/ 	.byte	0x04, 0x36
        /*03e6*/ 	.short	(.L_73 - .L_72)
.L_72:
        /*03e8*/ 	.word	0x00000008
.L_73:


//--------------------- .nv.callgraph             --------------------------
	.section	.nv.callgraph,"",@"SHT_CUDA_CALLGRAPH"
	.align	4
	.sectionentsize	8
	.align		4
        /*0000*/ 	.word	0x00000000
	.align		4
        /*0004*/ 	.word	0xffffffff
	.align		4
        /*0008*/ 	.word	0x00000000
	.align		4
        /*000c*/ 	.word	0xfffffffe
	.align		4
        /*0010*/ 	.word	0x00000000
	.align		4
        /*0014*/ 	.word	0xfffffffd
	.align		4
        /*0018*/ 	.word	0x00000000
	.align		4
        /*001c*/ 	.word	0xfffffffc


//--------------------- .text._Z38waller_operator_multihead_tiled_kernelPKfS0_S0_Pfiiif --------------------------
	.section	.text._Z38waller_operator_multihead_tiled_kernelPKfS0_S0_Pfiiif,"ax",@progbits
	.align	128
        .global         _Z38waller_operator_multihead_tiled_kernelPKfS0_S0_Pfiiif
        .type           _Z38waller_operator_multihead_tiled_kernelPKfS0_S0_Pfiiif,@function
        .size           _Z38waller_operator_multihead_tiled_kernelPKfS0_S0_Pfiiif,(.L_x_254 - _Z38waller_operator_multihead_tiled_kernelPKfS0_S0_Pfiiif)
        .other          _Z38waller_operator_multihead_tiled_kernelPKfS0_S0_Pfiiif,@"STO_CUDA_ENTRY STV_DEFAULT"
_Z38waller_operator_multihead_tiled_kernelPKfS0_S0_Pfiiif:
.text._Z38waller_operator_multihead_tiled_kernelPKfS0_S0_Pfiiif:
[----:B------:R-:W0:Y:S01]  /*0000*/  LDC R1, c[0x0][0x37c] ;  /* 0x0000df00ff017b82 */ /* 0x000e220000000800 */
[----:B------:R-:W1:Y:S01]  /*0010*/  LDCU UR8, c[0x0][0x3a0] ;  /* 0x00007400ff0877ac */ /* 0x000e620008000800 */
[----:B------:R-:W2:Y:S06]  /*0020*/  S2R R3, SR_CTAID.X ;  /* 0x0000000000037919 */ /* 0x000eac0000002500 */
[----:B------:R-:W3:Y:S01]  /*0030*/  S2UR UR7, SR_CTAID.X ;  /* 0x00000000000779c3 */ /* 0x000ee20000002500 */
[----:B0-----:R-:W-:Y:S01]  /*0040*/  IADD3 R1, PT, PT, R1, -0x400, RZ ;  /* 0xfffffc0001017810 */ /* 0x001fe20007ffe0ff */
[----:B------:R-:W-:Y:S01]  /*0050*/  UMOV UR4, URZ ;  /* 0x000000ff00047c82 */ /* 0x000fe20008000000 */
[----:B-1----:R-:W-:-:S04]  /*0060*/  MOV R0, UR8 ;  /* 0x0000000800007c02 */ /* 0x002fc80008000f00 */
[----:B------:R-:W-:-:S04]  /*0070*/  IABS R0, R0 ;  /* 0x0000000000007213 */ /* 0x000fc80000000000 */
[----:B------:R-:W-:Y:S02]  /*0080*/  R2UR UR10, R0 ;  /* 0x00000000000a72ca */ /* 0x000fe400000e0000 */
[----:B--2---:R-:W-:-:S04]  /*0090*/  IABS R3, R3 ;  /* 0x0000000300037213 */ /* 0x004fc80000000000 */
[----:B------:R-:W-:-:S07]  /*00a0*/  R2UR UR9, R3 ;  /* 0x00000000030972ca */ /* 0x000fce00000e0000 */
[----:B------:R-:W0:Y:S08]  /*00b0*/  I2F.RP R0, UR10 ;  /* 0x0000000a00007d06 */ /* 0x000e300008209400 */
[----:B0-----:R-:W0:Y:S02]  /*00c0*/  MUFU.RCP R0, R0 ;  /* 0x0000000000007308 */ /* 0x001e240000001000 */
[----:B0-----:R-:W-:-:S06]  /*00d0*/  VIADD R2, R0, 0xffffffe ;  /* 0x0ffffffe00027836 */ /* 0x001fcc0000000000 */
[----:B------:R-:W0:Y:S02]  /*00e0*/  F2I.FTZ.U32.TRUNC.NTZ R2, R2 ;  /* 0x0000000200027305 */ /* 0x000e24000021f000 */
[----:B0-----:R-:W-:-:S13]  /*00f0*/  R2UR UR5, R2 ;  /* 0x00000000020572ca */ /* 0x001fda00000e0000 */
[----:B------:R-:W-:-:S04]  /*0100*/  UIADD3 UR6, UPT, UPT, URZ, -UR5, URZ ;  /* 0x80000005ff067290 */ /* 0x000fc8000fffe0ff */
[----:B------:R-:W-:-:S04]  /*0110*/  UIMAD UR6, UR6, UR10, URZ ;  /* 0x0000000a060672a4 */ /* 0x000fc8000f8e02ff */
[----:B------:R-:W-:-:S04]  /*0120*/  UIMAD.WIDE.U32 UR4, UR5, UR6, UR4 ;  /* 0x00000006050472a5 */ /* 0x000fc8000f8e0004 */
[----:B------:R-:W-:-:S03]  /*0130*/  UIMAD.WIDE.U32 UR4, UR5, UR9, URZ ;  /* 0x00000009050472a5 */ /* 0x000fc6000f8e00ff */
[----:B------:R-:W0:Y:S01]  /*0140*/  LDCU UR6, c[0x0][0x3a8] ;  /* 0x00007500ff0677ac */ /* 0x000e220008000800 */
[----:B------:R-:W-:-:S04]  /*0150*/  UIADD3 UR4, UPT, UPT, -UR5, URZ, URZ ;  /* 0x000000ff05047290 */ /* 0x000fc8000fffe1ff */
[----:B------:R-:W-:-:S04]  /*0160*/  UIMAD UR4, UR10, UR4, UR9 ;  /* 0x000000040a0472a4 */ /* 0x000fc8000f8e0209 */
[----:B------:R-:W-:-:S11]  /*0170*/  UISETP.GT.U32.AND UP1, UPT, UR10, UR4, UPT ;  /* 0x000000040a00728c */ /* 0x000fd6000bf24070 */
[----:B------:R-:W-:Y:S02]  /*0180*/  @!UP1 UIADD3 UR4, UPT, UPT, UR4, -UR10, URZ ;  /* 0x8000000a04049290 */ /* 0x000fe4000fffe0ff */
[----:B------:R-:W-:Y:S02]  /*0190*/  @!UP1 UIADD3 UR5, UPT, UPT, UR5, 0x1, URZ ;  /* 0x0000000105059890 */ /* 0x000fe4000fffe0ff */
[----:B------:R-:W-:Y:S02]  /*01a0*/  UISETP.GE.U32.AND UP0, UPT, UR4, UR10, UPT ;  /* 0x0000000a0400728c */ /* 0x000fe4000bf06070 */
[----:B---3--:R-:W-:-:S04]  /*01b0*/  ULOP3.LUT UR4, UR7, UR8, URZ, 0x3c, !UPT ;  /* 0x0000000807047292 */ /* 0x008fc8000f8e3cff */
[----:B------:R-:W-:-:S05]  /*01c0*/  UISETP.GE.AND UP1, UPT, UR4, URZ, UPT ;  /* 0x000000ff0400728c */ /* 0x000fca000bf26270 */
[----:B------:R-:W-:Y:S02]  /*01d0*/  @UP0 UIADD3 UR5, UPT, UPT, UR5, 0x1, URZ ;  /* 0x0000000105050890 */ /* 0x000fe4000fffe0ff */
[----:B------:R-:W-:-:S04]  /*01e0*/  UISETP.NE.AND UP0, UPT, UR8, URZ, UPT ;  /* 0x000000ff0800728c */ /* 0x000fc8000bf05270 */
[----:B------:R-:W-:-:S07]  /*01f0*/  @!UP1 UIADD3 UR5, UPT, UPT, -UR5, URZ, URZ ;  /* 0x000000ff05059290 */ /* 0x000fce000fffe1ff */
[----:B------:R-:W-:-:S04]  /*0200*/  @!UP0 ULOP3.LUT UR5, URZ, UR8, URZ, 0x33, !UPT ;  /* 0x00000008ff058292 */ /* 0x000fc8000f8e33ff */
[----:B0-----:R-:W-:Y:S01]  /*0210*/  UISETP.GE.AND UP0, UPT, UR5, UR6, UPT ;  /* 0x000000060500728c */ /* 0x001fe2000bf06270 */
[----:B------:R-:W-:-:S05]  /*0220*/  R2UR UR6, R1 ;  /* 0x00000000010672ca */ /* 0x000fca00000e0000 */
[----:B------:R-:W-:-:S13]  /*0230*/  PLOP3.LUT P0, PT, PT, PT, UP0, 0x80, 0x8 ;  /* 0x000000000008781c */ /* 0x000fda0003f0f008 */
[----:B------:R-:W-:Y:S05]  /*0240*/  @P0 EXIT ;  /* 0x000000000000094d */ /* 0x000fea0003800000 */
[----:B------:R-:W0:Y:S01]  /*0250*/  LDCU UR9, c[0x0][0x3a4] ;  /* 0x00007480ff0977ac */ /* 0x000e220008000800 */
[----:B------:R-:W-:Y:S01]  /*0260*/  UIADD3 UR4, UPT, UPT, -UR5, URZ, URZ ;  /* 0x000000ff05047290 */ /* 0x000fe2000fffe1ff */
[----:B------:R-:W1:Y:S03]  /*0270*/  LDCU.64 UR12, c[0x0][0x358] ;  /* 0x00006b00ff0c77ac */ /* 0x000e660008000a00 */
[----:B------:R-:W-:Y:S02]  /*0280*/  UIMAD UR7, UR8, UR4, UR7 ;  /* 0x00000004080772a4 */ /* 0x000fe4000f8e0207 */
[----:B------:R-:W-:Y:S02]  /*0290*/  UIADD3 UR6, UPT, UPT, UR6, 0x200, URZ ;  /* 0x0000020006067890 */ /* 0x000fe4000fffe0ff */
[----:B0-----:R-:W-:Y:S02]  /*02a0*/  UISETP.GE.AND UP0, UPT, UR9, 0x1, UPT ;  /* 0x000000010900788c */ /* 0x001fe4000bf06270 */
[----:B------:R-:W-:-:S02]  /*02b0*/  UIMAD UR8, UR8, UR9, URZ ;  /* 0x00000009080872a4 */ /* 0x000fc4000f8e02ff */
[----:B------:R-:W-:Y:S02]  /*02c0*/  UIADD3 UR4, UPT, UPT, UR9, -0x1, URZ ;  /* 0xffffffff09047890 */ /* 0x000fe4000fffe0ff */
[----:B------:R-:W-:-:S03]  /*02d0*/  UIMAD UR8, UR5, UR8, URZ ;  /* 0x00000008050872a4 */ /* 0x000fc6000f8e02ff */
[----:B-1----:R-:W-:Y:S09]  /*02e0*/  BRA.U !UP0, `(.L_x_0) ;  /* 0x0000000908287547 */ /* 0x002ff2000b800000 */
[----:B------:R-:W-:Y:S01]  /*02f0*/  UISETP.GE.U32.AND UP1, UPT, UR4, 0xf, UPT ;  /* 0x0000000f0400788c */ /* 0x000fe2000bf26070 */
[----:B------:R-:W-:Y:S01]  /*0300*/  HFMA2 R0, -RZ, RZ, 0, 0 ;  /* 0x00000000ff007431 */ /* 0x000fe200000001ff */
[----:B------:R-:W-:Y:S02]  /*0310*/  ULOP3.LUT UR10, UR9, 0xf, URZ, 0xc0, !UPT ;  /* 0x0000000f090a7892 */ /* 0x000fe4000f8ec0ff */
[----:B------:R-:W-:Y:S02]  /*0320*/  UIMAD UR11, UR7, UR9, UR8 ;  /* 0x00000009070b72a4 */ /* 0x000fe4000f8e0208 */
[----:B------:R-:W-:-:S03]  /*0330*/  UISETP.NE.AND UP0, UPT, UR10, URZ, UPT ;  /* 0x000000ff0a00728c */ /* 0x000fc6000bf05270 */
[----:B------:R-:W-:Y:S08]  /*0340*/  BRA.U !UP1, `(.L_x_1) ;  /* 0x0000000109787547 */ /* 0x000ff0000b800000 */
[----:B------:R-:W-:Y:S01]  /*0350*/  ULOP3.LUT UR4, UR9, 0x7ffffff0, URZ, 0xc0, !UPT ;  /* 0x7ffffff009047892 */ /* 0x000fe2000f8ec0ff */
[----:B------:R-:W-:-:S05]  /*0360*/  MOV R20, RZ ;  /* 0x000000ff00147202 */ /* 0x000fca0000000f00 */
[----:B------:R-:W-:-:S07]  /*0370*/  IMAD.U32 R0, RZ, RZ, UR4 ;  /* 0x00000004ff007e24 */ /* 0x000fce000f8e00ff */
.L_x_2:
[----:B0-----:R-:W0:Y:S01]  /*0380*/  LDC.64 R2, c[0x0][0x380] ;  /* 0x0000e000ff027b82 */ /* 0x001e220000000a00 */
[----:B------:R-:W-:-:S05]  /*0390*/  IADD3 R5, PT, PT, R20, UR11, RZ ;  /* 0x0000000b14057c10 */ /* 0x000fca000fffe0ff */
[----:B0-----:R-:W-:-:S05]  /*03a0*/  IMAD.WIDE R2, R5, 0x4, R2 ;  /* 0x0000000405027825 */ /* 0x001fca00078e0202 */
[----:B------:R-:W2:Y:S04]  /*03b0*/  LDG.E.CONSTANT R4, desc[UR12][R2.64] ;  /* 0x0000000c02047981 */ /* 0x000ea8000c1e9900 */
[----:B------:R-:W2:Y:S04]  /*03c0*/  LDG.E.CONSTANT R5, desc[UR12][R2.64+0x4] ;  /* 0x0000040c02057981 */ /* 0x000ea8000c1e9900 */
[----:B------:R-:W2:Y:S04]  /*03d0*/  LDG.E.CONSTANT R6, desc[UR12][R2.64+0x8] ;  /* 0x0000080c02067981 */ /* 0x000ea8000c1e9900 */
[----:B------:R-:W2:Y:S04]  /*03e0*/  LDG.E.CONSTANT R7, desc[UR12][R2.64+0xc] ;  /* 0x00000c0c02077981 */ /* 0x000ea8000c1e9900 */
[----:B------:R-:W3:Y:S04]  /*03f0*/  LDG.E.CONSTANT R8, desc[UR12][R2.64+0x10] ;  /* 0x0000100c02087981 */ /* 0x000ee8000c1e9900 */
[----:B------:R-:W3:Y:S04]  /*0400*/  LDG.E.CONSTANT R9, desc[UR12][R2.64+0x14] ;  /* 0x0000140c02097981 */ /* 0x000ee8000c1e9900 */
[----:B------:R-:W3:Y:S04]  /*0410*/  LDG.E.CONSTANT R10, desc[UR12][R2.64+0x18] ;  /* 0x0000180c020a7981 */ /* 0x000ee8000c1e9900 */
[----:B------:R-:W3:Y:S04]  /*0420*/  LDG.E.CONSTANT R11, desc[UR12][R2.64+0x1c] ;  /* 0x00001c0c020b7981 */ /* 0x000ee8000c1e9900 */
[----:B------:R-:W4:Y:S04]  /*0430*/  LDG.E.CONSTANT R12, desc[UR12][R2.64+0x20] ;  /* 0x0000200c020c7981 */ /* 0x000f28000c1e9900 */
[----:B------:R-:W4:Y:S04]  /*0440*/  LDG.E.CONSTANT R13, desc[UR12][R2.64+0x24] ;  /* 0x0000240c020d7981 */ /* 0x000f28000c1e9900 */
[----:B------:R-:W4:Y:S04]  /*0450*/  LDG.E.CONSTANT R14, desc[UR12][R2.64+0x28] ;  /* 0x0000280c020e7981 */ /* 0x000f28000c1e9900 */
[----:B------:R-:W4:Y:S04]  /*0460*/  LDG.E.CONSTANT R15, desc[UR12][R2.64+0x2c] ;  /* 0x00002c0c020f7981 */ /* 0x000f28000c1e9900 */
[----:B------:R-:W5:Y:S04]  /*0470*/  LDG.E.CONSTANT R16, desc[UR12][R2.64+0x30] ;  /* 0x0000300c02107981 */ /* 0x000f68000c1e9900 */
[----:B------:R-:W5:Y:S04]  /*0480*/  LDG.E.CONSTANT R17, desc[UR12][R2.64+0x34] ;  /* 0x0000340c02117981 */ /* 0x000f68000c1e9900 */
[----:B------:R-:W5:Y:S04]  /*0490*/  LDG.E.CONSTANT R18, desc[UR12][R2.64+0x38] ;  /* 0x0000380c02127981 */ /* 0x000f68000c1e9900 */
[----:B------:R-:W5:Y:S01]  /*04a0*/  LDG.E.CONSTANT R19, desc[UR12][R2.64+0x3c] ;  /* 0x00003c0c02137981 */ /* 0x000f62000c1e9900 */
[C---:B------:R-:W-:Y:S01]  /*04b0*/  LEA R21, R20.reuse, R1, 0x2 ;  /* 0x0000000114157211 */ /* 0x040fe200078e10ff */
[----:B------:R-:W-:-:S05]  /*04c0*/  VIADD R20, R20, 0x10 ;  /* 0x0000001014147836 */ /* 0x000fca0000000000 */
[----:B------:R-:W-:Y:S01]  /*04d0*/  ISETP.NE.AND P0, PT, R20, R0, PT ;  /* 0x000000001400720c */ /* 0x000fe20003f05270 */
[----:B--2---:R0:W-:Y:S04]  /*04e0*/  STL.128 [R21], R4 ;  /* 0x0000000415007387 */ /* 0x0041e80000100c00 */
[----:B---3--:R0:W-:Y:S04]  /*04f0*/  STL.128 [R21+0x10], R8 ;  /* 0x0000100815007387 */ /* 0x0081e80000100c00 */
[----:B----4-:R0:W-:Y:S04]  /*0500*/  STL.128 [R21+0x20], R12 ;  /* 0x0000200c15007387 */ /* 0x0101e80000100c00 */
[----:B-----5:R0:W-:Y:S01]  /*0510*/  STL.128 [R21+0x30], R16 ;  /* 0x0000301015007387 */ /* 0x0201e20000100c00 */
[----:B------:R-:W-:Y:S05]  /*0520*/  @P0 BRA `(.L_x_2) ;  /* 0xfffffffc00940947 */ /* 0x000fea000383ffff */
.L_x_1:
[----:B------:R-:W-:Y:S05]  /*0530*/  BRA.U !UP0, `(.L_x_3) ;  /* 0x0000000108dc7547 */ /* 0x000fea000b800000 */
[----:B------:R-:W-:Y:S02]  /*0540*/  UISETP.GE.U32.AND UP2, UPT, UR10, 0x8, UPT ;  /* 0x000000080a00788c */ /* 0x000fe4000bf46070 */
[----:B------:R-:W-:-:S04]  /*0550*/  ULOP3.LUT UR4, UR9, 0x7, URZ, 0xc0, !UPT ;  /* 0x0000000709047892 */ /* 0x000fc8000f8ec0ff */
[----:B------:R-:W-:-:S03]  /*0560*/  UISETP.NE.AND UP3, UPT, UR4, URZ, UPT ;  /* 0x000000ff0400728c */ /* 0x000fc6000bf65270 */
[----:B------:R-:W-:Y:S08]  /*0570*/  BRA.U !UP2, `(.L_x_4) ;  /* 0x000000010a547547 */ /* 0x000ff0000b800000 */
[----:B------:R-:W1:Y:S01]  /*0580*/  LDC.64 R2, c[0x0][0x380] ;  /* 0x0000e000ff027b82 */ /* 0x000e620000000a00 */
[----:B0-----:R-:W-:-:S05]  /*0590*/  IADD3 R5, PT, PT, R0, UR11, RZ ;  /* 0x0000000b00057c10 */ /* 0x001fca000fffe0ff */
[----:B-1----:R-:W-:-:S05]  /*05a0*/  IMAD.WIDE R2, R5, 0x4, R2 ;  /* 0x0000000405027825 */ /* 0x002fca00078e0202 */
[----:B------:R-:W2:Y:S04]  /*05b0*/  LDG.E.CONSTANT R4, desc[UR12][R2.64] ;  /* 0x0000000c02047981 */ /* 0x000ea8000c1e9900 */
[----:B------:R-:W3:Y:S04]  /*05c0*/  LDG.E.CONSTANT R6, desc[UR12][R2.64+0x4] ;  /* 0x0000040c02067981 */ /* 0x000ee8000c1e9900 */
[----:B------:R-:W4:Y:S04]  /*05d0*/  LDG.E.CONSTANT R8, desc[UR12][R2.64+0x8] ;  /* 0x0000080c02087981 */ /* 0x000f28000c1e9900 */
[----:B------:R-:W5:Y:S04]  /*05e0*/  LDG.E.CONSTANT R10, desc[UR12][R2.64+0xc] ;  /* 0x00000c0c020a7981 */ /* 0x000f68000c1e9900 */
[----:B------:R-:W5:Y:S04]  /*05f0*/  LDG.E.CONSTANT R12, desc[UR12][R2.64+0x10] ;  /* 0x0000100c020c7981 */ /* 0x000f68000c1e9900 */
[----:B------:R-:W5:Y:S04]  /*0600*/  LDG.E.CONSTANT R14, desc[UR12][R2.64+0x14] ;  /* 0x0000140c020e7981 */ /* 0x000f68000c1e9900 */
[----:B------:R-:W5:Y:S04]  /*0610*/  LDG.E.CONSTANT R16, desc[UR12][R2.64+0x18] ;  /* 0x0000180c02107981 */ /* 0x000f68000c1e9900 */
[----:B------:R-:W5:Y:S01]  /*0620*/  LDG.E.CONSTANT R18, desc[UR12][R2.64+0x1c] ;  /* 0x00001c0c02127981 */ /* 0x000f62000c1e9900 */
[C---:B------:R-:W-:Y:S01]  /*0630*/  LEA R5, R0.reuse, R1, 0x2 ;  /* 0x0000000100057211 */ /* 0x040fe200078e10ff */
[----:B------:R-:W-:-:S04]  /*0640*/  VIADD R0, R0, 0x8 ;  /* 0x0000000800007836 */ /* 0x000fc80000000000 */
[----:B--2---:R1:W-:Y:S04]  /*0650*/  STL [R5], R4 ;  /* 0x0000000405007387 */ /* 0x0043e80000100800 */
[----:B---3--:R1:W-:Y:S04]  /*0660*/  STL [R5+0x4], R6 ;  /* 0x0000040605007387 */ /* 0x0083e80000100800 */
[----:B----4-:R1:W-:Y:S04]  /*0670*/  STL [R5+0x8], R8 ;  /* 0x0000080805007387 */ /* 0x0103e80000100800 */
[----:B-----5:R1:W-:Y:S04]  /*0680*/  STL [R5+0xc], R10 ;  /* 0x00000c0a05007387 */ /* 0x0203e80000100800 */
[----:B------:R1:W-:Y:S04]  /*0690*/  STL [R5+0x10], R12 ;  /* 0x0000100c05007387 */ /* 0x0003e80000100800 */
[----:B------:R1:W-:Y:S04]  /*06a0*/  STL [R5+0x14], R14 ;  /* 0x0000140e05007387 */ /* 0x0003e80000100800 */
[----:B------:R1:W-:Y:S04]  /*06b0*/  STL [R5+0x18], R16 ;  /* 0x0000181005007387 */ /* 0x0003e80000100800 */
[----:B------:R1:W-:Y:S02]  /*06c0*/  STL [R5+0x1c], R18 ;  /* 0x00001c1205007387 */ /* 0x0003e40000100800 */
.L_x_4:
[----:B------:R-:W-:Y:S05]  /*06d0*/  BRA.U !UP3, `(.L_x_3) ;  /* 0x000000010b747547 */ /* 0x000fea000b800000 */
[----:B------:R-:W-:Y:S02]  /*06e0*/  UISETP.GE.U32.AND UP2, UPT, UR4, 0x4, UPT ;  /* 0x000000040400788c */ /* 0x000fe4000bf46070 */
[----:B------:R-:W-:-:S04]  /*06f0*/  ULOP3.LUT UR5, UR9, 0x3, URZ, 0xc0, !UPT ;  /* 0x0000000309057892 */ /* 0x000fc8000f8ec0ff */
[----:B------:R-:W-:-:S03]  /*0700*/  UISETP.NE.AND UP3, UPT, UR5, URZ, UPT ;  /* 0x000000ff0500728c */ /* 0x000fc6000bf65270 */
[----:B------:R-:W-:Y:S08]  /*0710*/  BRA.U !UP2, `(.L_x_5) ;  /* 0x000000010a347547 */ /* 0x000ff0000b800000 */
[----:B------:R-:W2:Y:S01]  /*0720*/  LDC.64 R2, c[0x0][0x380] ;  /* 0x0000e000ff027b82 */ /* 0x000ea20000000a00 */
[----:B01----:R-:W-:-:S05]  /*0730*/  IADD3 R5, PT, PT, R0, UR11, RZ ;  /* 0x0000000b00057c10 */ /* 0x003fca000fffe0ff */
[----:B--2---:R-:W-:-:S05]  /*0740*/  IMAD.WIDE R2, R5, 0x4, R2 ;  /* 0x0000000405027825 */ /* 0x004fca00078e0202 */
[----:B------:R-:W2:Y:S04]  /*0750*/  LDG.E.CONSTANT R4, desc[UR12][R2.64] ;  /* 0x0000000c02047981 */ /* 0x000ea8000c1e9900 */
[----:B------:R-:W3:Y:S04]  /*0760*/  LDG.E.CONSTANT R6, desc[UR12][R2.64+0x4] ;  /* 0x0000040c02067981 */ /* 0x000ee8000c1e9900 */
[----:B------:R-:W4:Y:S04]  /*0770*/  LDG.E.CONSTANT R8, desc[UR12][R2.64+0x8] ;  /* 0x0000080c02087981 */ /* 0x000f28000c1e9900 */
[----:B------:R-:W5:Y:S01]  /*0780*/  LDG.E.CONSTANT R10, desc[UR12][R2.64+0xc] ;  /* 0x00000c0c020a7981 */ /* 0x000f62000c1e9900 */
[C---:B------:R-:W-:Y:S01]  /*0790*/  LEA R5, R0.reuse, R1, 0x2 ;  /* 0x0000000100057211 */ /* 0x040fe200078e10ff */
[----:B------:R-:W-:-:S04]  /*07a0*/  VIADD R0, R0, 0x4 ;  /* 0x0000000400007836 */ /* 0x000fc80000000000 */
[----:B--2---:R2:W-:Y:S04]  /*07b0*/  STL [R5], R4 ;  /* 0x0000000405007387 */ /* 0x0045e80000100800 */
[----:B---3--:R2:W-:Y:S04]  /*07c0*/  STL [R5+0x4], R6 ;  /* 0x0000040605007387 */ /* 0x0085e80000100800 */
[----:B----4-:R2:W-:Y:S04]  /*07d0*/  STL [R5+0x8], R8 ;  /* 0x0000080805007387 */ /* 0x0105e80000100800 */
[----:B-----5:R2:W-:Y:S02]  /*07e0*/  STL [R5+0xc], R10 ;  /* 0x00000c0a05007387 */ /* 0x0205e40000100800 */
.L_x_5:
[----:B------:R-:W-:Y:S05]  /*07f0*/  BRA.U !UP3, `(.L_x_3) ;  /* 0x000000010b2c7547 */ /* 0x000fea000b800000 */
[----:B012---:R-:W0:Y:S01]  /*0800*/  LDC.64 R4, c[0x0][0x380] ;  /* 0x0000e000ff047b82 */ /* 0x007e220000000a00 */
[----:B------:R-:W-:-:S05]  /*0810*/  UMOV UR4, URZ ;  /* 0x000000ff00047c82 */ /* 0x000fca0008000000 */
.L_x_6:
[----:B------:R-:W-:-:S05]  /*0820*/  IADD3 R3, PT, PT, R0, UR11, RZ ;  /* 0x0000000b00037c10 */ /* 0x000fca000fffe0ff */
[----:B0--3--:R-:W-:-:S06]  /*0830*/  IMAD.WIDE R2, R3, 0x4, R4 ;  /* 0x0000000403027825 */ /* 0x009fcc00078e0204 */
[----:B------:R-:W2:Y:S01]  /*0840*/  LDG.E.CONSTANT R2, desc[UR12][R2.64] ;  /* 0x0000000c02027981 */ /* 0x000ea2000c1e9900 */
[C---:B------:R-:W-:Y:S01]  /*0850*/  LEA R7, R0.reuse, R1, 0x2 ;  /* 0x0000000100077211 */ /* 0x040fe200078e10ff */
[----:B------:R-:W-:Y:S01]  /*0860*/  UIADD3 UR4, UPT, UPT, UR4, 0x1, URZ ;  /* 0x0000000104047890 */ /* 0x000fe2000fffe0ff */
[----:B------:R-:W-:-:S03]  /*0870*/  VIADD R0, R0, 0x1 ;  /* 0x0000000100007836 */ /* 0x000fc60000000000 */
[----:B------:R-:W-:Y:S01]  /*0880*/  UISETP.NE.AND UP2, UPT, UR4, UR5, UPT ;  /* 0x000000050400728c */ /* 0x000fe2000bf45270 */
[----:B--2---:R3:W-:Y:S08]  /*0890*/  STL [R7], R2 ;  /* 0x0000000207007387 */ /* 0x0047f00000100800 */
[----:B------:R-:W-:Y:S05]  /*08a0*/  BRA.U UP2, `(.L_x_6) ;  /* 0xfffffffd02dc7547 */ /* 0x000fea000b83ffff */
.L_x_3:
[----:B------:R-:W-:Y:S01]  /*08b0*/  UMOV UR4, URZ ;  /* 0x000000ff00047c82 */ /* 0x000fe20008000000 */
[----:B------:R-:W-:Y:S05]  /*08c0*/  BRA.U !UP1, `(.L_x_7) ;  /* 0x0000000109287547 */ /* 0x000fea000b800000 */
[----:B------:R-:W-:Y:S01]  /*08d0*/  ULOP3.LUT UR4, UR9, 0x7ffffff0, URZ, 0xc0, !UPT ;  /* 0x7ffffff009047892 */ /* 0x000fe2000f8ec0ff */
[----:B------:R-:W-:-:S11]  /*08e0*/  UMOV UR5, URZ ;  /* 0x000000ff00057c82 */ /* 0x000fd60008000000 */
.L_x_8:
[----:B------:R-:W-:Y:S02]  /*08f0*/  ULEA UR11, UR5, UR6, 0x2 ;  /* 0x00000006050b7291 */ /* 0x000fe4000f8e10ff */
[----:B------:R-:W-:-:S04]  /*0900*/  UIADD3 UR5, UPT, UPT, UR5, 0x10, URZ ;  /* 0x0000001005057890 */ /* 0x000fc8000fffe0ff */
[----:B------:R-:W-:-:S03]  /*0910*/  UISETP.NE.AND UP1, UPT, UR5, UR4, UPT ;  /* 0x000000040500728c */ /* 0x000fc6000bf25270 */
[----:B------:R-:W-:Y:S04]  /*0920*/  STL.128 [UR11], RZ ;  /* 0x000000ffff007987 */ /* 0x000fe80008100c0b */
[----:B------:R-:W-:Y:S04]  /*0930*/  STL.128 [UR11+0x10], RZ ;  /* 0x000010ffff007987 */ /* 0x000fe80008100c0b */
[----:B------:R-:W-:Y:S04]  /*0940*/  STL.128 [UR11+0x20], RZ ;  /* 0x000020ffff007987 */ /* 0x000fe80008100c0b */
[----:B------:R-:W-:Y:S01]  /*0950*/  STL.128 [UR11+0x30], RZ ;  /* 0x000030ffff007987 */ /* 0x000fe20008100c0b */
[----:B------:R-:W-:Y:S05]  /*0960*/  BRA.U UP1, `(.L_x_8) ;  /* 0xfffffffd01e07547 */ /* 0x000fea000b83ffff */
.L_x_7:
[----:B------:R-:W-:Y:S05]  /*0970*/  BRA.U !UP0, `(.L_x_0) ;  /* 0x0000000108847547 */ /* 0x000fea000b800000 */
[----:B------:R-:W-:Y:S02]  /*0980*/  UISETP.GE.U32.AND UP0, UPT, UR10, 0x8, UPT ;  /* 0x000000080a00788c */ /* 0x000fe4000bf06070 */
[----:B------:R-:W-:-:S04]  /*0990*/  ULOP3.LUT UR11, UR9, 0x7, URZ, 0xc0, !UPT ;  /* 0x00000007090b7892 */ /* 0x000fc8000f8ec0ff */
[----:B------:R-:W-:-:S03]  /*09a0*/  UISETP.NE.AND UP1, UPT, UR11, URZ, UPT ;  /* 0x000000ff0b00728c */ /* 0x000fc6000bf25270 */
[----:B------:R-:W-:Y:S08]  /*09b0*/  BRA.U !UP0, `(.L_x_9) ;  /* 0x0000000108287547 */ /* 0x000ff0000b800000 */
[----:B------:R-:W-:Y:S02]  /*09c0*/  ULEA UR5, UR4, UR6, 0x2 ;  /* 0x0000000604057291 */ /* 0x000fe4000f8e10ff */
[----:B------:R-:W-:-:S07]  /*09d0*/  UIADD3 UR4, UPT, UPT, UR4, 0x8, URZ ;  /* 0x0000000804047890 */ /* 0x000fce000fffe0ff */
[----:B------:R-:W-:Y:S04]  /*09e0*/  STL [UR5], RZ ;  /* 0x000000ffff007987 */ /* 0x000fe80008100805 */
[----:B------:R-:W-:Y:S04]  /*09f0*/  STL [UR5+0x4], RZ ;  /* 0x000004ffff007987 */ /* 0x000fe80008100805 */
[----:B------:R-:W-:Y:S04]  /*0a00*/  STL [UR5+0x8], RZ ;  /* 0x000008ffff007987 */ /* 0x000fe80008100805 */
[----:B------:R-:W-:Y:S04]  /*0a10*/  STL [UR5+0xc], RZ ;  /* 0x00000cffff007987 */ /* 0x000fe80008100805 */
[----:B------:R-:W-:Y:S04]  /*0a20*/  STL [UR5+0x10], RZ ;  /* 0x000010ffff007987 */ /* 0x000fe80008100805 */
[----:B------:R-:W-:Y:S04]  /*0a30*/  STL [UR5+0x14], RZ ;  /* 0x000014ffff007987 */ /* 0x000fe80008100805 */
[----:B------:R-:W-:Y:S04]  /*0a40*/  STL [UR5+0x18], RZ ;  /* 0x000018ffff007987 */ /* 0x000fe80008100805 */
[----:B------:R-:W-:Y:S01]  /*0a50*/  STL [UR5+0x1c], RZ ;  /* 0x00001cffff007987 */ /* 0x000fe20008100805 */
.L_x_9:
[----:B------:R-:W-:Y:S05]  /*0a60*/  BRA.U !UP1, `(.L_x_0) ;  /* 0x0000000109487547 */ /* 0x000fea000b800000 */
[----:B------:R-:W-:Y:S02]  /*0a70*/  UISETP.GE.U32.AND UP0, UPT, UR11, 0x4, UPT ;  /* 0x000000040b00788c */ /* 0x000fe4000bf06070 */
[----:B------:R-:W-:-:S04]  /*0a80*/  ULOP3.LUT UR11, UR9, 0x3, URZ, 0xc0, !UPT ;  /* 0x00000003090b7892 */ /* 0x000fc8000f8ec0ff */
[----:B------:R-:W-:-:S05]  /*0a90*/  PLOP3.LUT P0, PT, PT, PT, UP0, 0x80, 0x8 ;  /* 0x000000000008781c */ /* 0x000fca0003f0f008 */
[----:B------:R-:W-:Y:S02]  /*0aa0*/  @UP0 ULEA UR5, UR4, UR6, 0x2 ;  /* 0x0000000604050291 */ /* 0x000fe4000f8e10ff */
[----:B------:R-:W-:Y:S02]  /*0ab0*/  @UP0 UIADD3 UR4, UPT, UPT, UR4, 0x4, URZ ;  /* 0x0000000404040890 */ /* 0x000fe4000fffe0ff */
[----:B------:R-:W-:-:S05]  /*0ac0*/  UISETP.NE.AND UP0, UPT, UR11, URZ, UPT ;  /* 0x000000ff0b00728c */ /* 0x000fca000bf05270 */
[----:B------:R-:W-:Y:S04]  /*0ad0*/  @P0 STL [UR5], RZ ;  /* 0x000000ffff000987 */ /* 0x000fe80008100805 */
[----:B------:R-:W-:Y:S04]  /*0ae0*/  @P0 STL [UR5+0x4], RZ ;  /* 0x000004ffff000987 */ /* 0x000fe80008100805 */
[----:B------:R-:W-:Y:S04]  /*0af0*/  @P0 STL [UR5+0x8], RZ ;  /* 0x000008ffff000987 */ /* 0x000fe80008100805 */
[----:B------:R-:W-:Y:S01]  /*0b00*/  @P0 STL [UR5+0xc], RZ ;  /* 0x00000cffff000987 */ /* 0x000fe20008100805 */
[----:B------:R-:W-:Y:S05]  /*0b10*/  BRA.U !UP0, `(.L_x_0) ;  /* 0x00000001081c7547 */ /* 0x000fea000b800000 */
[----:B------:R-:W-:-:S05]  /*0b20*/  UMOV UR5, URZ ;  /* 0x000000ff00057c82 */ /* 0x000fca0008000000 */
.L_x_10:
[----:B------:R-:W-:Y:S02]  /*0b30*/  ULEA UR10, UR4, UR6, 0x2 ;  /* 0x00000006040a7291 */ /* 0x000fe4000f8e10ff */
[----:B------:R-:W-:Y:S02]  /*0b40*/  UIADD3 UR5, UPT, UPT, UR5, 0x1, URZ ;  /* 0x0000000105057890 */ /* 0x000fe4000fffe0ff */
[----:B------:R-:W-:Y:S02]  /*0b50*/  UIADD3 UR4, UPT, UPT, UR4, 0x1, URZ ;  /* 0x0000000104047890 */ /* 0x000fe4000fffe0ff */
[----:B------:R-:W-:-:S03]  /*0b60*/  UISETP.NE.AND UP0, UPT, UR5, UR11, UPT ;  /* 0x0000000b0500728c */ /* 0x000fc6000bf05270 */
[----:B------:R-:W-:Y:S06]  /*0b70*/  STL [UR10], RZ ;  /* 0x000000ffff007987 */ /* 0x000fec000810080a */
[----:B------:R-:W-:Y:S05]  /*0b80*/  BRA.U UP0, `(.L_x_10) ;  /* 0xfffffffd00e87547 */ /* 0x000fea000b83ffff */
.L_x_0:
[----:B------:R-:W4:Y:S01]  /*0b90*/  S2UR UR5, SR_CgaCtaId ;  /* 0x00000000000579c3 */ /* 0x000f220000008800 */
[----:B------:R-:W-:Y:S01]  /*0ba0*/  UMOV UR4, 0x400 ;  /* 0x0000040000047882 */ /* 0x000fe20000000000 */
[----:B------:R-:W-:Y:S01]  /*0bb0*/  HFMA2 R22, -RZ, RZ, 0, 0 ;  /* 0x00000000ff167431 */ /* 0x000fe200000001ff */
[----:B------:R-:W-:Y:S01]  /*0bc0*/  MOV R23, 0xff800000 ;  /* 0xff80000000177802 */ /* 0x000fe20000000f00 */
[----:B0-----:R-:W-:Y:S01]  /*0bd0*/  IMAD.MOV.U32 R21, RZ, RZ, RZ ;  /* 0x000000ffff157224 */ /* 0x001fe200078e00ff */
[----:B------:R-:W-:Y:S02]  /*0be0*/  ULOP3.LUT UR11, UR9, 0xf, URZ, 0xc0, !UPT ;  /* 0x0000000f090b7892 */ /* 0x000fe4000f8ec0ff */
[----:B------:R-:W-:Y:S02]  /*0bf0*/  ULOP3.LUT UR14, UR9, 0x7, URZ, 0xc0, !UPT ;  /* 0x00000007090e7892 */ /* 0x000fe4000f8ec0ff */
[----:B------:R-:W-:Y:S02]  /*0c00*/  ULOP3.LUT UR15, UR9, 0x7ffffff0, URZ, 0xc0, !UPT ;  /* 0x7ffffff0090f7892 */ /* 0x000fe4000f8ec0ff */
[----:B------:R-:W-:-:S02]  /*0c10*/  ULOP3.LUT UR10, UR9, 0x3, URZ, 0xc0, !UPT ;  /* 0x00000003090a7892 */ /* 0x000fc4000f8ec0ff */
[----:B----4-:R-:W-:-:S04]  /*0c20*/  ULEA UR4, UR5, UR4, 0x18 ;  /* 0x0000000405047291 */ /* 0x010fc8000f8ec0ff */
[----:B------:R-:W-:-:S12]  /*0c30*/  ULEA UR4, UR9, UR4, 0x8 ;  /* 0x0000000409047291 */ /* 0x000fd8000f8e40ff */
.L_x_34:
[----:B0-----:R-:W0:Y:S01]  /*0c40*/  S2R R19, SR_TID.X ;  /* 0x0000000000137919 */ /* 0x001e220000002100 */
[----:B-1----:R-:W1:Y:S01]  /*0c50*/  LDCU UR5, c[0x0][0x3a4] ;  /* 0x00007480ff0577ac */ /* 0x002e620008000800 */
[----:B---3--:R-:W-:Y:S01]  /*0c60*/  IADD3 R2, PT, PT, R21, 0x40, RZ ;  /* 0x0000004015027810 */ /* 0x008fe20007ffe0ff */
[----:B------:R-:W-:Y:S01]  /*0c70*/  BSSY.RECONVERGENT B0, `(.L_x_11) ;  /* 0x000011c000007945 */ /* 0x000fe20003800200 */
[----:B------:R-:W-:Y:S01]  /*0c80*/  MOV R3, UR7 ;  /* 0x0000000700037c02 */ /* 0x000fe20008000f00 */
[----:B------:R-:W3:Y:S01]  /*0c90*/  LDCU UR16, c[0x0][0x3a4] ;  /* 0x00007480ff1077ac */ /* 0x000ee20008000800 */
[----:B------:R-:W-:Y:S02]  /*0ca0*/  MOV R17, R21 ;  /* 0x0000001500117202 */ /* 0x000fe40000000f00 */
[----:B------:R-:W-:Y:S02]  /*0cb0*/  VIADDMNMX R0, R3, 0x1, R2, PT ;  /* 0x0000000103007846 */ /* 0x000fe40003800102 */
[----:B------:R-:W-:-:S02]  /*0cc0*/  ISETP.GT.U32.AND P1, PT, R2, UR7, PT ;  /* 0x0000000702007c0c */ /* 0x000fc4000bf24070 */
[----:B------:R-:W-:Y:S01]  /*0cd0*/  IADD3 R3, PT, PT, R0, -R21, RZ ;  /* 0x8000001500037210 */ /* 0x000fe20007ffe0ff */
[----:B------:R-:W-:Y:S02]  /*0ce0*/  IMAD.MOV.U32 R21, RZ, RZ, R2 ;  /* 0x000000ffff157224 */ /* 0x000fe400078e0002 */
[----:B-1----:R-:W-:-:S04]  /*0cf0*/  IMAD.U32 R16, RZ, RZ, UR5 ;  /* 0x00000005ff107e24 */ /* 0x002fc8000f8e00ff */
[----:B------:R-:W-:-:S05]  /*0d00*/  IMAD R0, R3, R16, RZ ;  /* 0x0000001003007224 */ /* 0x000fca00078e02ff */
[----:B0-----:R-:W-:-:S13]  /*0d10*/  ISETP.GE.AND P0, PT, R19, R0, PT ;  /* 0x000000001300720c */ /* 0x001fda0003f06270 */
[----:B---34-:R-:W-:Y:S05]  /*0d20*/  @P0 BRA `(.L_x_12) ;  /* 0x0000001000400947 */ /* 0x018fea0003800000 */
[----:B------:R-:W-:Y:S01]  /*0d30*/  IADD3 R2, PT, PT, R0, -R19, RZ ;  /* 0x8000001300027210 */ /* 0x000fe20007ffe0ff */
[----:B------:R-:W-:Y:S01]  /*0d40*/  BSSY.RECONVERGENT B1, `(.L_x_13) ;  /* 0x0000091000017945 */ /* 0x000fe20003800200 */
[----:B------:R-:W-:Y:S02]  /*0d50*/  PLOP3.LUT P0, PT, PT, PT, PT, 0x80, 0x8 ;  /* 0x000000000008781c */ /* 0x000fe40003f0f070 */
[----:B------:R-:W-:-:S13]  /*0d60*/  ISETP.GT.AND P2, PT, R2, 0x300, PT ;  /* 0x000003000200780c */ /* 0x000fda0003f44270 */
[----:B------:R-:W-:Y:S05]  /*0d70*/  @!P2 BRA `(.L_x_14) ;  /* 0x000000080034a947 */ /* 0x000fea0003800000 */
[----:B------:R-:W-:Y:S01]  /*0d80*/  IABS R18, R16 ;  /* 0x0000001000127213 */ /* 0x000fe20000000000 */
[----:B------:R-:W0:Y:S01]  /*0d90*/  LDC.64 R2, c[0x0][0x388] ;  /* 0x0000e200ff027b82 */ /* 0x000e220000000a00 */
[----:B------:R-:W-:Y:S02]  /*0da0*/  PLOP3.LUT P0, PT, PT, PT, PT, 0x8, 0x80 ;  /* 0x000000000080781c */ /* 0x000fe40003f0e170 */
[----:B--2---:R-:W1:Y:S05]  /*0db0*/  I2F.RP R8, R18 ;  /* 0x0000001200087306 */ /* 0x004e6a0000209400 */
[----:B------:R-:W2:Y:S03]  /*0dc0*/  LDC.64 R4, c[0x0][0x390] ;  /* 0x0000e400ff047b82 */ /* 0x000ea60000000a00 */
[----:B-1----:R-:W1:Y:S02]  /*0dd0*/  MUFU.RCP R8, R8 ;  /* 0x0000000800087308 */ /* 0x002e640000001000 */
[----:B-1----:R-:W-:-:S06]  /*0de0*/  IADD3 R6, PT, PT, R8, 0xffffffe, RZ ;  /* 0x0ffffffe08067810 */ /* 0x002fcc0007ffe0ff */
[----:B------:R1:W3:Y:S02]  /*0df0*/  F2I.FTZ.U32.TRUNC.NTZ R7, R6 ;  /* 0x0000000600077305 */ /* 0x0002e4000021f000 */
[----:B-1----:R-:W-:Y:S02]  /*0e00*/  HFMA2 R6, -RZ, RZ, 0, 0 ;  /* 0x00000000ff067431 */ /* 0x002fe400000001ff */
[----:B---3--:R-:W-:-:S04]  /*0e10*/  IMAD.MOV R9, RZ, RZ, -R7 ;  /* 0x000000ffff097224 */ /* 0x008fc800078e0a07 */
[----:B------:R-:W-:-:S04]  /*0e20*/  IMAD R9, R9, R18, RZ ;  /* 0x0000001209097224 */ /* 0x000fc800078e02ff */
[----:B0-2---:R-:W-:-:S07]  /*0e30*/  IMAD.HI.U32 R20, R7, R9, R6 ;  /* 0x0000000907147227 */ /* 0x005fce00078e0006 */
.L_x_15:
[----:B------:R-:W-:Y:S02]  /*0e40*/  IABS R7, R19 ;  /* 0x0000001300077213 */ /* 0x000fe40000000000 */
[----:B------:R-:W-:-:S03]  /*0e50*/  MOV R16, UR16 ;  /* 0x0000001000107c02 */ /* 0x000fc60008000f00 */
[----:B------:R-:W-:Y:S01]  /*0e60*/  IMAD.HI.U32 R6, R20, R7, RZ ;  /* 0x0000000714067227 */ /* 0x000fe200078e00ff */
[----:B0-----:R-:W-:-:S03]  /*0e70*/  IABS R8, R16 ;  /* 0x0000001000087213 */ /* 0x001fc60000000000 */
[----:B------:R-:W-:-:S04]  /*0e80*/  IMAD.MOV R9, RZ, RZ, -R6 ;  /* 0x000000ffff097224 */ /* 0x000fc800078e0a06 */
[----:B------:R-:W-:Y:S01]  /*0e90*/  IMAD R7, R8, R9, R7 ;  /* 0x0000000908077224 */ /* 0x000fe200078e0207 */
[----:B------:R-:W-:-:S04]  /*0ea0*/  LOP3.LUT R9, RZ, R16, RZ, 0x33, !PT ;  /* 0x00000010ff097212 */ /* 0x000fc800078e33ff */
[----:B------:R-:W-:-:S13]  /*0eb0*/  ISETP.GT.U32.AND P3, PT, R18, R7, PT ;  /* 0x000000071200720c */ /* 0x000fda0003f64070 */
[----:B------:R-:W-:Y:S02]  /*0ec0*/  @!P3 IADD3 R7, PT, PT, R7, -R8, RZ ;  /* 0x800000080707b210 */ /* 0x000fe40007ffe0ff */
[----:B------:R-:W-:Y:S02]  /*0ed0*/  @!P3 IADD3 R6, PT, PT, R6, 0x1, RZ ;  /* 0x000000010606b810 */ /* 0x000fe40007ffe0ff */
[----:B------:R-:W-:Y:S02]  /*0ee0*/  ISETP.GE.U32.AND P2, PT, R7, R18, PT ;  /* 0x000000120700720c */ /* 0x000fe40003f46070 */
[----:B------:R-:W-:-:S04]  /*0ef0*/  LOP3.LUT R7, R19, R16, RZ, 0x3c, !PT ;  /* 0x0000001013077212 */ /* 0x000fc800078e3cff */
[----:B------:R-:W-:-:S07]  /*0f00*/  ISETP.GE.AND P4, PT, R7, RZ, PT ;  /* 0x000000ff0700720c */ /* 0x000fce0003f86270 */
[----:B------:R-:W-:Y:S01]  /*0f10*/  @P2 VIADD R6, R6, 0x1 ;  /* 0x0000000106062836 */ /* 0x000fe20000000000 */
[----:B------:R-:W-:-:S05]  /*0f20*/  ISETP.NE.AND P2, PT, R16, RZ, PT ;  /* 0x000000ff1000720c */ /* 0x000fca0003f45270 */
[----:B------:R-:W-:-:S04]  /*0f30*/  @!P4 IADD3 R6, PT, PT, -R6, RZ, RZ ;  /* 0x000000ff0606c210 */ /* 0x000fc80007ffe1ff */
[----:B------:R-:W-:-:S04]  /*0f40*/  SEL R6, R9, R6, !P2 ;  /* 0x0000000609067207 */ /* 0x000fc80005000000 */
[C---:B------:R-:W-:Y:S01]  /*0f50*/  IADD3 R7, PT, PT, -R6.reuse, RZ, RZ ;  /* 0x000000ff06077210 */ /* 0x040fe20007ffe1ff */
[----:B------:R-:W-:-:S04]  /*0f60*/  IMAD.IADD R11, R6, 0x1, R17 ;  /* 0x00000001060b7824 */ /* 0x000fc800078e0211 */
[----:B------:R-:W-:-:S05]  /*0f70*/  IMAD R7, R16, R7, R19 ;  /* 0x0000000710077224 */ /* 0x000fca00078e0213 */
[----:B------:R-:W-:-:S05]  /*0f80*/  IADD3 R7, PT, PT, R7, UR8, RZ ;  /* 0x0000000807077c10 */ /* 0x000fca000fffe0ff */
[----:B------:R-:W-:-:S04]  /*0f90*/  IMAD R7, R11, R16, R7 ;  /* 0x000000100b077224 */ /* 0x000fc800078e0207 */
[----:B------:R-:W-:-:S05]  /*0fa0*/  IMAD.WIDE R12, R7, 0x4, R2 ;  /* 0x00000004070c7825 */ /* 0x000fca00078e0202 */
[----:B------:R0:W2:Y:S01]  /*0fb0*/  LDG.E.CONSTANT R10, desc[UR12][R12.64] ;  /* 0x0000000c0c0a7981 */ /* 0x0000a2000c1e9900 */
[----:B------:R-:W-:-:S05]  /*0fc0*/  IMAD.WIDE R14, R7, 0x4, R4 ;  /* 0x00000004070e7825 */ /* 0x000fca00078e0204 */
[----:B------:R1:W3:Y:S01]  /*0fd0*/  LDG.E.CONSTANT R11, desc[UR12][R14.64] ;  /* 0x0000000c0e0b7981 */ /* 0x0002e2000c1e9900 */
[----:B------:R-:W4:Y:S01]  /*0fe0*/  I2F.RP R18, R8 ;  /* 0x0000000800127306 */ /* 0x000f220000209400 */
[C---:B------:R-:W-:Y:S01]  /*0ff0*/  IADD3 R25, PT, PT, R19.reuse, 0x100, RZ ;  /* 0x0000010013197810 */ /* 0x040fe20007ffe0ff */
[----:B------:R-:W5:Y:S01]  /*1000*/  S2UR UR9, SR_CgaCtaId ;  /* 0x00000000000979c3 */ /* 0x000f620000008800 */
[----:B------:R-:W-:Y:S01]  /*1010*/  MOV R6, RZ ;  /* 0x000000ff00067202 */ /* 0x000fe20000000f00 */
[----:B------:R-:W-:Y:S01]  /*1020*/  UMOV UR5, 0x400 ;  /* 0x0000040000057882 */ /* 0x000fe20000000000 */
[----:B0-----:R-:W-:Y:S02]  /*1030*/  IABS R12, R25 ;  /* 0x00000019000c7213 */ /* 0x001fe40000000000 */
[----:B------:R-:W-:-:S04]  /*1040*/  IADD3 R24, PT, PT, R19, 0x200, RZ ;  /* 0x0000020013187810 */ /* 0x000fc80007ffe0ff */
[----:B-1----:R-:W-:Y:S01]  /*1050*/  IABS R15, R24 ;  /* 0x00000018000f7213 */ /* 0x002fe20000000000 */
[----:B----4-:R-:W0:Y:S01]  /*1060*/  MUFU.RCP R18, R18 ;  /* 0x0000001200127308 */ /* 0x010e220000001000 */
[----:B-----5:R-:W-:Y:S01]  /*1070*/  ULEA UR5, UR9, UR5, 0x18 ;  /* 0x0000000509057291 */ /* 0x020fe2000f8ec0ff */
[----:B0-----:R-:W-:Y:S01]  /*1080*/  IADD3 R7, PT, PT, R18, 0xffffffe, RZ ;  /* 0x0ffffffe12077810 */ /* 0x001fe20007ffe0ff */
[----:B------:R-:W-:-:S04]  /*1090*/  IMAD.MOV.U32 R18, RZ, RZ, R8 ;  /* 0x000000ffff127224 */ /* 0x000fc800078e0008 */
[----:B------:R-:W-:Y:S01]  /*10a0*/  LEA R29, R19, UR5, 0x2 ;  /* 0x00000005131d7c11 */ /* 0x000fe2000f8e10ff */
[----:B------:R-:W0:Y:S02]  /*10b0*/  F2I.FTZ.U32.TRUNC.NTZ R7, R7 ;  /* 0x0000000700077305 */ /* 0x000e24000021f000 */
[----:B0-----:R-:W-:-:S04]  /*10c0*/  IMAD.MOV R27, RZ, RZ, -R7 ;  /* 0x000000ffff1b7224 */ /* 0x001fc800078e0a07 */
[----:B------:R-:W-:Y:S01]  /*10d0*/  IMAD R13, R27, R8, RZ ;  /* 0x000000081b0d7224 */ /* 0x000fe200078e02ff */
[----:B------:R-:W-:-:S03]  /*10e0*/  IADD3 R27, PT, PT, R19, 0x300, RZ ;  /* 0x00000300131b7810 */ /* 0x000fc60007ffe0ff */
[----:B------:R-:W-:Y:S01]  /*10f0*/  IMAD.HI.U32 R20, R7, R13, R6 ;  /* 0x0000000d07147227 */ /* 0x000fe200078e0006 */
[----:B------:R-:W-:-:S03]  /*1100*/  IABS R26, R27 ;  /* 0x0000001b001a7213 */ /* 0x000fc60000000000 */
[----:B------:R-:W-:Y:S01]  /*1110*/  IMAD.MOV.U32 R13, RZ, RZ, R12 ;  /* 0x000000ffff0d7224 */ /* 0x000fe200078e000c */
[----:B------:R-:W-:-:S03]  /*1120*/  LEA R12, R16, R29, 0x8 ;  /* 0x0000001d100c7211 */ /* 0x000fc600078e40ff */
[----:B------:R-:W-:-:S05]  /*1130*/  IMAD.HI.U32 R6, R20, R13, RZ ;  /* 0x0000000d14067227 */ /* 0x000fca00078e00ff */
[----:B------:R-:W-:-:S05]  /*1140*/  IADD3 R7, PT, PT, -R6, RZ, RZ ;  /* 0x000000ff06077210 */ /* 0x000fca0007ffe1ff */
[----:B------:R-:W-:Y:S02]  /*1150*/  IMAD R13, R8, R7, R13 ;  /* 0x00000007080d7224 */ /* 0x000fe400078e020d */
[----:B------:R-:W-:-:S03]  /*1160*/  IMAD.HI.U32 R7, R20, R15, RZ ;  /* 0x0000000f14077227 */ /* 0x000fc600078e00ff */
[----:B------:R-:W-:Y:S02]  /*1170*/  ISETP.GT.U32.AND P4, PT, R18, R13, PT ;  /* 0x0000000d1200720c */ /* 0x000fe40003f84070 */
[----:B------:R-:W-:-:S11]  /*1180*/  IADD3 R14, PT, PT, -R7, RZ, RZ ;  /* 0x000000ff070e7210 */ /* 0x000fd60007ffe1ff */
[----:B------:R-:W-:Y:S01]  /*1190*/  @!P4 IMAD.IADD R13, R13, 0x1, -R8 ;  /* 0x000000010d0dc824 */ /* 0x000fe200078e0a08 */
[----:B------:R-:W-:-:S04]  /*11a0*/  @!P4 IADD3 R6, PT, PT, R6, 0x1, RZ ;  /* 0x000000010606c810 */ /* 0x000fc80007ffe0ff */
[----:B------:R-:W-:Y:S01]  /*11b0*/  ISETP.GE.U32.AND P5, PT, R13, R18, PT ;  /* 0x000000120d00720c */ /* 0x000fe20003fa6070 */
[----:B------:R-:W-:-:S05]  /*11c0*/  IMAD R13, R8, R14, R15 ;  /* 0x0000000e080d7224 */ /* 0x000fca00078e020f */
[----:B------:R-:W-:-:S07]  /*11d0*/  ISETP.GT.U32.AND P6, PT, R18, R13, PT ;  /* 0x0000000d1200720c */ /* 0x000fce0003fc4070 */
[----:B------:R-:W-:-:S06]  /*11e0*/  @P5 IADD3 R6, PT, PT, R6, 0x1, RZ ;  /* 0x0000000106065810 */ /* 0x000fcc0007ffe0ff */
[----:B------:R-:W-:Y:S02]  /*11f0*/  @!P6 IMAD.IADD R13, R13, 0x1, -R8 ;  /* 0x000000010d0de824 */ /* 0x000fe400078e0a08 */
[----:B------:R-:W-:-:S03]  /*1200*/  @!P6 VIADD R7, R7, 0x1 ;  /* 0x000000010707e836 */ /* 0x000fc60000000000 */
[----:B------:R-:W-:-:S13]  /*1210*/  ISETP.GE.U32.AND P4, PT, R13, R18, PT ;  /* 0x000000120d00720c */ /* 0x000fda0003f86070 */
[----:B------:R-:W-:Y:S01]  /*1220*/  @P4 IADD3 R7, PT, PT, R7, 0x1, RZ ;  /* 0x0000000107074810 */ /* 0x000fe20007ffe0ff */
[----:B--2---:R0:W-:Y:S04]  /*1230*/  STS [R29], R10 ;  /* 0x0000000a1d007388 */ /* 0x0041e80000000800 */
[----:B---3--:R1:W-:Y:S01]  /*1240*/  STS [R12], R11 ;  /* 0x0000000b0c007388 */ /* 0x0083e20000000800 */
[----:B0-----:R-:W-:-:S05]  /*1250*/  IMAD.HI.U32 R10, R20, R26, RZ ;  /* 0x0000001a140a7227 */ /* 0x001fca00078e00ff */
[----:B------:R-:W-:Y:S02]  /*1260*/  IADD3 R15, PT, PT, -R10, RZ, RZ ;  /* 0x000000ff0a0f7210 */ /* 0x000fe40007ffe1ff */
[----:B-1----:R-:W-:-:S03]  /*1270*/  LOP3.LUT R12, R24, R16, RZ, 0x3c, !PT ;  /* 0x00000010180c7212 */ /* 0x002fc600078e3cff */
[----:B------:R-:W-:Y:S01]  /*1280*/  IMAD R11, R8, R15, R26 ;  /* 0x0000000f080b7224 */ /* 0x000fe200078e021a */
[----:B------:R-:W-:-:S04]  /*1290*/  ISETP.GE.AND P4, PT, R12, RZ, PT ;  /* 0x000000ff0c00720c */ /* 0x000fc80003f86270 */
[----:B------:R-:W-:-:S09]  /*12a0*/  ISETP.GT.U32.AND P3, PT, R18, R11, PT ;  /* 0x0000000b1200720c */ /* 0x000fd20003f64070 */
[----:B------:R-:W-:-:S04]  /*12b0*/  @!P4 IMAD.MOV R7, RZ, RZ, -R7 ;  /* 0x000000ffff07c224 */ /* 0x000fc800078e0a07 */
[----:B------:R-:W-:Y:S01]  /*12c0*/  @!P3 IADD3 R11, PT, PT, R11, -R8, RZ ;  /* 0x800000080b0bb210 */ /* 0x000fe20007ffe0ff */
[----:B------:R-:W-:Y:S01]  /*12d0*/  @!P3 VIADD R10, R10, 0x1 ;  /* 0x000000010a0ab836 */ /* 0x000fe20000000000 */
[----:B------:R-:W-:Y:S02]  /*12e0*/  LOP3.LUT R8, R25, R16, RZ, 0x3c, !PT ;  /* 0x0000001019087212 */ /* 0x000fe400078e3cff */
[----:B------:R-:W-:Y:S02]  /*12f0*/  ISETP.GE.U32.AND P5, PT, R11, R18, PT ;  /* 0x000000120b00720c */ /* 0x000fe40003fa6070 */
[----:B------:R-:W-:Y:S02]  /*1300*/  ISETP.GE.AND P6, PT, R8, RZ, PT ;  /* 0x000000ff0800720c */ /* 0x000fe40003fc6270 */
[----:B------:R-:W-:-:S04]  /*1310*/  LOP3.LUT R8, R27, R16, RZ, 0x3c, !PT ;  /* 0x000000101b087212 */ /* 0x000fc800078e3cff */
[----:B------:R-:W-:-:S05]  /*1320*/  ISETP.GE.AND P3, PT, R8, RZ, PT ;  /* 0x000000ff0800720c */ /* 0x000fca0003f66270 */
[----:B------:R-:W-:Y:S02]  /*1330*/  @P5 IADD3 R10, PT, PT, R10, 0x1, RZ ;  /* 0x000000010a0a5810 */ /* 0x000fe40007ffe0ff */
[----:B------:R-:W-:Y:S02]  /*1340*/  @!P6 IADD3 R6, PT, PT, -R6, RZ, RZ ;  /* 0x000000ff0606e210 */ /* 0x000fe40007ffe1ff */
[----:B------:R-:W-:Y:S02]  /*1350*/  MOV R12, R10 ;  /* 0x0000000a000c7202 */ /* 0x000fe40000000f00 */
[C---:B------:R-:W-:Y:S02]  /*1360*/  SEL R8, R9.reuse, R6, !P2 ;  /* 0x0000000609087207 */ /* 0x040fe40005000000 */
[----:B------:R-:W-:Y:S02]  /*1370*/  SEL R10, R9, R7, !P2 ;  /* 0x00000007090a7207 */ /* 0x000fe40005000000 */
[----:B------:R-:W-:Y:S01]  /*1380*/  @!P3 IADD3 R12, PT, PT, -R12, RZ, RZ ;  /* 0x000000ff0c0cb210 */ /* 0x000fe20007ffe1ff */
[----:B------:R-:W-:Y:S01]  /*1390*/  IMAD.MOV R7, RZ, RZ, -R8 ;  /* 0x000000ffff077224 */ /* 0x000fe200078e0a08 */
[----:B------:R-:W-:-:S02]  /*13a0*/  IADD3 R11, PT, PT, -R10, RZ, RZ ;  /* 0x000000ff0a0b7210 */ /* 0x000fc40007ffe1ff */
[----:B------:R-:W-:Y:S01]  /*13b0*/  SEL R6, R9, R12, !P2 ;  /* 0x0000000c09067207 */ /* 0x000fe20005000000 */
[----:B------:R-:W-:Y:S01]  /*13c0*/  IMAD R7, R16, R7, R25 ;  /* 0x0000000710077224 */ /* 0x000fe200078e0219 */
[----:B------:R-:W-:Y:S01]  /*13d0*/  IADD3 R9, PT, PT, R8, R17, RZ ;  /* 0x0000001108097210 */ /* 0x000fe20007ffe0ff */
[----:B------:R-:W-:Y:S01]  /*13e0*/  IMAD R11, R16, R11, R24 ;  /* 0x0000000b100b7224 */ /* 0x000fe200078e0218 */
[----:B------:R-:W-:Y:S01]  /*13f0*/  IADD3 R13, PT, PT, R10, R17, RZ ;  /* 0x000000110a0d7210 */ /* 0x000fe20007ffe0ff */
[----:B------:R-:W-:Y:S01]  /*1400*/  IMAD.MOV R8, RZ, RZ, -R6 ;  /* 0x000000ffff087224 */ /* 0x000fe200078e0a06 */
[----:B------:R-:W-:Y:S01]  /*1410*/  IADD3 R7, PT, PT, R7, UR8, RZ ;  /* 0x0000000807077c10 */ /* 0x000fe2000fffe0ff */
[----:B------:R-:W-:Y:S02]  /*1420*/  VIADD R11, R11, UR8 ;  /* 0x000000080b0b7c36 */ /* 0x000fe40008000000 */
[----:B------:R-:W-:Y:S02]  /*1430*/  IMAD R8, R16, R8, R27 ;  /* 0x0000000810087224 */ /* 0x000fe400078e021b */
[----:B------:R-:W-:-:S02]  /*1440*/  IMAD R15, R9, R16, R7 ;  /* 0x00000010090f7224 */ /* 0x000fc400078e0207 */
[----:B------:R-:W-:Y:S01]  /*1450*/  IMAD R9, R13, R16, R11 ;  /* 0x000000100d097224 */ /* 0x000fe200078e020b */
[----:B------:R-:W-:Y:S01]  /*1460*/  IADD3 R13, PT, PT, R6, R17, RZ ;  /* 0x00000011060d7210 */ /* 0x000fe20007ffe0ff */
[----:B------:R-:W-:Y:S01]  /*1470*/  IMAD.WIDE R6, R15, 0x4, R2 ;  /* 0x000000040f067825 */ /* 0x000fe200078e0202 */
[----:B------:R-:W-:-:S03]  /*1480*/  IADD3 R8, PT, PT, R8, UR8, RZ ;  /* 0x0000000808087c10 */ /* 0x000fc6000fffe0ff */
[----:B------:R-:W-:Y:S01]  /*1490*/  IMAD.WIDE R14, R15, 0x4, R4 ;  /* 0x000000040f0e7825 */ /* 0x000fe200078e0204 */
[----:B------:R0:W2:Y:S03]  /*14a0*/  LDG.E.CONSTANT R26, desc[UR12][R6.64] ;  /* 0x0000000c061a7981 */ /* 0x0000a6000c1e9900 */
[----:B------:R-:W-:Y:S02]  /*14b0*/  IMAD R13, R13, R16, R8 ;  /* 0x000000100d0d7224 */ /* 0x000fe400078e0208 */
[----:B------:R1:W3:Y:S02]  /*14c0*/  LDG.E.CONSTANT R14, desc[UR12][R14.64] ;  /* 0x0000000c0e0e7981 */ /* 0x0002e4000c1e9900 */
[----:B------:R-:W-:-:S04]  /*14d0*/  IMAD.WIDE R10, R13, 0x4, R2 ;  /* 0x000000040d0a7825 */ /* 0x000fc800078e0202 */
[C---:B0-----:R-:W-:Y:S02]  /*14e0*/  IMAD.WIDE R6, R9.reuse, 0x4, R2 ;  /* 0x0000000409067825 */ /* 0x041fe400078e0202 */
[----:B------:R-:W4:Y:S02]  /*14f0*/  LDG.E.CONSTANT R10, desc[UR12][R10.64] ;  /* 0x0000000c0a0a7981 */ /* 0x000f24000c1e9900 */
[--C-:B------:R-:W-:Y:S02]  /*1500*/  IMAD.WIDE R8, R9, 0x4, R4.reuse ;  /* 0x0000000409087825 */ /* 0x100fe400078e0204 */
[----:B------:R0:W5:Y:S02]  /*1510*/  LDG.E.CONSTANT R28, desc[UR12][R6.64] ;  /* 0x0000000c061c7981 */ /* 0x000164000c1e9900 */
[----:B------:R-:W-:Y:S02]  /*1520*/  IMAD.WIDE R12, R13, 0x4, R4 ;  /* 0x000000040d0c7825 */ /* 0x000fe400078e0204 */
[----:B------:R-:W4:Y:S04]  /*1530*/  LDG.E.CONSTANT R8, desc[UR12][R8.64] ;  /* 0x0000000c08087981 */ /* 0x000f28000c1e9900 */
[----:B------:R-:W4:Y:S01]  /*1540*/  LDG.E.CONSTANT R12, desc[UR12][R12.64] ;  /* 0x0000000c0c0c7981 */ /* 0x000f22000c1e9900 */
[----:B------:R-:W-:-:S02]  /*1550*/  LEA R25, R25, UR5, 0x2 ;  /* 0x0000000519197c11 */ /* 0x000fc4000f8e10ff */
[----:B------:R-:W-:Y:S02]  /*1560*/  LEA R24, R24, UR5, 0x2 ;  /* 0x0000000518187c11 */ /* 0x000fe4000f8e10ff */
[----:B------:R-:W-:Y:S01]  /*1570*/  LEA R27, R27, UR5, 0x2 ;  /* 0x000000051b1b7c11 */ /* 0x000fe2000f8e10ff */
[C---:B------:R-:W-:Y:S01]  /*1580*/  IMAD R25, R16.reuse, 0x100, R25 ;  /* 0x0000010010197824 */ /* 0x040fe200078e0219 */
[C---:B-1----:R-:W-:Y:S02]  /*1590*/  LEA R15, R16.reuse, R24, 0x8 ;  /* 0x00000018100f7211 */ /* 0x042fe400078e40ff */
[----:B------:R-:W-:Y:S01]  /*15a0*/  LEA R27, R16, R27, 0x8 ;  /* 0x0000001b101b7211 */ /* 0x000fe200078e40ff */
[----:B0-----:R-:W-:Y:S01]  /*15b0*/  VIADD R6, R0, 0xfffffd00 ;  /* 0xfffffd0000067836 */ /* 0x001fe20000000000 */
[----:B------:R-:W-:-:S04]  /*15c0*/  IADD3 R19, PT, PT, R19, 0x400, RZ ;  /* 0x0000040013137810 */ /* 0x000fc80007ffe0ff */
[----:B------:R-:W-:Y:S01]  /*15d0*/  ISETP.GE.AND P2, PT, R19, R6, PT ;  /* 0x000000061300720c */ /* 0x000fe20003f46270 */
[----:B--2---:R0:W-:Y:S04]  /*15e0*/  STS [R29+0x400], R26 ;  /* 0x0004001a1d007388 */ /* 0x0041e80000000800 */
[----:B---3--:R0:W-:Y:S04]  /*15f0*/  STS [R25], R14 ;  /* 0x0000000e19007388 */ /* 0x0081e80000000800 */
[----:B-----5:R0:W-:Y:S04]  /*1600*/  STS [R29+0x800], R28 ;  /* 0x0008001c1d007388 */ /* 0x0201e80000000800 */
[----:B----4-:R0:W-:Y:S04]  /*1610*/  STS [R15], R8 ;  /* 0x000000080f007388 */ /* 0x0101e80000000800 */
[----:B------:R0:W-:Y:S04]  /*1620*/  STS [R29+0xc00], R10 ;  /* 0x000c000a1d007388 */ /* 0x0001e80000000800 */
[----:B------:R0:W-:Y:S01]  /*1630*/  STS [R27], R12 ;  /* 0x0000000c1b007388 */ /* 0x0001e20000000800 */
[----:B------:R-:W-:Y:S05]  /*1640*/  @!P2 BRA `(.L_x_15) ;  /* 0xfffffff400fca947 */ /* 0x000fea000383ffff */
.L_x_14:
[----:B------:R-:W-:Y:S05]  /*1650*/  BSYNC.RECONVERGENT B1 ;  /* 0x0000000000017941 */ /* 0x000fea0003800200 */
.L_x_13:
[----:B------:R-:W-:Y:S01]  /*1660*/  IADD3 R2, PT, PT, R0, -R19, RZ ;  /* 0x8000001300027210 */ /* 0x000fe20007ffe0ff */
[----:B------:R-:W-:Y:S03]  /*1670*/  BSSY.RECONVERGENT B1, `(.L_x_16) ;  /* 0x000004f000017945 */ /* 0x000fe60003800200 */
[----:B------:R-:W-:-:S13]  /*1680*/  ISETP.GT.AND P2, PT, R2, 0x100, PT ;  /* 0x000001000200780c */ /* 0x000fda0003f44270 */
[----:B------:R-:W-:Y:S05]  /*1690*/  @!P2 BRA `(.L_x_17) ;  /* 0x000000040030a947 */ /* 0x000fea0003800000 */
[-C--:B0-2---:R-:W-:Y:S02]  /*16a0*/  IABS R10, R16.reuse ;  /* 0x00000010000a7213 */ /* 0x085fe40000000000 */
[----:B------:R-:W-:Y:S02]  /*16b0*/  IADD3 R11, PT, PT, R19, 0x100, RZ ;  /* 0x00000100130b7810 */ /* 0x000fe40007ffe0ff */
[----:B------:R-:W0:Y:S01]  /*16c0*/  I2F.RP R4, R10 ;  /* 0x0000000a00047306 */ /* 0x000e220000209400 */
[----:B------:R-:W-:Y:S02]  /*16d0*/  IABS R7, R19 ;  /* 0x0000001300077213 */ /* 0x000fe40000000000 */
[----:B------:R-:W-:Y:S02]  /*16e0*/  IABS R8, R11 ;  /* 0x0000000b00087213 */ /* 0x000fe40000000000 */
[----:B------:R-:W-:-:S03]  /*16f0*/  LOP3.LUT R12, RZ, R16, RZ, 0x33, !PT ;  /* 0x00000010ff0c7212 */ /* 0x000fc600078e33ff */
[----:B0-----:R-:W0:Y:S02]  /*1700*/  MUFU.RCP R4, R4 ;  /* 0x0000000400047308 */ /* 0x001e240000001000 */
[----:B0-----:R-:W-:-:S06]  /*1710*/  VIADD R2, R4, 0xffffffe ;  /* 0x0ffffffe04027836 */ /* 0x001fcc0000000000 */
[----:B------:R0:W1:Y:S02]  /*1720*/  F2I.FTZ.U32.TRUNC.NTZ R3, R2 ;  /* 0x0000000200037305 */ /* 0x000064000021f000 */
[----:B0-----:R-:W-:Y:S01]  /*1730*/  IMAD.MOV.U32 R2, RZ, RZ, RZ ;  /* 0x000000ffff027224 */ /* 0x001fe200078e00ff */
[----:B-1----:R-:W-:-:S05]  /*1740*/  IADD3 R5, PT, PT, RZ, -R3, RZ ;  /* 0x80000003ff057210 */ /* 0x002fca0007ffe0ff */
[----:B------:R-:W-:-:S04]  /*1750*/  IMAD R5, R5, R10, RZ ;  /* 0x0000000a05057224 */ /* 0x000fc800078e02ff */
[----:B------:R-:W-:Y:S01]  /*1760*/  IMAD.HI.U32 R6, R3, R5, R2 ;  /* 0x0000000503067227 */ /* 0x000fe200078e0002 */
[----:B------:R-:W-:Y:S02]  /*1770*/  MOV R5, R8 ;  /* 0x0000000800057202 */ /* 0x000fe40000000f00 */
[----:B------:R-:W-:-:S03]  /*1780*/  MOV R3, R7 ;  /* 0x0000000700037202 */ /* 0x000fc60000000f00 */
[----:B------:R-:W-:-:S04]  /*1790*/  IMAD.HI.U32 R4, R6, R5, RZ ;  /* 0x0000000506047227 */ /* 0x000fc800078e00ff */
[----:B------:R-:W-:Y:S01]  /*17a0*/  IMAD.HI.U32 R2, R6, R3, RZ ;  /* 0x0000000306027227 */ /* 0x000fe200078e00ff */
[----:B------:R-:W-:-:S03]  /*17b0*/  IADD3 R8, PT, PT, -R4, RZ, RZ ;  /* 0x000000ff04087210 */ /* 0x000fc60007ffe1ff */
[----:B------:R-:W-:Y:S02]  /*17c0*/  IMAD.MOV R6, RZ, RZ, -R2 ;  /* 0x000000ffff067224 */ /* 0x000fe400078e0a02 */
[C---:B------:R-:W-:Y:S02]  /*17d0*/  IMAD R5, R10.reuse, R8, R5 ;  /* 0x000000080a057224 */ /* 0x040fe400078e0205 */
[C---:B------:R-:W-:Y:S01]  /*17e0*/  IMAD R3, R10.reuse, R6, R3 ;  /* 0x000000060a037224 */ /* 0x040fe200078e0203 */
[----:B------:R-:W0:Y:S02]  /*17f0*/  LDC.64 R8, c[0x0][0x388] ;  /* 0x0000e200ff087b82 */ /* 0x000e240000000a00 */
[C---:B------:R-:W-:Y:S02]  /*1800*/  ISETP.GT.U32.AND P5, PT, R10.reuse, R5, PT ;  /* 0x000000050a00720c */ /* 0x040fe40003fa4070 */
[----:B------:R-:W-:-:S04]  /*1810*/  ISETP.GT.U32.AND P4, PT, R10, R3, PT ;  /* 0x000000030a00720c */ /* 0x000fc80003f84070 */
[----:B------:R-:W1:Y:S07]  /*1820*/  LDC.64 R6, c[0x0][0x388] ;  /* 0x0000e200ff067b82 */ /* 0x000e6e0000000a00 */
[----:B------:R-:W-:Y:S01]  /*1830*/  @!P5 IMAD.IADD R5, R5, 0x1, -R10 ;  /* 0x000000010505d824 */ /* 0x000fe200078e0a0a */
[----:B------:R-:W-:Y:S02]  /*1840*/  @!P5 IADD3 R4, PT, PT, R4, 0x1, RZ ;  /* 0x000000010404d810 */ /* 0x000fe40007ffe0ff */
[----:B------:R-:W-:-:S02]  /*1850*/  @!P4 IADD3 R3, PT, PT, R3, -R10, RZ ;  /* 0x8000000a0303c210 */ /* 0x000fc40007ffe0ff */
[-C--:B------:R-:W-:Y:S02]  /*1860*/  ISETP.GE.U32.AND P3, PT, R5, R10.reuse, PT ;  /* 0x0000000a0500720c */ /* 0x080fe40003f66070 */
[----:B------:R-:W-:Y:S02]  /*1870*/  ISETP.GE.U32.AND P2, PT, R3, R10, PT ;  /* 0x0000000a0300720c */ /* 0x000fe40003f46070 */
[-C--:B------:R-:W-:Y:S02]  /*1880*/  LOP3.LUT R3, R19, R16.reuse, RZ, 0x3c, !PT ;  /* 0x0000001013037212 */ /* 0x080fe400078e3cff */
[----:B------:R-:W-:Y:S02]  /*1890*/  LOP3.LUT R5, R11, R16, RZ, 0x3c, !PT ;  /* 0x000000100b057212 */ /* 0x000fe400078e3cff */
[----:B------:R-:W-:Y:S02]  /*18a0*/  @!P4 IADD3 R2, PT, PT, R2, 0x1, RZ ;  /* 0x000000010202c810 */ /* 0x000fe40007ffe0ff */
[----:B------:R-:W-:-:S02]  /*18b0*/  ISETP.GE.AND P0, PT, R3, RZ, PT ;  /* 0x000000ff0300720c */ /* 0x000fc40003f06270 */
[----:B------:R-:W-:Y:S02]  /*18c0*/  ISETP.GE.AND P4, PT, R5, RZ, PT ;  /* 0x000000ff0500720c */ /* 0x000fe40003f86270 */
[----:B------:R-:W-:Y:S01]  /*18d0*/  @P3 IADD3 R4, PT, PT, R4, 0x1, RZ ;  /* 0x0000000104043810 */ /* 0x000fe20007ffe0ff */
[----:B------:R-:W-:Y:S01]  /*18e0*/  @P2 VIADD R2, R2, 0x1 ;  /* 0x0000000102022836 */ /* 0x000fe20000000000 */
[----:B------:R-:W-:-:S03]  /*18f0*/  ISETP.NE.AND P2, PT, R16, RZ, PT ;  /* 0x000000ff1000720c */ /* 0x000fc60003f45270 */
[----:B------:R-:W-:Y:S01]  /*1900*/  IMAD.MOV.U32 R10, RZ, RZ, R4 ;  /* 0x000000ffff0a7224 */ /* 0x000fe200078e0004 */
[----:B------:R-:W-:Y:S02]  /*1910*/  MOV R5, R2 ;  /* 0x0000000200057202 */ /* 0x000fe40000000f00 */
[----:B------:R-:W2:Y:S02]  /*1920*/  LDC.64 R2, c[0x0][0x390] ;  /* 0x0000e400ff027b82 */ /* 0x000ea40000000a00 */
[----:B------:R-:W-:Y:S02]  /*1930*/  @!P0 IADD3 R5, PT, PT, -R5, RZ, RZ ;  /* 0x000000ff05058210 */ /* 0x000fe40007ffe1ff */
[----:B------:R-:W-:Y:S02]  /*1940*/  @!P4 IADD3 R10, PT, PT, -R10, RZ, RZ ;  /* 0x000000ff0a0ac210 */ /* 0x000fe40007ffe1ff */
[C---:B------:R-:W-:Y:S02]  /*1950*/  SEL R4, R12.reuse, R5, !P2 ;  /* 0x000000050c047207 */ /* 0x040fe40005000000 */
[----:B------:R-:W-:-:S02]  /*1960*/  SEL R10, R12, R10, !P2 ;  /* 0x0000000a0c0a7207 */ /* 0x000fc40005000000 */
[-C--:B------:R-:W-:Y:S01]  /*1970*/  IADD3 R13, PT, PT, R4, R17.reuse, RZ ;  /* 0x00000011040d7210 */ /* 0x080fe20007ffe0ff */
[----:B------:R-:W-:Y:S01]  /*1980*/  IMAD.MOV R5, RZ, RZ, -R4 ;  /* 0x000000ffff057224 */ /* 0x000fe200078e0a04 */
[C---:B------:R-:W-:Y:S02]  /*1990*/  IADD3 R12, PT, PT, -R10.reuse, RZ, RZ ;  /* 0x000000ff0a0c7210 */ /* 0x040fe40007ffe1ff */
[----:B------:R-:W-:Y:S01]  /*19a0*/  IADD3 R15, PT, PT, R10, R17, RZ ;  /* 0x000000110a0f7210 */ /* 0x000fe20007ffe0ff */
[C---:B------:R-:W-:Y:S02]  /*19b0*/  IMAD R5, R16.reuse, R5, R19 ;  /* 0x0000000510057224 */ /* 0x040fe400078e0213 */
[----:B------:R-:W-:Y:S02]  /*19c0*/  IMAD R12, R16, R12, R11 ;  /* 0x0000000c100c7224 */ /* 0x000fe400078e020b */
[----:B------:R-:W-:-:S03]  /*19d0*/  VIADD R5, R5, UR8 ;  /* 0x0000000805057c36 */ /* 0x000fc60008000000 */
[----:B------:R-:W-:Y:S01]  /*19e0*/  IADD3 R12, PT, PT, R12, UR8, RZ ;  /* 0x000000080c0c7c10 */ /* 0x000fe2000fffe0ff */
[----:B------:R-:W-:-:S04]  /*19f0*/  IMAD R5, R13, R16, R5 ;  /* 0x000000100d057224 */ /* 0x000fc800078e0205 */
[----:B------:R-:W-:Y:S02]  /*1a00*/  IMAD R15, R15, R16, R12 ;  /* 0x000000100f0f7224 */ /* 0x000fe400078e020c */
[----:B-1----:R-:W-:-:S04]  /*1a10*/  IMAD.WIDE R6, R5, 0x4, R6 ;  /* 0x0000000405067825 */ /* 0x002fc800078e0206 */
[----:B--2---:R-:W-:Y:S02]  /*1a20*/  IMAD.WIDE R4, R5, 0x4, R2 ;  /* 0x0000000405047825 */ /* 0x004fe400078e0202 */
[----:B------:R-:W2:Y:S02]  /*1a30*/  LDG.E.CONSTANT R6, desc[UR12][R6.64] ;  /* 0x0000000c06067981 */ /* 0x000ea4000c1e9900 */
[C---:B0-----:R-:W-:Y:S02]  /*1a40*/  IMAD.WIDE R8, R15.reuse, 0x4, R8 ;  /* 0x000000040f087825 */ /* 0x041fe400078e0208 */
[----:B------:R-:W3:Y:S02]  /*1a50*/  LDG.E.CONSTANT R4, desc[UR12][R4.64] ;  /* 0x0000000c04047981 */ /* 0x000ee4000c1e9900 */
[----:B------:R-:W-:Y:S02]  /*1a60*/  IMAD.WIDE R2, R15, 0x4, R2 ;  /* 0x000000040f027825 */ /* 0x000fe400078e0202 */
[----:B------:R-:W4:Y:S04]  /*1a70*/  LDG.E.CONSTANT R8, desc[UR12][R8.64] ;  /* 0x0000000c08087981 */ /* 0x000f28000c1e9900 */
[----:B------:R-:W5:Y:S01]  /*1a80*/  LDG.E.CONSTANT R2, desc[UR12][R2.64] ;  /* 0x0000000c02027981 */ /* 0x000f62000c1e9900 */
[----:B------:R-:W0:Y:S01]  /*1a90*/  S2UR UR9, SR_CgaCtaId ;  /* 0x00000000000979c3 */ /* 0x000e220000008800 */
[----:B------:R-:W-:-:S02]  /*1aa0*/  UMOV UR5, 0x400 ;  /* 0x0000040000057882 */ /* 0x000fc40000000000 */
[----:B0-----:R-:W-:-:S06]  /*1ab0*/  ULEA UR5, UR9, UR5, 0x18 ;  /* 0x0000000509057291 */ /* 0x001fcc000f8ec0ff */
[----:B------:R-:W-:Y:S02]  /*1ac0*/  LEA R13, R19, UR5, 0x2 ;  /* 0x00000005130d7c11 */ /* 0x000fe4000f8e10ff */
[----:B------:R-:W-:-:S03]  /*1ad0*/  LEA R19, R11, UR5, 0x2 ;  /* 0x000000050b137c11 */ /* 0x000fc6000f8e10ff */
[C---:B------:R-:W-:Y:S01]  /*1ae0*/  IMAD R15, R16.reuse, 0x100, R13 ;  /* 0x00000100100f7824 */ /* 0x040fe200078e020d */
[----:B------:R-:W-:Y:S02]  /*1af0*/  LEA R25, R16, R19, 0x8 ;  /* 0x0000001310197211 */ /* 0x000fe400078e40ff */
[----:B------:R-:W-:Y:S02]  /*1b00*/  PLOP3.LUT P0, PT, PT, PT, PT, 0x8, 0x80 ;  /* 0x000000000080781c */ /* 0x000fe40003f0e170 */
[----:B------:R-:W-:Y:S01]  /*1b10*/  IADD3 R19, PT, PT, R11, 0x100, RZ ;  /* 0x000001000b137810 */ /* 0x000fe20007ffe0ff */
[----:B--2---:R1:W-:Y:S04]  /*1b20*/  STS [R13], R6 ;  /* 0x000000060d007388 */ /* 0x0043e80000000800 */
[----:B---3--:R1:W-:Y:S04]  /*1b30*/  STS [R15], R4 ;  /* 0x000000040f007388 */ /* 0x0083e80000000800 */
[----:B----4-:R1:W-:Y:S04]  /*1b40*/  STS [R13+0x400], R8 ;  /* 0x000400080d007388 */ /* 0x0103e80000000800 */
[----:B-----5:R1:W-:Y:S02]  /*1b50*/  STS [R25], R2 ;  /* 0x0000000219007388 */ /* 0x0203e40000000800 */
.L_x_17:
[----:B------:R-:W-:Y:S05]  /*1b60*/  BSYNC.RECONVERGENT B1 ;  /* 0x0000000000017941 */ /* 0x000fea0003800200 */
.L_x_16:
[----:B------:R-:W-:-:S13]  /*1b70*/  ISETP.LT.OR P0, PT, R19, R0, P0 ;  /* 0x000000001300720c */ /* 0x000fda0000701670 */
[----:B------:R-:W-:Y:S05]  /*1b80*/  @!P0 BRA `(.L_x_12) ;  /* 0x0000000000a88947 */ /* 0x000fea0003800000 */
[----:B--2---:R-:W-:Y:S01]  /*1b90*/  IABS R5, R16 ;  /* 0x0000001000057213 */ /* 0x004fe20000000000 */
[----:B-1----:R-:W-:-:S03]  /*1ba0*/  HFMA2 R2, -RZ, RZ, 0, 0 ;  /* 0x00000000ff027431 */ /* 0x002fc600000001ff */
[----:B------:R-:W1:Y:S08]  /*1bb0*/  I2F.RP R4, R5 ;  /* 0x0000000500047306 */ /* 0x000e700000209400 */
[----:B-1----:R-:W1:Y:S02]  /*1bc0*/  MUFU.RCP R4, R4 ;  /* 0x0000000400047308 */ /* 0x002e640000001000 */
[----:B-1----:R-:W-:-:S06]  /*1bd0*/  VIADD R6, R4, 0xffffffe ;  /* 0x0ffffffe04067836 */ /* 0x002fcc0000000000 */
[----:B------:R-:W1:Y:S02]  /*1be0*/  F2I.FTZ.U32.TRUNC.NTZ R3, R6 ;  /* 0x0000000600037305 */ /* 0x000e64000021f000 */
[----:B-1----:R-:W-:-:S05]  /*1bf0*/  IADD3 R0, PT, PT, RZ, -R3, RZ ;  /* 0x80000003ff007210 */ /* 0x002fca0007ffe0ff */
[----:B------:R-:W-:Y:S01]  /*1c00*/  IMAD R7, R0, R5, RZ ;  /* 0x0000000500077224 */ /* 0x000fe200078e02ff */
[----:B------:R-:W-:-:S03]  /*1c10*/  IABS R0, R19 ;  /* 0x0000001300007213 */ /* 0x000fc60000000000 */
[----:B------:R-:W-:-:S04]  /*1c20*/  IMAD.HI.U32 R7, R3, R7, R2 ;  /* 0x0000000703077227 */ /* 0x000fc800078e0002 */
[----:B------:R-:W-:-:S04]  /*1c30*/  IMAD.MOV.U32 R2, RZ, RZ, R0 ;  /* 0x000000ffff027224 */ /* 0x000fc800078e0000 */
[----:B------:R-:W-:-:S05]  /*1c40*/  IMAD.HI.U32 R0, R7, R2, RZ ;  /* 0x0000000207007227 */ /* 0x000fca00078e00ff */
[----:B------:R-:W-:-:S05]  /*1c50*/  IADD3 R3, PT, PT, -R0, RZ, RZ ;  /* 0x000000ff00037210 */ /* 0x000fca0007ffe1ff */
[----:B------:R-:W-:-:S05]  /*1c60*/  IMAD R2, R5, R3, R2 ;  /* 0x0000000305027224 */ /* 0x000fca00078e0202 */
[----:B------:R-:W-:-:S13]  /*1c70*/  ISETP.GT.U32.AND P2, PT, R5, R2, PT ;  /* 0x000000020500720c */ /* 0x000fda0003f44070 */
[-C--:B------:R-:W-:Y:S01]  /*1c80*/  @!P2 IADD3 R2, PT, PT, R2, -R5.reuse, RZ ;  /* 0x800000050202a210 */ /* 0x080fe20007ffe0ff */
[----:B------:R-:W-:Y:S01]  /*1c90*/  @!P2 VIADD R0, R0, 0x1 ;  /* 0x000000010000a836 */ /* 0x000fe20000000000 */
[----:B------:R-:W-:Y:S02]  /*1ca0*/  ISETP.NE.AND P2, PT, R16, RZ, PT ;  /* 0x000000ff1000720c */ /* 0x000fe40003f45270 */
[----:B------:R-:W-:Y:S02]  /*1cb0*/  ISETP.GE.U32.AND P0, PT, R2, R5, PT ;  /* 0x000000050200720c */ /* 0x000fe40003f06070 */
[----:B------:R-:W-:Y:S01]  /*1cc0*/  LOP3.LUT R2, R19, R16, RZ, 0x3c, !PT ;  /* 0x0000001013027212 */ /* 0x000fe200078e3cff */
[----:B------:R-:W1:Y:S03]  /*1cd0*/  LDC.64 R4, c[0x0][0x388] ;  /* 0x0000e200ff047b82 */ /* 0x000e660000000a00 */
[----:B------:R-:W-:-:S05]  /*1ce0*/  ISETP.GE.AND P3, PT, R2, RZ, PT ;  /* 0x000000ff0200720c */ /* 0x000fca0003f66270 */
[----:B------:R-:W2:Y:S02]  /*1cf0*/  LDC.64 R2, c[0x0][0x390] ;  /* 0x0000e400ff027b82 */ /* 0x000ea40000000a00 */
[----:B------:R-:W-:-:S06]  /*1d00*/  @P0 IADD3 R0, PT, PT, R0, 0x1, RZ ;  /* 0x0000000100000810 */ /* 0x000fcc0007ffe0ff */
[----:B------:R-:W-:Y:S02]  /*1d10*/  @!P3 IADD3 R0, PT, PT, -R0, RZ, RZ ;  /* 0x000000ff0000b210 */ /* 0x000fe40007ffe1ff */
[----:B------:R-:W-:-:S04]  /*1d20*/  @!P2 LOP3.LUT R0, RZ, R16, RZ, 0x33, !PT ;  /* 0x00000010ff00a212 */ /* 0x000fc800078e33ff */
[----:B------:R-:W-:Y:S01]  /*1d30*/  IADD3 R7, PT, PT, R0, R17, RZ ;  /* 0x0000001100077210 */ /* 0x000fe20007ffe0ff */
[----:B------:R-:W-:-:S04]  /*1d40*/  IMAD.MOV R6, RZ, RZ, -R0 ;  /* 0x000000ffff067224 */ /* 0x000fc800078e0a00 */
[----:B------:R-:W-:-:S05]  /*1d50*/  IMAD R6, R16, R6, R19 ;  /* 0x0000000610067224 */ /* 0x000fca00078e0213 */
[----:B------:R-:W-:-:S05]  /*1d60*/  IADD3 R6, PT, PT, R6, UR8, RZ ;  /* 0x0000000806067c10 */ /* 0x000fca000fffe0ff */
[----:B------:R-:W-:-:S04]  /*1d70*/  IMAD R7, R7, R16, R6 ;  /* 0x0000001007077224 */ /* 0x000fc800078e0206 */
[----:B-1----:R-:W-:-:S04]  /*1d80*/  IMAD.WIDE R4, R7, 0x4, R4 ;  /* 0x0000000407047825 */ /* 0x002fc800078e0204 */
[----:B--2---:R-:W-:Y:S02]  /*1d90*/  IMAD.WIDE R2, R7, 0x4, R2 ;  /* 0x0000000407027825 */ /* 0x004fe400078e0202 */
[----:B------:R-:W2:Y:S04]  /*1da0*/  LDG.E.CONSTANT R4, desc[UR12][R4.64] ;  /* 0x0000000c04047981 */ /* 0x000ea8000c1e9900 */
[----:B------:R-:W3:Y:S01]  /*1db0*/  LDG.E.CONSTANT R2, desc[UR12][R2.64] ;  /* 0x0000000c02027981 */ /* 0x000ee2000c1e9900 */
[----:B------:R-:W1:Y:S01]  /*1dc0*/  S2UR UR9, SR_CgaCtaId ;  /* 0x00000000000979c3 */ /* 0x000e620000008800 */
[----:B------:R-:W-:Y:S02]  /*1dd0*/  UMOV UR5, 0x400 ;  /* 0x0000040000057882 */ /* 0x000fe40000000000 */
[----:B-1----:R-:W-:-:S06]  /*1de0*/  ULEA UR5, UR9, UR5, 0x18 ;  /* 0x0000000509057291 */ /* 0x002fcc000f8ec0ff */
[----:B------:R-:W-:-:S05]  /*1df0*/  LEA R19, R19, UR5, 0x2 ;  /* 0x0000000513137c11 */ /* 0x000fca000f8e10ff */
[----:B------:R-:W-:Y:S01]  /*1e00*/  IMAD R7, R16, 0x100, R19 ;  /* 0x0000010010077824 */ /* 0x000fe200078e0213 */
[----:B--2---:R4:W-:Y:S04]  /*1e10*/  STS [R19], R4 ;  /* 0x0000000413007388 */ /* 0x0049e80000000800 */
[----:B---3--:R4:W-:Y:S02]  /*1e20*/  STS [R7], R2 ;  /* 0x0000000207007388 */ /* 0x0089e40000000800 */
.L_x_12:
[----:B------:R-:W-:Y:S05]  /*1e30*/  BSYNC.RECONVERGENT B0 ;  /* 0x0000000000007941 */ /* 0x000fea0003800200 */
.L_x_11:
[----:B------:R-:W3:Y:S01]  /*1e40*/  S2R R0, SR_TID.X ;  /* 0x0000000000007919 */ /* 0x000ee20000002100 */
[----:B-1--4-:R-:W-:Y:S01]  /*1e50*/  IADD3 R2, PT, PT, R17, 0x40, RZ ;  /* 0x0000004011027810 */ /* 0x012fe20007ffe0ff */
[----:B------:R-:W1:Y:S01]  /*1e60*/  LDCU UR16, c[0x0][0x3a4] ;  /* 0x00007480ff1077ac */ /* 0x000e620008000800 */
[----:B------:R-:W-:Y:S01]  /*1e70*/  MOV R3, UR7 ;  /* 0x0000000700037c02 */ /* 0x000fe20008000f00 */
[----:B------:R-:W-:Y:S03]  /*1e80*/  BSSY.RECONVERGENT B0, `(.L_x_18) ;  /* 0x0000172000007945 */ /* 0x000fe60003800200 */
[----:B------:R-:W-:-:S05]  /*1e90*/  VIADDMNMX R2, R3, 0x1, R2, PT ;  /* 0x0000000103027846 */ /* 0x000fca0003800102 */
[----:B------:R-:W-:Y:S01]  /*1ea0*/  IMAD.IADD R3, R2, 0x1, -R17 ;  /* 0x0000000102037824 */ /* 0x000fe200078e0a11 */
[----:B------:R-:W-:Y:S04]  /*1eb0*/  BAR.SYNC.DEFER_BLOCKING 0x0 ;  /* 0x0000000000007b1d */ /* 0x000fe80000010000 */
[----:B---3--:R-:W-:-:S13]  /*1ec0*/  ISETP.GE.AND P0, PT, R0, R3, PT ;  /* 0x000000030000720c */ /* 0x008fda0003f06270 */
[----:B-1----:R-:W-:Y:S05]  /*1ed0*/  @P0 BRA `(.L_x_19) ;  /* 0x0000001400b00947 */ /* 0x002fea0003800000 */
[----:B------:R-:W-:-:S13]  /*1ee0*/  ISETP.GT.AND P0, PT, R16, RZ, PT ;  /* 0x000000ff1000720c */ /* 0x000fda0003f04270 */
[----:B------:R-:W-:Y:S05]  /*1ef0*/  @P0 BRA `(.L_x_20) ;  /* 0x0000000000840947 */ /* 0x000fea0003800000 */
[----:B------:R-:W2:Y:S01]  /*1f00*/  LDCU UR5, c[0x0][0x3ac] ;  /* 0x00007580ff0577ac */ /* 0x000ea20008000800 */
[----:B------:R-:W-:Y:S01]  /*1f10*/  BSSY.RECONVERGENT B1, `(.L_x_21) ;  /* 0x000001d000017945 */ /* 0x000fe20003800200 */
[----:B------:R-:W-:Y:S01]  /*1f20*/  MOV R2, R0 ;  /* 0x0000000000027202 */ /* 0x000fe20000000f00 */
[----:B--2---:R-:W-:-:S07]  /*1f30*/  FMUL R4, RZ, UR5 ;  /* 0x00000005ff047c20 */ /* 0x004fce0008400000 */
.L_x_22:
[----:B------:R-:W-:Y:S01]  /*1f40*/  HFMA2 R9, -RZ, RZ, 0.96630859375, -0.0022525787353515625 ;  /* 0x3bbb989dff097431 */ /* 0x000fe200000001ff */
[----:B------:R-:W-:Y:S01]  /*1f50*/  FMNMX R5, R4, R23, !PT ;  /* 0x0000001704057209 */ /* 0x000fe20007800000 */
[----:B------:R-:W-:Y:S01]  /*1f60*/  IMAD.MOV.U32 R11, RZ, RZ, 0x437c0000 ;  /* 0x437c0000ff0b7424 */ /* 0x000fe200078e00ff */
[----:B------:R-:W-:-:S03]  /*1f70*/  IADD3 R2, PT, PT, R2, 0x100, RZ ;  /* 0x0000010002027810 */ /* 0x000fc60007ffe0ff */
[----:B0-----:R-:W-:Y:S01]  /*1f80*/  FADD R8, R4, -R5 ;  /* 0x8000000504087221 */ /* 0x001fe20000000000 */
[----:B------:R-:W-:Y:S01]  /*1f90*/  FADD R6, -R5, R23 ;  /* 0x0000001705067221 */ /* 0x000fe20000000100 */
[----:B------:R-:W-:Y:S02]  /*1fa0*/  ISETP.GE.AND P0, PT, R2, R3, PT ;  /* 0x000000030200720c */ /* 0x000fe40003f06270 */
[-C--:B------:R-:W-:Y:S01]  /*1fb0*/  FFMA.SAT R10, R8, R9.reuse, 0.5 ;  /* 0x3f000000080a7423 */ /* 0x080fe20000002009 */
[----:B------:R-:W-:Y:S01]  /*1fc0*/  FFMA.SAT R7, R6, R9, 0.5 ;  /* 0x3f00000006077423 */ /* 0x000fe20000002009 */
[----:B------:R-:W-:Y:S02]  /*1fd0*/  MOV R23, R5 ;  /* 0x0000000500177202 */ /* 0x000fe40000000f00 */
[-C--:B------:R-:W-:Y:S01]  /*1fe0*/  FFMA.RM R10, R10, R11.reuse, 12582913 ;  /* 0x4b4000010a0a7423 */ /* 0x080fe2000000400b */
[----:B------:R-:W-:-:S03]  /*1ff0*/  FFMA.RM R7, R7, R11, 12582913 ;  /* 0x4b40000107077423 */ /* 0x000fc6000000400b */
[C---:B------:R-:W-:Y:S01]  /*2000*/  FADD R11, R10.reuse, -12583039 ;  /* 0xcb40007f0a0b7421 */ /* 0x040fe20000000000 */
[C---:B------:R-:W-:Y:S01]  /*2010*/  FADD R9, R7.reuse, -12583039 ;  /* 0xcb40007f07097421 */ /* 0x040fe20000000000 */
[----:B------:R-:W-:Y:S01]  /*2020*/  SHF.L.U32 R7, R7, 0x17, RZ ;  /* 0x0000001707077819 */ /* 0x000fe200000006ff */
[----:B------:R-:W-:Y:S02]  /*2030*/  IMAD.SHL.U32 R10, R10, 0x800000, RZ ;  /* 0x008000000a0a7824 */ /* 0x000fe400078e00ff */
[----:B------:R-:W-:Y:S01]  /*2040*/  FFMA R11, R8, 1.4426950216293334961, -R11 ;  /* 0x3fb8aa3b080b7823 */ /* 0x000fe2000000080b */
[----:B------:R-:W-:-:S03]  /*2050*/  FFMA R9, R6, 1.4426950216293334961, -R9 ;  /* 0x3fb8aa3b06097823 */ /* 0x000fc60000000809 */
[----:B------:R-:W-:Y:S01]  /*2060*/  FFMA R11, R8, 1.925963033500011079e-08, R11 ;  /* 0x32a57060080b7823 */ /* 0x000fe2000000000b */
[----:B------:R-:W-:-:S04]  /*2070*/  FFMA R9, R6, 1.925963033500011079e-08, R9 ;  /* 0x32a5706006097823 */ /* 0x000fc80000000009 */
[----:B------:R-:W0:Y:S08]  /*2080*/  MUFU.EX2 R6, R9 ;  /* 0x0000000900067308 */ /* 0x000e300000000800 */
[----:B------:R-:W1:Y:S01]  /*2090*/  MUFU.EX2 R11, R11 ;  /* 0x0000000b000b7308 */ /* 0x000e620000000800 */
[----:B0-----:R-:W-:Y:S01]  /*20a0*/  FMUL R7, R7, R6 ;  /* 0x0000000607077220 */ /* 0x001fe20000400000 */
[----:B-1----:R-:W-:-:S04]  /*20b0*/  FMUL R10, R10, R11 ;  /* 0x0000000b0a0a7220 */ /* 0x002fc80000400000 */
[----:B------:R-:W-:Y:S01]  /*20c0*/  FFMA R22, R7, R22, R10 ;  /* 0x0000001607167223 */ /* 0x000fe2000000000a */
[----:B------:R-:W-:Y:S06]  /*20d0*/  @!P0 BRA `(.L_x_22) ;  /* 0xfffffffc00988947 */ /* 0x000fec000383ffff */
[----:B------:R-:W-:Y:S05]  /*20e0*/  BSYNC.RECONVERGENT B1 ;  /* 0x0000000000017941 */ /* 0x000fea0003800200 */
.L_x_21:
[----:B------:R-:W-:Y:S01]  /*20f0*/  MOV R23, R5 ;  /* 0x0000000500177202 */ /* 0x000fe20000000f00 */
[----:B------:R-:W-:Y:S06]  /*2100*/  BRA `(.L_x_19) ;  /* 0x0000001400247947 */ /* 0x000fec0003800000 */
.L_x_20:
[----:B------:R-:W-:-:S07]  /*2110*/  IMAD.MOV.U32 R20, RZ, RZ, R0 ;  /* 0x000000ffff147224 */ /* 0x000fce00078e0000 */
.L_x_33:
[----:B01234-:R-:W1:Y:S01]  /*2120*/  LDC R4, c[0x0][0x3a4] ;  /* 0x0000e900ff047b82 */ /* 0x01fe620000000800 */
[----:B------:R-:W-:Y:S01]  /*2130*/  MOV R2, R20 ;  /* 0x0000001400027202 */ /* 0x000fe20000000f00 */
[----:B------:R-:W-:Y:S02]  /*2140*/  VIADD R20, R20, 0x100 ;  /* 0x0000010014147836 */ /* 0x000fe40000000000 */
[----:B------:R-:W-:Y:S01]  /*2150*/  HFMA2 R19, -RZ, RZ, 0, 0 ;  /* 0x00000000ff137431 */ /* 0x000fe200000001ff */
[----:B0-----:R-:W-:Y:S02]  /*2160*/  MOV R12, RZ ;  /* 0x000000ff000c7202 */ /* 0x001fe40000000f00 */
[----:B------:R-:W-:Y:S02]  /*2170*/  ISETP.GE.AND P2, PT, R20, R3, PT ;  /* 0x000000031400720c */ /* 0x000fe40003f46270 */
[----:B-1----:R-:W-:-:S04]  /*2180*/  IADD3 R4, PT, PT, R4, -0x1, RZ ;  /* 0xffffffff04047810 */ /* 0x002fc80007ffe0ff */
[----:B------:R-:W-:-:S13]  /*2190*/  ISETP.GE.U32.AND P3, PT, R4, 0xf, PT ;  /* 0x0000000f0400780c */ /* 0x000fda0003f66070 */
[----:B------:R-:W-:Y:S05]  /*21a0*/  @!P3 BRA `(.L_x_23) ;  /* 0x0000000000c0b947 */ /* 0x000fea0003800000 */
[----:B------:R-:W0:Y:S01]  /*21b0*/  S2R R5, SR_CgaCtaId ;  /* 0x0000000000057919 */ /* 0x000e220000008800 */
[----:B------:R-:W-:Y:S01]  /*21c0*/  MOV R24, 0x400 ;  /* 0x0000040000187802 */ /* 0x000fe20000000f00 */
[----:B------:R-:W-:Y:S01]  /*21d0*/  IMAD.MOV.U32 R19, RZ, RZ, RZ ;  /* 0x000000ffff137224 */ /* 0x000fe200078e00ff */
[----:B------:R-:W-:Y:S02]  /*21e0*/  MOV R25, RZ ;  /* 0x000000ff00197202 */ /* 0x000fe40000000f00 */
[----:B0-----:R-:W-:-:S07]  /*21f0*/  LEA R24, R5, R24, 0x18 ;  /* 0x0000001805187211 */ /* 0x001fce00078ec0ff */
.L_x_24:
[----:B------:R-:W-:-:S05]  /*2200*/  LEA R27, R25, R1, 0x2 ;  /* 0x00000001191b7211 */ /* 0x000fca00078e10ff */
[----:B------:R-:W2:Y:S04]  /*2210*/  LDL.128 R4, [R27] ;  /* 0x000000001b047983 */ /* 0x000ea80000100c00 */
[----:B------:R-:W3:Y:S01]  /*2220*/  LDL.128 R8, [R27+0x10] ;  /* 0x000010001b087983 */ /* 0x000ee20000100c00 */
[----:B------:R-:W-:-:S04]  /*2230*/  IMAD R13, R2, UR16, R25 ;  /* 0x00000010020d7c24 */ /* 0x000fc8000f8e0219 */
[----:B------:R-:W-:Y:S02]  /*2240*/  IMAD R26, R13, 0x4, R24 ;  /* 0x000000040d1a7824 */ /* 0x000fe400078e0218 */
[----:B------:R-:W4:Y:S04]  /*2250*/  LDL.128 R12, [R27+0x20] ;  /* 0x000020001b0c7983 */ /* 0x000f280000100c00 */
[----:B------:R-:W2:Y:S04]  /*2260*/  LDS R16, [R26] ;  /* 0x000000001a107984 */ /* 0x000ea80000000800 */
[----:B------:R-:W0:Y:S01]  /*2270*/  LDS R28, [R26+0x4] ;  /* 0x000004001a1c7984 */ /* 0x000e220000000800 */
[----:B--2---:R-:W-:-:S03]  /*2280*/  FFMA R4, R4, R16, R19 ;  /* 0x0000001004047223 */ /* 0x004fc60000000013 */
[----:B------:R-:W2:Y:S01]  /*2290*/  LDL.128 R16, [R27+0x30] ;  /* 0x000030001b107983 */ /* 0x000ea20000100c00 */
[----:B0-----:R-:W-:-:S03]  /*22a0*/  FFMA R5, R5, R28, R4 ;  /* 0x0000001c05057223 */ /* 0x001fc60000000004 */
[----:B------:R-:W0:Y:S02]  /*22b0*/  LDS R4, [R26+0x8] ;  /* 0x000008001a047984 */ /* 0x000e240000000800 */
[----:B0-----:R-:W-:Y:S02]  /*22c0*/  FFMA R4, R6, R4, R5 ;  /* 0x0000000406047223 */ /* 0x001fe40000000005 */
[----:B------:R-:W0:Y:S04]  /*22d0*/  LDS R5, [R26+0xc] ;  /* 0x00000c001a057984 */ /* 0x000e280000000800 */
[----:B------:R-:W-:Y:S01]  /*22e0*/  LDS R6, [R26+0x14] ;  /* 0x000014001a067984 */ /* 0x000fe20000000800 */
[----:B0-----:R-:W-:-:S03]  /*22f0*/  FFMA R5, R7, R5, R4 ;  /* 0x0000000507057223 */ /* 0x001fc60000000004 */
[----:B------:R-:W3:Y:S04]  /*2300*/  LDS R4, [R26+0x10] ;  /* 0x000010001a047984 */ /* 0x000ee80000000800 */
[----:B------:R-:W0:Y:S01]  /*2310*/  LDS R7, [R26+0x18] ;  /* 0x000018001a077984 */ /* 0x000e220000000800 */
[----:B---3--:R-:W-:-:S03]  /*2320*/  FFMA R8, R8, R4, R5 ;  /* 0x0000000408087223 */ /* 0x008fc60000000005 */
[----:B------:R-:W1:Y:S04]  /*2330*/  LDS R4, [R26+0x1c] ;  /* 0x00001c001a047984 */ /* 0x000e680000000800 */
[----:B------:R-:W4:Y:S01]  /*2340*/  LDS R5, [R26+0x20] ;  /* 0x000020001a057984 */ /* 0x000f220000000800 */
[----:B------:R-:W-:-:S03]  /*2350*/  FFMA R9, R9, R6, R8 ;  /* 0x0000000609097223 */ /* 0x000fc60000000008 */
[----:B------:R-:W3:Y:S01]  /*2360*/  LDS R6, [R26+0x24] ;  /* 0x000024001a067984 */ /* 0x000ee20000000800 */
[----:B0-----:R-:W-:-:S03]  /*2370*/  FFMA R10, R10, R7, R9 ;  /* 0x000000070a0a7223 */ /* 0x001fc60000000009 */
[----:B------:R-:W0:Y:S04]  /*2380*/  LDS R7, [R26+0x28] ;  /* 0x000028001a077984 */ /* 0x000e280000000800 */
[----:B------:R-:W5:Y:S04]  /*2390*/  LDS R8, [R26+0x2c] ;  /* 0x00002c001a087984 */ /* 0x000f680000000800 */
[----:B------:R-:W2:Y:S01]  /*23a0*/  LDS R9, [R26+0x30] ;  /* 0x000030001a097984 */ /* 0x000ea20000000800 */
[----:B-1----:R-:W-:-:S03]  /*23b0*/  FFMA R11, R11, R4, R10 ;  /* 0x000000040b0b7223 */ /* 0x002fc6000000000a */
[----:B------:R-:W1:Y:S01]  /*23c0*/  LDS R4, [R26+0x34] ;  /* 0x000034001a047984 */ /* 0x000e620000000800 */
[----:B----4-:R-:W-:-:S03]  /*23d0*/  FFMA R12, R12, R5, R11 ;  /* 0x000000050c0c7223 */ /* 0x010fc6000000000b */
[----:B------:R-:W4:Y:S04]  /*23e0*/  LDS R5, [R26+0x38] ;  /* 0x000038001a057984 */ /* 0x000f280000000800 */
[----:B------:R-:W4:Y:S01]  /*23f0*/  LDS R10, [R26+0x3c] ;  /* 0x00003c001a0a7984 */ /* 0x000f220000000800 */
[----:B---3--:R-:W-:Y:S01]  /*2400*/  FFMA R13, R13, R6, R12 ;  /* 0x000000060d0d7223 */ /* 0x008fe2000000000c */
[----:B------:R-:W-:-:S03]  /*2410*/  IADD3 R25, PT, PT, R25, 0x10, RZ ;  /* 0x0000001019197810 */ /* 0x000fc60007ffe0ff */
[----:B0-----:R-:W-:Y:S01]  /*2420*/  FFMA R14, R14, R7, R13 ;  /* 0x000000070e0e7223 */ /* 0x001fe2000000000d */
[----:B------:R-:W-:-:S03]  /*2430*/  ISETP.NE.AND P0, PT, R25, UR15, PT ;  /* 0x0000000f19007c0c */ /* 0x000fc6000bf05270 */
[----:B-----5:R-:W-:-:S04]  /*2440*/  FFMA R15, R15, R8, R14 ;  /* 0x000000080f0f7223 */ /* 0x020fc8000000000e */
[----:B--2---:R-:W-:-:S04]  /*2450*/  FFMA R16, R16, R9, R15 ;  /* 0x0000000910107223 */ /* 0x004fc8000000000f */
[----:B-1----:R-:W-:-:S04]  /*2460*/  FFMA R17, R17, R4, R16 ;  /* 0x0000000411117223 */ /* 0x002fc80000000010 */
[----:B----4-:R-:W-:-:S04]  /*2470*/  FFMA R18, R18, R5, R17 ;  /* 0x0000000512127223 */ /* 0x010fc80000000011 */
[----:B------:R-:W-:Y:S01]  /*2480*/  FFMA R19, R19, R10, R18 ;  /* 0x0000000a13137223 */ /* 0x000fe20000000012 */
[----:B------:R-:W-:Y:S06]  /*2490*/  @P0 BRA `(.L_x_24) ;  /* 0xfffffffc00580947 */ /* 0x000fec000383ffff */
[----:B------:R-:W-:-:S07]  /*24a0*/  MOV R12, UR15 ;  /* 0x0000000f000c7c02 */ /* 0x000fce0008000f00 */
.L_x_23:
[----:B------:R-:W-:-:S13]  /*24b0*/  ISETP.NE.AND P4, PT, RZ, UR11, PT ;  /* 0x0000000bff007c0c */ /* 0x000fda000bf85270 */
[----:B------:R-:W-:Y:S05]  /*24c0*/  @!P4 BRA `(.L_x_25) ;  /* 0x000000040020c947 */ /* 0x000fea0003800000 */
[----:B------:R-:W-:Y:S02]  /*24d0*/  UIADD3 UR5, UPT, UPT, UR11, -0x1, URZ ;  /* 0xffffffff0b057890 */ /* 0x000fe4000fffe0ff */
[----:B------:R-:W-:Y:S02]  /*24e0*/  UISETP.NE.AND UP1, UPT, UR14, URZ, UPT ;  /* 0x000000ff0e00728c */ /* 0x000fe4000bf25270 */
[----:B------:R-:W-:-:S09]  /*24f0*/  UISETP.GE.U32.AND UP0, UPT, UR5, 0x7, UPT ;  /* 0x000000070500788c */ /* 0x000fd2000bf06070 */
[----:B------:R-:W-:Y:S05]  /*2500*/  BRA.U !UP0, `(.L_x_26) ;  /* 0x0000000108687547 */ /* 0x000fea000b800000 */
[----:B------:R-:W-:Y:S01]  /*2510*/  IMAD R13, R12, 0x4, R1 ;  /* 0x000000040c0d7824 */ /* 0x000fe200078e0201 */
[----:B------:R-:W0:Y:S01]  /*2520*/  S2UR UR9, SR_CgaCtaId ;  /* 0x00000000000979c3 */ /* 0x000e220000008800 */
[----:B------:R-:W1:Y:S03]  /*2530*/  LDCU UR17, c[0x0][0x3a4] ;  /* 0x00007480ff1177ac */ /* 0x000e660008000800 */
[----:B------:R-:W2:Y:S04]  /*2540*/  LDL.128 R4, [R13] ;  /* 0x000000000d047983 */ /* 0x000ea80000100c00 */
[----:B------:R3:W4:Y:S01]  /*2550*/  LDL.128 R8, [R13+0x10] ;  /* 0x000010000d087983 */ /* 0x0007220000100c00 */
[----:B------:R-:W-:Y:S01]  /*2560*/  UMOV UR5, 0x400 ;  /* 0x0000040000057882 */ /* 0x000fe20000000000 */
[----:B-1----:R-:W-:Y:S01]  /*2570*/  IMAD R14, R2, UR17, R12 ;  /* 0x00000011020e7c24 */ /* 0x002fe2000f8e020c */
[----:B------:R-:W-:Y:S01]  /*2580*/  IADD3 R12, PT, PT, R12, 0x8, RZ ;  /* 0x000000080c0c7810 */ /* 0x000fe20007ffe0ff */
[----:B0-----:R-:W-:-:S06]  /*2590*/  ULEA UR5, UR9, UR5, 0x18 ;  /* 0x0000000509057291 */ /* 0x001fcc000f8ec0ff */
[----:B------:R-:W-:-:S05]  /*25a0*/  LEA R17, R14, UR5, 0x2 ;  /* 0x000000050e117c11 */ /* 0x000fca000f8e10ff */
[----:B------:R-:W2:Y:S04]  /*25b0*/  LDS R24, [R17] ;  /* 0x0000000011187984 */ /* 0x000ea80000000800 */
[----:B------:R-:W0:Y:S04]  /*25c0*/  LDS R25, [R17+0x4] ;  /* 0x0000040011197984 */ /* 0x000e280000000800 */
[----:B------:R-:W1:Y:S04]  /*25d0*/  LDS R26, [R17+0x8] ;  /* 0x00000800111a7984 */ /* 0x000e680000000800 */
[----:B------:R-:W5:Y:S04]  /*25e0*/  LDS R16, [R17+0xc] ;  /* 0x00000c0011107984 */ /* 0x000f680000000800 */
[----:B------:R-:W4:Y:S04]  /*25f0*/  LDS R15, [R17+0x10] ;  /* 0x00001000110f7984 */ /* 0x000f280000000800 */
[----:B------:R-:W4:Y:S04]  /*2600*/  LDS R14, [R17+0x14] ;  /* 0x00001400110e7984 */ /* 0x000f280000000800 */
[----:B---3--:R-:W3:Y:S04]  /*2610*/  LDS R13, [R17+0x18] ;  /* 0x00001800110d7984 */ /* 0x008ee80000000800 */
[----:B------:R-:W3:Y:S01]  /*2620*/  LDS R18, [R17+0x1c] ;  /* 0x00001c0011127984 */ /* 0x000ee20000000800 */
[----:B--2---:R-:W-:-:S04]  /*2630*/  FFMA R4, R4, R24, R19 ;  /* 0x0000001804047223 */ /* 0x004fc80000000013 */
[----:B0-----:R-:W-:-:S04]  /*2640*/  FFMA R5, R25, R5, R4 ;  /* 0x0000000519057223 */ /* 0x001fc80000000004 */
[----:B-1----:R-:W-:-:S04]  /*2650*/  FFMA R5, R26, R6, R5 ;  /* 0x000000061a057223 */ /* 0x002fc80000000005 */
[----:B-----5:R-:W-:-:S04]  /*2660*/  FFMA R5, R16, R7, R5 ;  /* 0x0000000710057223 */ /* 0x020fc80000000005 */
[----:B----4-:R-:W-:-:S04]  /*2670*/  FFMA R5, R8, R15, R5 ;  /* 0x0000000f08057223 */ /* 0x010fc80000000005 */
[----:B------:R-:W-:-:S04]  /*2680*/  FFMA R14, R14, R9, R5 ;  /* 0x000000090e0e7223 */ /* 0x000fc80000000005 */
[----:B---3--:R-:W-:-:S04]  /*2690*/  FFMA R13, R13, R10, R14 ;  /* 0x0000000a0d0d7223 */ /* 0x008fc8000000000e */
[----:B------:R-:W-:-:S07]  /*26a0*/  FFMA R19, R18, R11, R13 ;  /* 0x0000000b12137223 */ /* 0x000fce000000000d */
.L_x_26:
[----:B------:R-:W-:Y:S05]  /*26b0*/  BRA.U !UP1, `(.L_x_25) ;  /* 0x0000000109a47547 */ /* 0x000fea000b800000 */
[----:B------:R-:W-:Y:S02]  /*26c0*/  UIADD3 UR5, UPT, UPT, UR14, -0x1, URZ ;  /* 0xffffffff0e057890 */ /* 0x000fe4000fffe0ff */
[----:B------:R-:W-:Y:S02]  /*26d0*/  UISETP.NE.AND UP1, UPT, UR10, URZ, UPT ;  /* 0x000000ff0a00728c */ /* 0x000fe4000bf25270 */
[----:B------:R-:W-:-:S09]  /*26e0*/  UISETP.GE.U32.AND UP0, UPT, UR5, 0x3, UPT ;  /* 0x000000030500788c */ /* 0x000fd2000bf06070 */
[----:B------:R-:W-:Y:S05]  /*26f0*/  BRA.U !UP0, `(.L_x_27) ;  /* 0x0000000108447547 */ /* 0x000fea000b800000 */
[----:B------:R-:W-:Y:S01]  /*2700*/  LEA R4, R12, R1, 0x2 ;  /* 0x000000010c047211 */ /* 0x000fe200078e10ff */
[----:B------:R-:W0:Y:S01]  /*2710*/  S2UR UR9, SR_CgaCtaId ;  /* 0x00000000000979c3 */ /* 0x000e220000008800 */
[----:B------:R-:W1:Y:S04]  /*2720*/  LDCU UR17, c[0x0][0x3a4] ;  /* 0x00007480ff1177ac */ /* 0x000e680008000800 */
[----:B------:R-:W2:Y:S01]  /*2730*/  LDL.128 R4, [R4] ;  /* 0x0000000004047983 */ /* 0x000ea20000100c00 */
[----:B------:R-:W-:Y:S01]  /*2740*/  UMOV UR5, 0x400 ;  /* 0x0000040000057882 */ /* 0x000fe20000000000 */
[----:B-1----:R-:W-:Y:S02]  /*2750*/  IMAD R8, R2, UR17, R12 ;  /* 0x0000001102087c24 */ /* 0x002fe4000f8e020c */
[----:B------:R-:W-:Y:S01]  /*2760*/  VIADD R12, R12, 0x4 ;  /* 0x000000040c0c7836 */ /* 0x000fe20000000000 */
[----:B0-----:R-:W-:-:S06]  /*2770*/  ULEA UR5, UR9, UR5, 0x18 ;  /* 0x0000000509057291 */ /* 0x001fcc000f8ec0ff */
[----:B------:R-:W-:-:S05]  /*2780*/  LEA R8, R8, UR5, 0x2 ;  /* 0x0000000508087c11 */ /* 0x000fca000f8e10ff */
[----:B------:R-:W2:Y:S04]  /*2790*/  LDS R9, [R8] ;  /* 0x0000000008097984 */ /* 0x000ea80000000800 */
[----:B------:R-:W0:Y:S04]  /*27a0*/  LDS R11, [R8+0x4] ;  /* 0x00000400080b7984 */ /* 0x000e280000000800 */
[----:B------:R-:W1:Y:S04]  /*27b0*/  LDS R10, [R8+0x8] ;  /* 0x00000800080a7984 */ /* 0x000e680000000800 */
[----:B------:R-:W3:Y:S01]  /*27c0*/  LDS R13, [R8+0xc] ;  /* 0x00000c00080d7984 */ /* 0x000ee20000000800 */
[----:B--2---:R-:W-:-:S04]  /*27d0*/  FFMA R4, R4, R9, R19 ;  /* 0x0000000904047223 */ /* 0x004fc80000000013 */
[----:B0-----:R-:W-:-:S04]  /*27e0*/  FFMA R5, R11, R5, R4 ;  /* 0x000000050b057223 */ /* 0x001fc80000000004 */
[----:B-1----:R-:W-:-:S04]  /*27f0*/  FFMA R6, R10, R6, R5 ;  /* 0x000000060a067223 */ /* 0x002fc80000000005 */
[----:B---3--:R-:W-:-:S07]  /*2800*/  FFMA R19, R13, R7, R6 ;  /* 0x000000070d137223 */ /* 0x008fce0000000006 */
.L_x_27:
[----:B------:R-:W-:Y:S05]  /*2810*/  BRA.U !UP1, `(.L_x_25) ;  /* 0x00000001094c7547 */ /* 0x000fea000b800000 */
[----:B------:R-:W-:Y:S01]  /*2820*/  LEA R6, R12, R1, 0x2 ;  /* 0x000000010c067211 */ /* 0x000fe200078e10ff */
[----:B------:R-:W0:Y:S01]  /*2830*/  S2UR UR9, SR_CgaCtaId ;  /* 0x00000000000979c3 */ /* 0x000e220000008800 */
[----:B------:R-:W1:Y:S03]  /*2840*/  LDCU UR17, c[0x0][0x3a4] ;  /* 0x00007480ff1177ac */ /* 0x000e660008000800 */
[----:B------:R-:W2:Y:S01]  /*2850*/  LDL.64 R4, [R6] ;  /* 0x0000000006047983 */ /* 0x000ea20000100a00 */
[----:B------:R-:W-:Y:S01]  /*2860*/  UMOV UR5, 0x400 ;  /* 0x0000040000057882 */ /* 0x000fe20000000000 */
[----:B------:R-:W-:Y:S01]  /*2870*/  UISETP.NE.AND UP0, UPT, UR10, 0x1, UPT ;  /* 0x000000010a00788c */ /* 0x000fe2000bf05270 */
[----:B-1----:R-:W-:Y:S01]  /*2880*/  IMAD R12, R2, UR17, R12 ;  /* 0x00000011020c7c24 */ /* 0x002fe2000f8e020c */
[----:B0-----:R-:W-:-:S06]  /*2890*/  ULEA UR5, UR9, UR5, 0x18 ;  /* 0x0000000509057291 */ /* 0x001fcc000f8ec0ff */
[----:B------:R-:W-:-:S05]  /*28a0*/  LEA R12, R12, UR5, 0x2 ;  /* 0x000000050c0c7c11 */ /* 0x000fca000f8e10ff */
[----:B------:R-:W2:Y:S02]  /*28b0*/  LDS R7, [R12] ;  /* 0x000000000c077984 */ /* 0x000ea40000000800 */
[----:B--2---:R-:W-:Y:S01]  /*28c0*/  FFMA R19, R4, R7, R19 ;  /* 0x0000000704137223 */ /* 0x004fe20000000013 */
[----:B------:R-:W-:Y:S06]  /*28d0*/  BRA.U !UP0, `(.L_x_25) ;  /* 0x00000001081c7547 */ /* 0x000fec000b800000 */
[----:B------:R-:W2:Y:S01]  /*28e0*/  LDL R6, [R6+0x8] ;  /* 0x0000080006067983 */ /* 0x000ea20000100800 */
[----:B------:R-:W-:-:S03]  /*28f0*/  UISETP.NE.AND UP0, UPT, UR10, 0x2, UPT ;  /* 0x000000020a00788c */ /* 0x000fc6000bf05270 */
[----:B------:R-:W0:Y:S03]  /*2900*/  LDS R4, [R12+0x4] ;  /* 0x000004000c047984 */ /* 0x000e260000000800 */
[----:B------:R-:W-:-:S13]  /*2910*/  PLOP3.LUT P0, PT, PT, PT, UP0, 0x80, 0x8 ;  /* 0x000000000008781c */ /* 0x000fda0003f0f008 */
[----:B------:R-:W2:Y:S01]  /*2920*/  @P0 LDS R8, [R12+0x8] ;  /* 0x000008000c080984 */ /* 0x000ea20000000800 */
[----:B0-----:R-:W-:-:S04]  /*2930*/  FFMA R19, R4, R5, R19 ;  /* 0x0000000504137223 */ /* 0x001fc80000000013 */
[----:B--2---:R-:W-:-:S07]  /*2940*/  @P0 FFMA R19, R8, R6, R19 ;  /* 0x0000000608130223 */ /* 0x004fce0000000013 */
.L_x_25:
[----:B------:R-:W0:Y:S01]  /*2950*/  LDCU UR5, c[0x0][0x3ac] ;  /* 0x00007580ff0577ac */ /* 0x000e220008000800 */
[----:B------:R-:W-:Y:S02]  /*2960*/  HFMA2 R8, -RZ, RZ, 0.96630859375, -0.0022525787353515625 ;  /* 0x3bbb989dff087431 */ /* 0x000fe400000001ff */
[----:B------:R-:W-:Y:S02]  /*2970*/  IMAD.MOV.U32 R9, RZ, RZ, 0x437c0000 ;  /* 0x437c0000ff097424 */ /* 0x000fe400078e00ff */
[----:B0-----:R-:W-:-:S05]  /*2980*/  FMUL R19, R19, UR5 ;  /* 0x0000000513137c20 */ /* 0x001fca0008400000 */
[----:B------:R-:W-:-:S05]  /*2990*/  FMNMX R4, R19, R23, !PT ;  /* 0x0000001713047209 */ /* 0x000fca0007800000 */
[----:B------:R-:W-:Y:S01]  /*29a0*/  FADD R19, R19, -R4 ;  /* 0x8000000413137221 */ /* 0x000fe20000000000 */
[----:B------:R-:W-:Y:S01]  /*29b0*/  FADD R5, -R4, R23 ;  /* 0x0000001704057221 */ /* 0x000fe20000000100 */
[----:B------:R-:W-:Y:S02]  /*29c0*/  MOV R23, R4 ;  /* 0x0000000400177202 */ /* 0x000fe40000000f00 */
[----:B------:R-:W-:-:S04]  /*29d0*/  FFMA.SAT R6, R19, R8, 0.5 ;  /* 0x3f00000013067423 */ /* 0x000fc80000002008 */
[----:B------:R-:W-:Y:S01]  /*29e0*/  FFMA.RM R7, R6, R9, 12582913 ;  /* 0x4b40000106077423 */ /* 0x000fe20000004009 */
[----:B------:R-:W-:-:S03]  /*29f0*/  FFMA.SAT R6, R5, R8, 0.5 ;  /* 0x3f00000005067423 */ /* 0x000fc60000002008 */
[C---:B------:R-:W-:Y:S01]  /*2a00*/  FADD R8, R7.reuse, -12583039 ;  /* 0xcb40007f07087421 */ /* 0x040fe20000000000 */
[----:B------:R-:W-:Y:S01]  /*2a10*/  FFMA.RM R6, R6, R9, 12582913 ;  /* 0x4b40000106067423 */ /* 0x000fe20000004009 */
[----:B------:R-:W-:Y:S02]  /*2a20*/  SHF.L.U32 R25, R7, 0x17, RZ ;  /* 0x0000001707197819 */ /* 0x000fe400000006ff */
[C---:B------:R-:W-:Y:S01]  /*2a30*/  FFMA R10, R19.reuse, 1.4426950216293334961, -R8 ;  /* 0x3fb8aa3b130a7823 */ /* 0x040fe20000000808 */
[C---:B------:R-:W-:Y:S01]  /*2a40*/  FADD R8, R6.reuse, -12583039 ;  /* 0xcb40007f06087421 */ /* 0x040fe20000000000 */
[----:B------:R-:W-:Y:S02]  /*2a50*/  SHF.L.U32 R24, R6, 0x17, RZ ;  /* 0x0000001706187819 */ /* 0x000fe400000006ff */
[----:B------:R-:W-:Y:S01]  /*2a60*/  FFMA R10, R19, 1.925963033500011079e-08, R10 ;  /* 0x32a57060130a7823 */ /* 0x000fe2000000000a */
[----:B------:R-:W-:-:S04]  /*2a70*/  FFMA R8, R5, 1.4426950216293334961, -R8 ;  /* 0x3fb8aa3b05087823 */ /* 0x000fc80000000808 */
[----:B------:R-:W-:Y:S01]  /*2a80*/  FFMA R8, R5, 1.925963033500011079e-08, R8 ;  /* 0x32a5706005087823 */ /* 0x000fe20000000008 */
[----:B------:R-:W0:Y:S08]  /*2a90*/  MUFU.EX2 R10, R10 ;  /* 0x0000000a000a7308 */ /* 0x000e300000000800 */
[----:B------:R-:W1:Y:S01]  /*2aa0*/  MUFU.EX2 R5, R8 ;  /* 0x0000000800057308 */ /* 0x000e620000000800 */
[----:B0-----:R-:W-:Y:S01]  /*2ab0*/  FMUL R25, R25, R10 ;  /* 0x0000000a19197220 */ /* 0x001fe20000400000 */
[----:B-1----:R-:W-:Y:S01]  /*2ac0*/  FMUL R24, R24, R5 ;  /* 0x0000000518187220 */ /* 0x002fe20000400000 */
[----:B------:R-:W-:-:S03]  /*2ad0*/  IMAD.MOV.U32 R5, RZ, RZ, RZ ;  /* 0x000000ffff057224 */ /* 0x000fc600078e00ff */
[----:B------:R-:W-:Y:S01]  /*2ae0*/  FFMA R22, R24, R22, R25 ;  /* 0x0000001618167223 */ /* 0x000fe20000000019 */
[----:B------:R-:W-:Y:S06]  /*2af0*/  @!P3 BRA `(.L_x_28) ;  /* 0x000000040004b947 */ /* 0x000fec0003800000 */
[----:B------:R-:W-:-:S07]  /*2b00*/  MOV R27, RZ ;  /* 0x000000ff001b7202 */ /* 0x000fce0000000f00 */
.L_x_29:
[----:B--2---:R-:W-:Y:S01]  /*2b10*/  LEA R26, R27, UR6, 0x2 ;  /* 0x000000061b1a7c11 */ /* 0x004fe2000f8e10ff */
[----:B------:R-:W0:Y:S04]  /*2b20*/  LDCU UR5, c[0x0][0x3a4] ;  /* 0x00007480ff0577ac */ /* 0x000e280008000800 */
[----:B------:R-:W2:Y:S04]  /*2b30*/  LDL.128 R12, [R26] ;  /* 0x000000001a0c7983 */ /* 0x000ea80000100c00 */
[----:B------:R-:W3:Y:S01]  /*2b40*/  LDL.128 R8, [R26+0x10] ;  /* 0x000010001a087983 */ /* 0x000ee20000100c00 */
[----:B0-----:R-:W-:-:S05]  /*2b50*/  IMAD R28, R2, UR5, R27 ;  /* 0x00000005021c7c24 */ /* 0x001fca000f8e021b */
[----:B------:R-:W-:-:S05]  /*2b60*/  LEA R28, R28, UR4, 0x2 ;  /* 0x000000041c1c7c11 */ /* 0x000fca000f8e10ff */
[----:B------:R-:W0:Y:S04]  /*2b70*/  LDS R4, [R28] ;  /* 0x000000001c047984 */ /* 0x000e280000000800 */
[----:B------:R-:W1:Y:S04]  /*2b80*/  LDS R6, [R28+0x4] ;  /* 0x000004001c067984 */ /* 0x000e680000000800 */
[----:B------:R-:W4:Y:S04]  /*2b90*/  LDS R16, [R28+0x8] ;  /* 0x000008001c107984 */ /* 0x000f280000000800 */
[----:B------:R-:W-:Y:S04]  /*2ba0*/  LDS R19, [R28+0xc] ;  /* 0x00000c001c137984 */ /* 0x000fe80000000800 */
[----:B------:R-:W5:Y:S01]  /*2bb0*/  LDS R29, [R28+0x10] ;  /* 0x000010001c1d7984 */ /* 0x000f620000000800 */
[C---:B0-----:R-:W-:Y:S01]  /*2bc0*/  FMUL R5, R25.reuse, R4 ;  /* 0x0000000419057220 */ /* 0x041fe20000400000 */
[C---:B-1----:R-:W-:Y:S01]  /*2bd0*/  FMUL R6, R25.reuse, R6 ;  /* 0x0000000619067220 */ /* 0x042fe20000400000 */
[C---:B----4-:R-:W-:Y:S01]  /*2be0*/  FMUL R7, R25.reuse, R16 ;  /* 0x0000001019077220 */ /* 0x050fe20000400000 */
[----:B-----5:R-:W-:Y:S01]  /*2bf0*/  FMUL R29, R25, R29 ;  /* 0x0000001d191d7220 */ /* 0x020fe20000400000 */
[C---:B--2---:R-:W-:Y:S01]  /*2c00*/  FFMA R16, R24.reuse, R12, R5 ;  /* 0x0000000c18107223 */ /* 0x044fe20000000005 */
[C---:B------:R-:W-:Y:S01]  /*2c10*/  FFMA R17, R24.reuse, R13, R6 ;  /* 0x0000000d18117223 */ /* 0x040fe20000000006 */
[----:B------:R-:W-:-:S02]  /*2c20*/  FFMA R18, R24, R14, R7 ;  /* 0x0000000e18127223 */ /* 0x000fc40000000007 */
[----:B------:R-:W2:Y:S01]  /*2c30*/  LDL.128 R4, [R26+0x20] ;  /* 0x000020001a047983 */ /* 0x000ea20000100c00 */
[----:B------:R-:W-:-:S04]  /*2c40*/  FMUL R12, R25, R19 ;  /* 0x00000013190c7220 */ /* 0x000fc80000400000 */
[C---:B------:R-:W-:Y:S02]  /*2c50*/  FFMA R19, R24.reuse, R15, R12 ;  /* 0x0000000f18137223 */ /* 0x040fe4000000000c */
[----:B------:R-:W4:Y:S01]  /*2c60*/  LDL.128 R12, [R26+0x30] ;  /* 0x000030001a0c7983 */ /* 0x000f220000100c00 */
[----:B---3--:R-:W-:-:S03]  /*2c70*/  FFMA R8, R24, R8, R29 ;  /* 0x0000000818087223 */ /* 0x008fc6000000001d */
[----:B------:R-:W0:Y:S04]  /*2c80*/  LDS R29, [R28+0x14] ;  /* 0x000014001c1d7984 */ /* 0x000e280000000800 */
[----:B------:R-:W-:Y:S04]  /*2c90*/  STL.128 [R26], R16 ;  /* 0x000000101a007387 */ /* 0x000fe80000100c00 */
[----:B------:R-:W1:Y:S04]  /*2ca0*/  LDS R16, [R28+0x1c] ;  /* 0x00001c001c107984 */ /* 0x000e680000000800 */
[----:B------:R-:W3:Y:S04]  /*2cb0*/  LDS R18, [R28+0x20] ;  /* 0x000020001c127984 */ /* 0x000ee80000000800 */
[----:B------:R-:W5:Y:S01]  /*2cc0*/  LDS R19, [R28+0x24] ;  /* 0x000024001c137984 */ /* 0x000f620000000800 */
[----:B0-----:R-:W-:-:S04]  /*2cd0*/  FMUL R29, R25, R29 ;  /* 0x0000001d191d7220 */ /* 0x001fc80000400000 */
[----:B------:R-:W-:Y:S02]  /*2ce0*/  FFMA R9, R24, R9, R29 ;  /* 0x0000000918097223 */ /* 0x000fe4000000001d */
[----:B------:R-:W0:Y:S01]  /*2cf0*/  LDS R29, [R28+0x18] ;  /* 0x000018001c1d7984 */ /* 0x000e220000000800 */
[----:B-1----:R-:W-:-:S04]  /*2d00*/  FMUL R16, R25, R16 ;  /* 0x0000001019107220 */ /* 0x002fc80000400000 */
[----:B------:R-:W-:Y:S01]  /*2d10*/  FFMA R11, R24, R11, R16 ;  /* 0x0000000b180b7223 */ /* 0x000fe20000000010 */
[C---:B---3--:R-:W-:Y:S01]  /*2d20*/  FMUL R17, R25.reuse, R18 ;  /* 0x0000001219117220 */ /* 0x048fe20000400000 */
[----:B------:R-:W-:Y:S01]  /*2d30*/  LDS R16, [R28+0x28] ;  /* 0x000028001c107984 */ /* 0x000fe20000000800 */
[----:B-----5:R-:W-:-:S03]  /*2d40*/  FMUL R19, R25, R19 ;  /* 0x0000001319137220 */ /* 0x020fc60000400000 */
[----:B------:R-:W1:Y:S01]  /*2d50*/  LDS R18, [R28+0x2c] ;  /* 0x00002c001c127984 */ /* 0x000e620000000800 */
[----:B0-----:R-:W-:-:S04]  /*2d60*/  FMUL R29, R25, R29 ;  /* 0x0000001d191d7220 */ /* 0x001fc80000400000 */
[----:B------:R-:W-:-:S05]  /*2d70*/  FFMA R10, R24, R10, R29 ;  /* 0x0000000a180a7223 */ /* 0x000fca000000001d */
[----:B------:R0:W-:Y:S04]  /*2d80*/  STL.128 [R26+0x10], R8 ;  /* 0x000010081a007387 */ /* 0x0001e80000100c00 */
[----:B------:R-:W-:Y:S04]  /*2d90*/  LDS R8, [R28+0x38] ;  /* 0x000038001c087984 */ /* 0x000fe80000000800 */
[----:B------:R-:W3:Y:S01]  /*2da0*/  LDS R10, [R28+0x3c] ;  /* 0x00003c001c0a7984 */ /* 0x000ee20000000800 */
[C---:B-1----:R-:W-:Y:S01]  /*2db0*/  FMUL R18, R25.reuse, R18 ;  /* 0x0000001219127220 */ /* 0x042fe20000400000 */
[----:B0-----:R-:W-:Y:S01]  /*2dc0*/  FMUL R9, R25, R16 ;  /* 0x0000001019097220 */ /* 0x001fe20000400000 */
[----:B------:R-:W-:-:S04]  /*2dd0*/  IADD3 R27, PT, PT, R27, 0x10, RZ ;  /* 0x000000101b1b7810 */ /* 0x000fc80007ffe0ff */
[----:B------:R-:W-:Y:S01]  /*2de0*/  ISETP.NE.AND P0, PT, R27, UR15, PT ;  /* 0x0000000f1b007c0c */ /* 0x000fe2000bf05270 */
[C---:B---3--:R-:W-:Y:S01]  /*2df0*/  FMUL R10, R25.reuse, R10 ;  /* 0x0000000a190a7220 */ /* 0x048fe20000400000 */
[C---:B--2---:R-:W-:Y:S01]  /*2e00*/  FFMA R4, R24.reuse, R4, R17 ;  /* 0x0000000418047223 */ /* 0x044fe20000000011 */
[C---:B------:R-:W-:Y:S01]  /*2e10*/  FFMA R5, R24.reuse, R5, R19 ;  /* 0x0000000518057223 */ /* 0x040fe20000000013 */
[----:B------:R-:W0:Y:S04]  /*2e20*/  LDS R17, [R28+0x34] ;  /* 0x000034001c117984 */ /* 0x000e280000000800 */
[----:B------:R-:W1:Y:S01]  /*2e30*/  LDS R19, [R28+0x30] ;  /* 0x000030001c137984 */ /* 0x000e620000000800 */
[C---:B------:R-:W-:Y:S01]  /*2e40*/  FFMA R6, R24.reuse, R6, R9 ;  /* 0x0000000618067223 */ /* 0x040fe20000000009 */
[----:B------:R-:W-:Y:S01]  /*2e50*/  FMUL R9, R25, R8 ;  /* 0x0000000819097220 */ /* 0x000fe20000400000 */
[C---:B------:R-:W-:Y:S01]  /*2e60*/  FFMA R7, R24.reuse, R7, R18 ;  /* 0x0000000718077223 */ /* 0x040fe20000000012 */
[----:B----4-:R-:W-:-:S02]  /*2e70*/  FFMA R15, R24, R15, R10 ;  /* 0x0000000f180f7223 */ /* 0x010fc4000000000a */
[----:B------:R-:W-:Y:S02]  /*2e80*/  FFMA R14, R24, R14, R9 ;  /* 0x0000000e180e7223 */ /* 0x000fe40000000009 */
[----:B------:R2:W-:Y:S01]  /*2e90*/  STL.128 [R26+0x20], R4 ;  /* 0x000020041a007387 */ /* 0x0005e20000100c00 */
[C---:B0-----:R-:W-:Y:S01]  /*2ea0*/  FMUL R16, R25.reuse, R17 ;  /* 0x0000001119107220 */ /* 0x041fe20000400000 */
[----:B-1----:R-:W-:-:S03]  /*2eb0*/  FMUL R19, R25, R19 ;  /* 0x0000001319137220 */ /* 0x002fc60000400000 */
[C---:B------:R-:W-:Y:S01]  /*2ec0*/  FFMA R13, R24.reuse, R13, R16 ;  /* 0x0000000d180d7223 */ /* 0x040fe20000000010 */
[----:B------:R-:W-:-:S05]  /*2ed0*/  FFMA R12, R24, R12, R19 ;  /* 0x0000000c180c7223 */ /* 0x000fca0000000013 */
[----:B------:R2:W-:Y:S01]  /*2ee0*/  STL.128 [R26+0x30], R12 ;  /* 0x0000300c1a007387 */ /* 0x0005e20000100c00 */
[----:B------:R-:W-:Y:S05]  /*2ef0*/  @P0 BRA `(.L_x_29) ;  /* 0xfffffffc00040947 */ /* 0x000fea000383ffff */
[----:B--2---:R-:W-:-:S07]  /*2f00*/  IMAD.U32 R5, RZ, RZ, UR15 ;  /* 0x0000000fff057e24 */ /* 0x004fce000f8e00ff */
.L_x_28:
[----:B------:R-:W-:Y:S05]  /*2f10*/  @!P4 BRA `(.L_x_30) ;  /* 0x00000004009cc947 */ /* 0x000fea0003800000 */
[----:B------:R-:W-:Y:S02]  /*2f20*/  UIADD3 UR5, UPT, UPT, UR11, -0x1, URZ ;  /* 0xffffffff0b057890 */ /* 0x000fe4000fffe0ff */
[----:B------:R-:W-:Y:S02]  /*2f30*/  UISETP.NE.AND UP1, UPT, UR14, URZ, UPT ;  /* 0x000000ff0e00728c */ /* 0x000fe4000bf25270 */
[----:B------:R-:W-:-:S09]  /*2f40*/  UISETP.GE.U32.AND UP0, UPT, UR5, 0x7, UPT ;  /* 0x000000070500788c */ /* 0x000fd2000bf06070 */
[----:B------:R-:W-:Y:S05]  /*2f50*/  BRA.U !UP0, `(.L_x_31) ;  /* 0x0000000108b47547 */ /* 0x000fea000b800000 */
[C---:B------:R-:W-:Y:S01]  /*2f60*/  LEA R4, R5.reuse, UR6, 0x2 ;  /* 0x0000000605047c11 */ /* 0x040fe2000f8e10ff */
[----:B------:R-:W0:Y:S04]  /*2f70*/  LDCU UR5, c[0x0][0x3a4] ;  /* 0x00007480ff0577ac */ /* 0x000e280008000800 */
[----:B------:R-:W2:Y:S04]  /*2f80*/  LDL R19, [R4] ;  /* 0x0000000004137983 */ /* 0x000ea80000100800 */
[----:B------:R-:W3:Y:S04]  /*2f90*/  LDL R14, [R4+0x4] ;  /* 0x00000400040e7983 */ /* 0x000ee80000100800 */
[----:B------:R-:W4:Y:S04]  /*2fa0*/  LDL R7, [R4+0x8] ;  /* 0x0000080004077983 */ /* 0x000f280000100800 */
[----:B------:R-:W5:Y:S04]  /*2fb0*/  LDL R17, [R4+0xc] ;  /* 0x00000c0004117983 */ /* 0x000f680000100800 */
[----:B------:R-:W5:Y:S04]  /*2fc0*/  LDL R15, [R4+0x10] ;  /* 0x00001000040f7983 */ /* 0x000f680000100800 */
[----:B------:R-:W5:Y:S04]  /*2fd0*/  LDL R13, [R4+0x14] ;  /* 0x00001400040d7983 */ /* 0x000f680000100800 */
[----:B------:R-:W5:Y:S04]  /*2fe0*/  LDL R11, [R4+0x18] ;  /* 0x00001800040b7983 */ /* 0x000f680000100800 */
[----:B------:R-:W5:Y:S01]  /*2ff0*/  LDL R9, [R4+0x1c] ;  /* 0x00001c0004097983 */ /* 0x000f620000100800 */
[----:B0-----:R-:W-:Y:S01]  /*3000*/  IMAD R8, R2, UR5, R5 ;  /* 0x0000000502087c24 */ /* 0x001fe2000f8e0205 */
[----:B------:R-:W-:-:S04]  /*3010*/  IADD3 R5, PT, PT, R5, 0x8, RZ ;  /* 0x0000000805057810 */ /* 0x000fc80007ffe0ff */
[----:B------:R-:W-:-:S05]  /*3020*/  LEA R8, R8, UR4, 0x2 ;  /* 0x0000000408087c11 */ /* 0x000fca000f8e10ff */
[----:B------:R-:W0:Y:S04]  /*3030*/  LDS R10, [R8] ;  /* 0x00000000080a7984 */ /* 0x000e280000000800 */
[----:B------:R-:W1:Y:S04]  /*3040*/  LDS R12, [R8+0x4] ;  /* 0x00000400080c7984 */ /* 0x000e680000000800 */
[----:B------:R-:W-:Y:S04]  /*3050*/  LDS R6, [R8+0x8] ;  /* 0x0000080008067984 */ /* 0x000fe80000000800 */
[----:B------:R-:W1:Y:S04]  /*3060*/  LDS R16, [R8+0x18] ;  /* 0x0000180008107984 */ /* 0x000e680000000800 */
[----:B------:R-:W1:Y:S01]  /*3070*/  LDS R18, [R8+0x1c] ;  /* 0x00001c0008127984 */ /* 0x000e620000000800 */
[----:B0-----:R-:W-:-:S03]  /*3080*/  FMUL R27, R25, R10 ;  /* 0x0000000a191b7220 */ /* 0x001fc60000400000 */
[----:B------:R-:W0:Y:S01]  /*3090*/  LDS R10, [R8+0xc] ;  /* 0x00000c00080a7984 */ /* 0x000e220000000800 */
[----:B-1----:R-:W-:-:S03]  /*30a0*/  FMUL R29, R25, R12 ;  /* 0x0000000c191d7220 */ /* 0x002fc60000400000 */
[----:B------:R-:W1:Y:S01]  /*30b0*/  LDS R12, [R8+0x10] ;  /* 0x00001000080c7984 */ /* 0x000e620000000800 */
[C---:B------:R-:W-:Y:S01]  /*30c0*/  FMUL R16, R25.reuse, R16 ;  /* 0x0000001019107220 */ /* 0x040fe20000400000 */
[C---:B------:R-:W-:Y:S01]  /*30d0*/  FMUL R18, R25.reuse, R18 ;  /* 0x0000001219127220 */ /* 0x040fe20000400000 */
[C---:B--2---:R-:W-:Y:S01]  /*30e0*/  FFMA R19, R24.reuse, R19, R27 ;  /* 0x0000001318137223 */ /* 0x044fe2000000001b */
[C---:B---3--:R-:W-:Y:S01]  /*30f0*/  FFMA R27, R24.reuse, R14, R29 ;  /* 0x0000000e181b7223 */ /* 0x048fe2000000001d */
[C---:B------:R-:W-:Y:S01]  /*3100*/  FMUL R29, R25.reuse, R6 ;  /* 0x00000006191d7220 */ /* 0x040fe20000400000 */
[----:B------:R-:W2:Y:S03]  /*3110*/  LDS R14, [R8+0x14] ;  /* 0x00001400080e7984 */ /* 0x000ea60000000800 */
[C---:B----4-:R-:W-:Y:S01]  /*3120*/  FFMA R7, R24.reuse, R7, R29 ;  /* 0x0000000718077223 */ /* 0x050fe2000000001d */
[C---:B0-----:R-:W-:Y:S01]  /*3130*/  FMUL R29, R25.reuse, R10 ;  /* 0x0000000a191d7220 */ /* 0x041fe20000400000 */
[----:B------:R0:W-:Y:S03]  /*3140*/  STL [R4], R19 ;  /* 0x0000001304007387 */ /* 0x0001e60000100800 */
[C---:B-----5:R-:W-:Y:S01]  /*3150*/  FFMA R17, R24.reuse, R17, R29 ;  /* 0x0000001118117223 */ /* 0x060fe2000000001d */
[----:B-1----:R-:W-:Y:S01]  /*3160*/  FMUL R29, R25, R12 ;  /* 0x0000000c191d7220 */ /* 0x002fe20000400000 */
[----:B------:R0:W-:Y:S03]  /*3170*/  STL [R4+0x4], R27 ;  /* 0x0000041b04007387 */ /* 0x0001e60000100800 */
[C---:B------:R-:W-:Y:S01]  /*3180*/  FFMA R15, R24.reuse, R15, R29 ;  /* 0x0000000f180f7223 */ /* 0x040fe2000000001d */
[----:B------:R0:W-:Y:S01]  /*3190*/  STL [R4+0x8], R7 ;  /* 0x0000080704007387 */ /* 0x0001e20000100800 */
[----:B------:R-:W-:-:S03]  /*31a0*/  FFMA R11, R24, R11, R16 ;  /* 0x0000000b180b7223 */ /* 0x000fc60000000010 */
[----:B------:R0:W-:Y:S01]  /*31b0*/  STL [R4+0xc], R17 ;  /* 0x00000c1104007387 */ /* 0x0001e20000100800 */
[----:B------:R-:W-:-:S03]  /*31c0*/  FFMA R9, R24, R9, R18 ;  /* 0x0000000918097223 */ /* 0x000fc60000000012 */
[----:B------:R0:W-:Y:S04]  /*31d0*/  STL [R4+0x10], R15 ;  /* 0x0000100f04007387 */ /* 0x0001e80000100800 */
[----:B------:R0:W-:Y:S04]  /*31e0*/  STL [R4+0x18], R11 ;  /* 0x0000180b04007387 */ /* 0x0001e80000100800 */
[----:B------:R0:W-:Y:S01]  /*31f0*/  STL [R4+0x1c], R9 ;  /* 0x00001c0904007387 */ /* 0x0001e20000100800 */
[----:B--2---:R-:W-:-:S04]  /*3200*/  FMUL R14, R25, R14 ;  /* 0x0000000e190e7220 */ /* 0x004fc80000400000 */
[----:B------:R-:W-:-:S05]  /*3210*/  FFMA R13, R24, R13, R14 ;  /* 0x0000000d180d7223 */ /* 0x000fca000000000e */
[----:B------:R0:W-:Y:S02]  /*3220*/  STL [R4+0x14], R13 ;  /* 0x0000140d04007387 */ /* 0x0001e40000100800 */
.L_x_31:
[----:B------:R-:W-:Y:S05]  /*3230*/  BRA.U !UP1, `(.L_x_30) ;  /* 0x0000000109d47547 */ /* 0x000fea000b800000 */
[----:B------:R-:W-:Y:S02]  /*3240*/  UIADD3 UR5, UPT, UPT, UR14, -0x1, URZ ;  /* 0xffffffff0e057890 */ /* 0x000fe4000fffe0ff */
[----:B------:R-:W-:Y:S02]  /*3250*/  UISETP.NE.AND UP1, UPT, UR10, URZ, UPT ;  /* 0x000000ff0a00728c */ /* 0x000fe4000bf25270 */
[----:B------:R-:W-:-:S09]  /*3260*/  UISETP.GE.U32.AND UP0, UPT, UR5, 0x3, UPT ;  /* 0x000000030500788c */ /* 0x000fd2000bf06070 */
[----:B------:R-:W-:Y:S05]  /*3270*/  BRA.U !UP0, `(.L_x_32) ;  /* 0x0000000108647547 */ /* 0x000fea000b800000 */
[C---:B0-----:R-:W-:Y:S01]  /*3280*/  LEA R4, R5.reuse, UR6, 0x2 ;  /* 0x0000000605047c11 */ /* 0x041fe2000f8e10ff */
[----:B------:R-:W0:Y:S04]  /*3290*/  LDCU UR5, c[0x0][0x3a4] ;  /* 0x00007480ff0577ac */ /* 0x000e280008000800 */
[----:B------:R-:W2:Y:S04]  /*32a0*/  LDL R7, [R4] ;  /* 0x0000000004077983 */ /* 0x000ea80000100800 */
[----:B------:R-:W3:Y:S04]  /*32b0*/  LDL R9, [R4+0x4] ;  /* 0x0000040004097983 */ /* 0x000ee80000100800 */
[----:B------:R-:W4:Y:S04]  /*32c0*/  LDL R11, [R4+0x8] ;  /* 0x00000800040b7983 */ /* 0x000f280000100800 */
[----:B------:R-:W5:Y:S01]  /*32d0*/  LDL R13, [R4+0xc] ;  /* 0x00000c00040d7983 */ /* 0x000f620000100800 */
[----:B0-----:R-:W-:Y:S01]  /*32e0*/  IMAD R6, R2, UR5, R5 ;  /* 0x0000000502067c24 */ /* 0x001fe2000f8e0205 */
[----:B------:R-:W-:-:S04]  /*32f0*/  IADD3 R5, PT, PT, R5, 0x4, RZ ;  /* 0x0000000405057810 */ /* 0x000fc80007ffe0ff */
[----:B------:R-:W-:-:S05]  /*3300*/  LEA R6, R6, UR4, 0x2 ;  /* 0x0000000406067c11 */ /* 0x000fca000f8e10ff */
[----:B------:R-:W0:Y:S04]  /*3310*/  LDS R8, [R6] ;  /* 0x0000000006087984 */ /* 0x000e280000000800 */
[----:B------:R-:W1:Y:S04]  /*3320*/  LDS R10, [R6+0x4] ;  /* 0x00000400060a7984 */ /* 0x000e680000000800 */
[----:B------:R-:W1:Y:S04]  /*3330*/  LDS R12, [R6+0x8] ;  /* 0x00000800060c7984 */ /* 0x000e680000000800 */
[----:B------:R-:W1:Y:S01]  /*3340*/  LDS R14, [R6+0xc] ;  /* 0x00000c00060e7984 */ /* 0x000e620000000800 */
[C---:B0-----:R-:W-:Y:S01]  /*3350*/  FMUL R15, R25.reuse, R8 ;  /* 0x00000008190f7220 */ /* 0x041fe20000400000 */
[C---:B-1----:R-:W-:Y:S01]  /*3360*/  FMUL R10, R25.reuse, R10 ;  /* 0x0000000a190a7220 */ /* 0x042fe20000400000 */
[C---:B------:R-:W-:Y:S01]  /*3370*/  FMUL R12, R25.reuse, R12 ;  /* 0x0000000c190c7220 */ /* 0x040fe20000400000 */
[----:B------:R-:W-:Y:S01]  /*3380*/  FMUL R14, R25, R14 ;  /* 0x0000000e190e7220 */ /* 0x000fe20000400000 */
[C---:B--2---:R-:W-:Y:S01]  /*3390*/  FFMA R7, R24.reuse, R7, R15 ;  /* 0x0000000718077223 */ /* 0x044fe2000000000f */
[----:B---3--:R-:W-:-:S04]  /*33a0*/  FFMA R9, R24, R9, R10 ;  /* 0x0000000918097223 */ /* 0x008fc8000000000a */
[----:B------:R1:W-:Y:S01]  /*33b0*/  STL [R4], R7 ;  /* 0x0000000704007387 */ /* 0x0003e20000100800 */
[----:B----4-:R-:W-:-:S03]  /*33c0*/  FFMA R11, R24, R11, R12 ;  /* 0x0000000b180b7223 */ /* 0x010fc6000000000c */
[----:B------:R1:W-:Y:S01]  /*33d0*/  STL [R4+0x4], R9 ;  /* 0x0000040904007387 */ /* 0x0003e20000100800 */
[----:B-----5:R-:W-:-:S03]  /*33e0*/  FFMA R13, R24, R13, R14 ;  /* 0x0000000d180d7223 */ /* 0x020fc6000000000e */
[----:B------:R1:W-:Y:S04]  /*33f0*/  STL [R4+0x8], R11 ;  /* 0x0000080b04007387 */ /* 0x0003e80000100800 */
[----:B------:R1:W-:Y:S02]  /*3400*/  STL [R4+0xc], R13 ;  /* 0x00000c0d04007387 */ /* 0x0003e40000100800 */
.L_x_32:
[----:B------:R-:W-:Y:S05]  /*3410*/  BRA.U !UP1, `(.L_x_30) ;  /* 0x00000001095c7547 */ /* 0x000fea000b800000 */
[----:B01----:R-:W-:Y:S01]  /*3420*/  LEA R4, R5, UR6, 0x2 ;  /* 0x0000000605047c11 */ /* 0x003fe2000f8e10ff */
[----:B------:R-:W0:Y:S04]  /*3430*/  LDCU UR5, c[0x0][0x3a4] ;  /* 0x00007480ff0577ac */ /* 0x000e280008000800 */
[----:B------:R-:W2:Y:S01]  /*3440*/  LDL R7, [R4] ;  /* 0x0000000004077983 */ /* 0x000ea20000100800 */
[----:B------:R-:W-:Y:S01]  /*3450*/  UISETP.NE.AND UP0, UPT, UR10, 0x1, UPT ;  /* 0x000000010a00788c */ /* 0x000fe2000bf05270 */
[----:B0-----:R-:W-:-:S05]  /*3460*/  IMAD R5, R2, UR5, R5 ;  /* 0x0000000502057c24 */ /* 0x001fca000f8e0205 */
[----:B------:R-:W-:-:S05]  /*3470*/  LEA R6, R5, UR4, 0x2 ;  /* 0x0000000405067c11 */ /* 0x000fca000f8e10ff */
[----:B------:R-:W0:Y:S02]  /*3480*/  LDS R2, [R6] ;  /* 0x0000000006027984 */ /* 0x000e240000000800 */
[----:B0-----:R-:W-:-:S04]  /*3490*/  FMUL R5, R25, R2 ;  /* 0x0000000219057220 */ /* 0x001fc80000400000 */
[----:B--2---:R-:W-:-:S05]  /*34a0*/  FFMA R5, R24, R7, R5 ;  /* 0x0000000718057223 */ /* 0x004fca0000000005 */
[----:B------:R2:W-:Y:S01]  /*34b0*/  STL [R4], R5 ;  /* 0x0000000504007387 */ /* 0x0005e20000100800 */
[----:B------:R-:W-:Y:S05]  /*34c0*/  BRA.U !UP0, `(.L_x_30) ;  /* 0x0000000108307547 */ /* 0x000fea000b800000 */
[----:B------:R-:W3:Y:S01]  /*34d0*/  LDL R7, [R4+0x4] ;  /* 0x0000040004077983 */ /* 0x000ee20000100800 */
[----:B------:R-:W-:-:S03]  /*34e0*/  UISETP.NE.AND UP0, UPT, UR10, 0x2, UPT ;  /* 0x000000020a00788c */ /* 0x000fc6000bf05270 */
[----:B------:R-:W2:Y:S02]  /*34f0*/  LDS R2, [R6+0x4] ;  /* 0x0000040006027984 */ /* 0x000ea40000000800 */
[----:B--2---:R-:W-:-:S04]  /*3500*/  FMUL R5, R25, R2 ;  /* 0x0000000219057220 */ /* 0x004fc80000400000 */
[----:B---3--:R-:W-:-:S05]  /*3510*/  FFMA R5, R24, R7, R5 ;  /* 0x0000000718057223 */ /* 0x008fca0000000005 */
[----:B------:R3:W-:Y:S01]  /*3520*/  STL [R4+0x4], R5 ;  /* 0x0000040504007387 */ /* 0x0007e20000100800 */
[----:B------:R-:W-:Y:S05]  /*3530*/  BRA.U !UP0, `(.L_x_30) ;  /* 0x0000000108147547 */ /* 0x000fea000b800000 */
[----:B---3--:R-:W2:Y:S04]  /*3540*/  LDL R5, [R4+0x8] ;  /* 0x0000080004057983 */ /* 0x008ea80000100800 */
[----:B------:R-:W0:Y:S02]  /*3550*/  LDS R2, [R6+0x8] ;  /* 0x0000080006027984 */ /* 0x000e240000000800 */
[----:B0-----:R-:W-:-:S04]  /*3560*/  FMUL R25, R25, R2 ;  /* 0x0000000219197220 */ /* 0x001fc80000400000 */
[----:B--2---:R-:W-:-:S05]  /*3570*/  FFMA R25, R24, R5, R25 ;  /* 0x0000000518197223 */ /* 0x004fca0000000019 */
[----:B------:R4:W-:Y:S02]  /*3580*/  STL [R4+0x8], R25 ;  /* 0x0000081904007387 */ /* 0x0009e40000100800 */
.L_x_30:
[----:B------:R-:W-:Y:S05]  /*3590*/  @!P2 BRA `(.L_x_33) ;  /* 0xffffffe800e0a947 */ /* 0x000fea000383ffff */
.L_x_19:
[----:B------:R-:W-:Y:S05]  /*35a0*/  BSYNC.RECONVERGENT B0 ;  /* 0x0000000000007941 */ /* 0x000fea0003800200 */
.L_x_18:
[----:B------:R-:W-:Y:S06]  /*35b0*/  BAR.SYNC.DEFER_BLOCKING 0x0 ;  /* 0x0000000000007b1d */ /* 0x000fec0000010000 */
[----:B------:R-:W-:Y:S05]  /*35c0*/  @!P1 BRA `(.L_x_34) ;  /* 0xffffffd4009c9947 */ /* 0x000fea000383ffff */
[----:B------:R-:W5:Y:S01]  /*35d0*/  SHFL.DOWN PT, R2, R23, 0x10, 0x1f ;  /* 0x0a001f0017027f89 */ /* 0x000f6200000e0000 */
[----:B------:R-:W0:Y:S01]  /*35e0*/  LDCU UR15, c[0x0][0x3a4] ;  /* 0x00007480ff0f77ac */ /* 0x000e220008000800 */
[----:B------:R-:W-:Y:S01]  /*35f0*/  LOP3.LUT P1, R21, R0, 0x1f, RZ, 0xc0, !PT ;  /* 0x0000001f00157812 */ /* 0x000fe2000782c0ff */
[----:B------:R-:W-:Y:S01]  /*3600*/  BSSY B0, `(.L_x_35) ;  /* 0x0000024000007945 */ /* 0x000fe20003800000 */
[----:B------:R-:W1:Y:S01]  /*3610*/  LDCU UR9, c[0x0][0x360] ;  /* 0x00006c00ff0977ac */ /* 0x000e620008000800 */
[----:B0-----:R-:W-:Y:S02]  /*3620*/  ULEA UR4, UR15, UR4, 0x8 ;  /* 0x000000040f047291 */ /* 0x001fe4000f8e40ff */
[----:B-1----:R-:W-:Y:S01]  /*3630*/  USHF.R.U32.HI UR9, URZ, 0x5, UR9 ;  /* 0x00000005ff097899 */ /* 0x002fe20008011609 */
[----:B-----5:R-:W-:-:S03]  /*3640*/  FMNMX R2, R23, R2, !PT ;  /* 0x0000000217027209 */ /* 0x020fc60007800000 */
[C---:B------:R-:W-:Y:S02]  /*3650*/  LEA.HI R20, R0.reuse, UR4, RZ, 0x1d ;  /* 0x0000000400147c11 */ /* 0x040fe4000f8fe8ff */
[----:B------:R-:W0:Y:S01]  /*3660*/  SHFL.DOWN PT, R3, R2, 0x8, 0x1f ;  /* 0x09001f0002037f89 */ /* 0x000e2200000e0000 */
[----:B------:R-:W-:Y:S02]  /*3670*/  ISETP.GE.U32.AND P0, PT, R0, UR9, PT ;  /* 0x0000000900007c0c */ /* 0x000fe4000bf06070 */
[----:B0-----:R-:W-:-:S05]  /*3680*/  FMNMX R3, R2, R3, !PT ;  /* 0x0000000302037209 */ /* 0x001fca0007800000 */
[----:B--234-:R-:W0:Y:S02]  /*3690*/  SHFL.DOWN PT, R4, R3, 0x4, 0x1f ;  /* 0x08801f0003047f89 */ /* 0x01ce2400000e0000 */
[----:B0-----:R-:W-:Y:S02]  /*36a0*/  FMNMX R4, R3, R4, !PT ;  /* 0x0000000403047209 */ /* 0x001fe40007800000 */
[----:B------:R-:W-:-:S03]  /*36b0*/  LEA R3, R21, UR4, 0x2 ;  /* 0x0000000415037c11 */ /* 0x000fc6000f8e10ff */
[----:B------:R-:W0:Y:S02]  /*36c0*/  SHFL.DOWN PT, R5, R4, 0x2, 0x1f ;  /* 0x08401f0004057f89 */ /* 0x000e2400000e0000 */
[----:B0-----:R-:W-:Y:S02]  /*36d0*/  FMNMX R5, R4, R5, !PT ;  /* 0x0000000504057209 */ /* 0x001fe40007800000 */
[----:B------:R-:W-:-:S03]  /*36e0*/  MOV R4, 0xff800000 ;  /* 0xff80000000047802 */ /* 0x000fc60000000f00 */
[----:B------:R-:W0:Y:S02]  /*36f0*/  SHFL.DOWN PT, R6, R5, 0x1, 0x1f ;  /* 0x08201f0005067f89 */ /* 0x000e2400000e0000 */
[----:B0-----:R-:W-:-:S05]  /*3700*/  FMNMX R6, R5, R6, !PT ;  /* 0x0000000605067209 */ /* 0x001fca0007800000 */
[----:B------:R-:W0:Y:S04]  /*3710*/  SHFL.IDX PT, R7, R6, RZ, 0x1f ;  /* 0x00001fff06077589 */ /* 0x000e2800000e0000 */
[----:B0-----:R0:W-:Y:S01]  /*3720*/  @!P1 STS [R20], R7 ;  /* 0x0000000714009388 */ /* 0x0011e20000000800 */
[----:B------:R-:W-:Y:S01]  /*3730*/  BAR.SYNC.DEFER_BLOCKING 0x0 ;  /* 0x0000000000007b1d */ /* 0x000fe20000010000 */
[----:B------:R-:W-:-:S05]  /*3740*/  ISETP.GT.U32.AND P1, PT, R0, 0x1f, PT ;  /* 0x0000001f0000780c */ /* 0x000fca0003f24070 */
[----:B------:R0:W1:Y:S08]  /*3750*/  @!P0 LDS R4, [R3] ;  /* 0x0000000003048984 */ /* 0x0000700000000800 */
[----:B0-----:R-:W-:Y:S05]  /*3760*/  @P1 BRA `(.L_x_36) ;  /* 0x0000000000341947 */ /* 0x001fea0003800000 */
[----:B------:R-:W-:-:S03]  /*3770*/  UMOV UR4, 0xffffffff ;  /* 0xffffffff00047882 */ /* 0x000fc60000000000 */
[----:B------:R-:W-:Y:S05]  /*3780*/  BRA.DIV UR4, `(.L_x_37) ;  /* 0x0000001604ac7947 */ /* 0x000fea000b800000 */
[----:B-1----:R-:W0:Y:S02]  /*3790*/  SHFL.DOWN PT, R13, R4, 0x10, 0x1f ;  /* 0x0a001f00040d7f89 */ /* 0x002e2400000e0000 */
[----:B0-----:R-:W-:-:S05]  /*37a0*/  FMNMX R2, R4, R13, !PT ;  /* 0x0000000d04027209 */ /* 0x001fca0007800000 */
[----:B------:R-:W0:Y:S02]  /*37b0*/  SHFL.DOWN PT, R13, R2, 0x8, 0x1f ;  /* 0x09001f00020d7f89 */ /* 0x000e2400000e0000 */
[----:B0-----:R-:W-:-:S05]  /*37c0*/  FMNMX R5, R2, R13, !PT ;  /* 0x0000000d02057209 */ /* 0x001fca0007800000 */
[----:B------:R-:W0:Y:S02]  /*37d0*/  SHFL.DOWN PT, R13, R5, 0x4, 0x1f ;  /* 0x08801f00050d7f89 */ /* 0x000e2400000e0000 */
[----:B0-----:R-:W-:-:S05]  /*37e0*/  FMNMX R6, R5, R13, !PT ;  /* 0x0000000d05067209 */ /* 0x001fca0007800000 */
[----:B------:R-:W0:Y:S02]  /*37f0*/  SHFL.DOWN PT, R13, R6, 0x2, 0x1f ;  /* 0x08401f00060d7f89 */ /* 0x000e2400000e0000 */
[----:B0-----:R-:W-:-:S05]  /*3800*/  FMNMX R7, R6, R13, !PT ;  /* 0x0000000d06077209 */ /* 0x001fca0007800000 */
[----:B------:R-:W0:Y:S02]  /*3810*/  SHFL.DOWN PT, R13, R7, 0x1, 0x1f ;  /* 0x08201f00070d7f89 */ /* 0x000e2400000e0000 */
[----:B0-----:R-:W-:-:S05]  /*3820*/  FMNMX R13, R7, R13, !PT ;  /* 0x0000000d070d7209 */ /* 0x001fca0007800000 */
[----:B------:R0:W2:Y:S02]  /*3830*/  SHFL.IDX PT, R4, R13, RZ, 0x1f ;  /* 0x00001fff0d047589 */ /* 0x0000a400000e0000 */
.L_x_36:
[----:B------:R-:W-:Y:S05]  /*3840*/  BSYNC B0 ;  /* 0x0000000000007941 */ /* 0x000fea0003800000 */
.L_x_35:
[----:B------:R-:W3:Y:S01]  /*3850*/  LDC R2, c[0x0][0x3a4] ;  /* 0x0000e900ff027b82 */ /* 0x000ee20000000800 */
[----:B------:R-:W-:Y:S01]  /*3860*/  IMAD.U32 R5, RZ, RZ, UR15 ;  /* 0x0000000fff057e24 */ /* 0x000fe2000f8e00ff */
[----:B------:R-:W-:-:S04]  /*3870*/  UMOV UR4, 0xffffffff ;  /* 0xffffffff00047882 */ /* 0x000fc80000000000 */
[----:B------:R-:W-:Y:S02]  /*3880*/  ISETP.GE.AND P3, PT, R5, 0x1, PT ;  /* 0x000000010500780c */ /* 0x000fe40003f66270 */
[----:B---3--:R-:W-:Y:S01]  /*3890*/  IADD3 R2, PT, PT, R2, -0x1, RZ ;  /* 0xffffffff02027810 */ /* 0x008fe20007ffe0ff */
[----:B------:R-:W-:Y:S10]  /*38a0*/  BRA.DIV UR4, `(.L_x_38) ;  /* 0x0000001a04007947 */ /* 0x000ff4000b800000 */
[----:B-12---:R-:W1:Y:S02]  /*38b0*/  SHFL.IDX PT, R4, R4, RZ, 0x1f ;  /* 0x00001fff04047589 */ /* 0x006e6400000e0000 */
.L_x_78:
[----:B------:R-:W-:Y:S02]  /*38c0*/  HFMA2 R5, -RZ, RZ, 0.96630859375, -0.0022525787353515625 ;  /* 0x3bbb989dff057431 */ /* 0x000fe400000001ff */
[----:B-1----:R-:W-:Y:S01]  /*38d0*/  FADD R4, R23, -R4 ;  /* 0x8000000417047221 */ /* 0x002fe20000000000 */
[----:B------:R-:W-:Y:S01]  /*38e0*/  MOV R6, 0x437c0000 ;  /* 0x437c000000067802 */ /* 0x000fe20000000f00 */
[----:B------:R-:W-:Y:S05]  /*38f0*/  WARPSYNC.ALL ;  /* 0x0000000000007948 */ /* 0x000fea0003800000 */
[----:B------:R-:W-:Y:S01]  /*3900*/  BAR.SYNC.DEFER_BLOCKING 0x0 ;  /* 0x0000000000007b1d */ /* 0x000fe20000010000 */
[----:B------:R-:W-:-:S04]  /*3910*/  FFMA.SAT R5, R4, R5, 0.5 ;  /* 0x3f00000004057423 */ /* 0x000fc80000002005 */
[----:B------:R-:W-:-:S04]  /*3920*/  FFMA.RM R5, R5, R6, 12582913 ;  /* 0x4b40000105057423 */ /* 0x000fc80000004006 */
[C---:B------:R-:W-:Y:S01]  /*3930*/  FADD R7, R5.reuse, -12583039 ;  /* 0xcb40007f05077421 */ /* 0x040fe20000000000 */
[----:B------:R-:W-:-:S03]  /*3940*/  IMAD.SHL.U32 R23, R5, 0x800000, RZ ;  /* 0x0080000005177824 */ /* 0x000fc600078e00ff */
[----:B------:R-:W-:-:S04]  /*3950*/  FFMA R7, R4, 1.4426950216293334961, -R7 ;  /* 0x3fb8aa3b04077823 */ /* 0x000fc80000000807 */
[----:B------:R-:W-:-:S04]  /*3960*/  FFMA R7, R4, 1.925963033500011079e-08, R7 ;  /* 0x32a5706004077823 */ /* 0x000fc80000000007 */
[----:B------:R-:W1:Y:S02]  /*3970*/  MUFU.EX2 R4, R7 ;  /* 0x0000000700047308 */ /* 0x000e640000000800 */
[----:B-1----:R-:W-:Y:S01]  /*3980*/  FMUL R23, R23, R4 ;  /* 0x0000000417177220 */ /* 0x002fe20000400000 */
[----:B------:R-:W-:Y:S06]  /*3990*/  @!P3 BRA `(.L_x_39) ;  /* 0x000000040074b947 */ /* 0x000fec0003800000 */
[----:B------:R-:W-:Y:S01]  /*39a0*/  ISETP.GE.U32.AND P2, PT, R2, 0xf, PT ;  /* 0x0000000f0200780c */ /* 0x000fe20003f46070 */
[----:B------:R-:W-:-:S12]  /*39b0*/  UMOV UR4, URZ ;  /* 0x000000ff00047c82 */ /* 0x000fd80008000000 */
[----:B------:R-:W-:Y:S05]  /*39c0*/  @!P2 BRA `(.L_x_40) ;  /* 0x00000000007ca947 */ /* 0x000fea0003800000 */
[----:B------:R-:W-:Y:S01]  /*39d0*/  ULOP3.LUT UR4, UR15, 0x7ffffff0, URZ, 0xc0, !UPT ;  /* 0x7ffffff00f047892 */ /* 0x000fe2000f8ec0ff */
[----:B------:R-:W-:-:S03]  /*39e0*/  IADD3 R24, PT, PT, R1, 0x220, RZ ;  /* 0x0000022001187810 */ /* 0x000fc60007ffe0ff */
[----:B------:R-:W-:-:S12]  /*39f0*/  UIADD3 UR5, UPT, UPT, -UR4, URZ, URZ ;  /* 0x000000ff04057290 */ /* 0x000fd8000fffe1ff */
.L_x_41:
[----:B0-----:R-:W2:Y:S04]  /*3a00*/  LDL.128 R12, [R24+-0x20] ;  /* 0xffffe000180c7983 */ /* 0x001ea80000100c00 */
[----:B------:R-:W3:Y:S04]  /*3a10*/  LDL.128 R16, [R24+-0x10] ;  /* 0xfffff00018107983 */ /* 0x000ee80000100c00 */
[----:B------:R-:W4:Y:S04]  /*3a20*/  LDL.128 R4, [R24] ;  /* 0x0000000018047983 */ /* 0x000f280000100c00 */
[----:B------:R-:W5:Y:S01]  /*3a30*/  LDL.128 R8, [R24+0x10] ;  /* 0x0000100018087983 */ /* 0x000f620000100c00 */
[----:B------:R-:W-:-:S04]  /*3a40*/  UIADD3 UR5, UPT, UPT, UR5, 0x10, URZ ;  /* 0x0000001005057890 */ /* 0x000fc8000fffe0ff */
[----:B------:R-:W-:Y:S01]  /*3a50*/  UISETP.NE.AND UP0, UPT, UR5, URZ, UPT ;  /* 0x000000ff0500728c */ /* 0x000fe2000bf05270 */
[C---:B--2---:R-:W-:Y:S01]  /*3a60*/  FMUL R12, R23.reuse, R12 ;  /* 0x0000000c170c7220 */ /* 0x044fe20000400000 */
[C---:B------:R-:W-:Y:S01]  /*3a70*/  FMUL R13, R23.reuse, R13 ;  /* 0x0000000d170d7220 */ /* 0x040fe20000400000 */
[C---:B------:R-:W-:Y:S01]  /*3a80*/  FMUL R14, R23.reuse, R14 ;  /* 0x0000000e170e7220 */ /* 0x040fe20000400000 */
[C---:B------:R-:W-:Y:S01]  /*3a90*/  FMUL R15, R23.reuse, R15 ;  /* 0x0000000f170f7220 */ /* 0x040fe20000400000 */
[C---:B---3--:R-:W-:Y:S01]  /*3aa0*/  FMUL R16, R23.reuse, R16 ;  /* 0x0000001017107220 */ /* 0x048fe20000400000 */
[C---:B------:R-:W-:Y:S01]  /*3ab0*/  FMUL R17, R23.reuse, R17 ;  /* 0x0000001117117220 */ /* 0x040fe20000400000 */
[C---:B------:R-:W-:Y:S01]  /*3ac0*/  FMUL R18, R23.reuse, R18 ;  /* 0x0000001217127220 */ /* 0x040fe20000400000 */
[C---:B------:R-:W-:Y:S01]  /*3ad0*/  FMUL R19, R23.reuse, R19 ;  /* 0x0000001317137220 */ /* 0x040fe20000400000 */
[C---:B----4-:R-:W-:Y:S01]  /*3ae0*/  FMUL R4, R23.reuse, R4 ;  /* 0x0000000417047220 */ /* 0x050fe20000400000 */
[C---:B------:R-:W-:Y:S01]  /*3af0*/  FMUL R5, R23.reuse, R5 ;  /* 0x0000000517057220 */ /* 0x040fe20000400000 */
[C---:B------:R-:W-:Y:S01]  /*3b00*/  FMUL R6, R23.reuse, R6 ;  /* 0x0000000617067220 */ /* 0x040fe20000400000 */
[C---:B------:R-:W-:Y:S01]  /*3b10*/  FMUL R7, R23.reuse, R7 ;  /* 0x0000000717077220 */ /* 0x040fe20000400000 */
[C---:B-----5:R-:W-:Y:S01]  /*3b20*/  FMUL R8, R23.reuse, R8 ;  /* 0x0000000817087220 */ /* 0x060fe20000400000 */
[C---:B------:R-:W-:Y:S01]  /*3b30*/  FMUL R9, R23.reuse, R9 ;  /* 0x0000000917097220 */ /* 0x040fe20000400000 */
[C---:B------:R-:W-:Y:S01]  /*3b40*/  FMUL R10, R23.reuse, R10 ;  /* 0x0000000a170a7220 */ /* 0x040fe20000400000 */
[----:B------:R-:W-:Y:S01]  /*3b50*/  FMUL R11, R23, R11 ;  /* 0x0000000b170b7220 */ /* 0x000fe20000400000 */
[----:B------:R-:W-:Y:S04]  /*3b60*/  STL.128 [R24+-0x20], R12 ;  /* 0xffffe00c18007387 */ /* 0x000fe80000100c00 */
[----:B------:R-:W-:Y:S04]  /*3b70*/  STL.128 [R24+-0x10], R16 ;  /* 0xfffff01018007387 */ /* 0x000fe80000100c00 */
[----:B------:R-:W-:Y:S04]  /*3b80*/  STL.128 [R24], R4 ;  /* 0x0000000418007387 */ /* 0x000fe80000100c00 */
[----:B------:R0:W-:Y:S02]  /*3b90*/  STL.128 [R24+0x10], R8 ;  /* 0x0000100818007387 */ /* 0x0001e40000100c00 */
[----:B0-----:R-:W-:Y:S01]  /*3ba0*/  IADD3 R24, PT, PT, R24, 0x40, RZ ;  /* 0x0000004018187810 */ /* 0x001fe20007ffe0ff */
[----:B------:R-:W-:Y:S06]  /*3bb0*/  BRA.U UP0, `(.L_x_41) ;  /* 0xfffffffd00907547 */ /* 0x000fec000b83ffff */
.L_x_40:
[----:B------:R-:W-:-:S09]  /*3bc0*/  UISETP.NE.AND UP0, UPT, UR11, URZ, UPT ;  /* 0x000000ff0b00728c */ /* 0x000fd2000bf05270 */
[----:B------:R-:W-:Y:S05]  /*3bd0*/  BRA.U !UP0, `(.L_x_39) ;  /* 0x0000000108e47547 */ /* 0x000fea000b800000 */
[----:B------:R-:W-:Y:S02]  /*3be0*/  UISETP.GE.U32.AND UP0, UPT, UR11, 0x8, UPT ;  /* 0x000000080b00788c */ /* 0x000fe4000bf06070 */
[----:B------:R-:W-:-:S07]  /*3bf0*/  UISETP.NE.AND UP1, UPT, UR14, URZ, UPT ;  /* 0x000000ff0e00728c */ /* 0x000fce000bf25270 */
[----:B------:R-:W-:Y:S05]  /*3c00*/  BRA.U !UP0, `(.L_x_42) ;  /* 0x0000000108687547 */ /* 0x000fea000b800000 */
[----:B------:R-:W-:-:S09]  /*3c10*/  ULEA UR5, UR4, UR6, 0x2 ;  /* 0x0000000604057291 */ /* 0x000fd2000f8e10ff */
[----:B------:R-:W2:Y:S04]  /*3c20*/  LDL R6, [UR5+0x4] ;  /* 0x00000405ff067983 */ /* 0x000ea80008100800 */
[----:B------:R-:W3:Y:S04]  /*3c30*/  LDL R10, [UR5+0x8] ;  /* 0x00000805ff0a7983 */ /* 0x000ee80008100800 */
[----:B------:R-:W4:Y:S04]  /*3c40*/  LDL R4, [UR5] ;  /* 0x00000005ff047983 */ /* 0x000f280008100800 */
[----:B------:R-:W5:Y:S04]  /*3c50*/  LDL R12, [UR5+0xc] ;  /* 0x00000c05ff0c7983 */ /* 0x000f680008100800 */
[----:B------:R-:W5:Y:S04]  /*3c60*/  LDL R8, [UR5+0x10] ;  /* 0x00001005ff087983 */ /* 0x000f680008100800 */
[----:B------:R-:W5:Y:S04]  /*3c70*/  LDL R14, [UR5+0x14] ;  /* 0x00001405ff0e7983 */ /* 0x000f680008100800 */
[----:B------:R-:W5:Y:S04]  /*3c80*/  LDL R16, [UR5+0x18] ;  /* 0x00001805ff107983 */ /* 0x000f680008100800 */
[----:B------:R-:W5:Y:S01]  /*3c90*/  LDL R18, [UR5+0x1c] ;  /* 0x00001c05ff127983 */ /* 0x000f620008100800 */
[----:B------:R-:W-:Y:S01]  /*3ca0*/  UIADD3 UR4, UPT, UPT, UR4, 0x8, URZ ;  /* 0x0000000804047890 */ /* 0x000fe2000fffe0ff */
[C---:B--2---:R-:W-:Y:S01]  /*3cb0*/  FMUL R5, R23.reuse, R6 ;  /* 0x0000000617057220 */ /* 0x044fe20000400000 */
[C---:B---3--:R-:W-:Y:S01]  /*3cc0*/  FMUL R6, R23.reuse, R10 ;  /* 0x0000000a17067220 */ /* 0x048fe20000400000 */
[C---:B----4-:R-:W-:Y:S01]  /*3cd0*/  FMUL R4, R23.reuse, R4 ;  /* 0x0000000417047220 */ /* 0x050fe20000400000 */
[C---:B-----5:R-:W-:Y:S01]  /*3ce0*/  FMUL R7, R23.reuse, R12 ;  /* 0x0000000c17077220 */ /* 0x060fe20000400000 */
[C---:B------:R-:W-:Y:S01]  /*3cf0*/  FMUL R8, R23.reuse, R8 ;  /* 0x0000000817087220 */ /* 0x040fe20000400000 */
[C---:B------:R-:W-:Y:S01]  /*3d00*/  FMUL R9, R23.reuse, R14 ;  /* 0x0000000e17097220 */ /* 0x040fe20000400000 */
[C---:B------:R-:W-:Y:S01]  /*3d10*/  FMUL R10, R23.reuse, R16 ;  /* 0x00000010170a7220 */ /* 0x040fe20000400000 */
[----:B------:R-:W-:Y:S01]  /*3d20*/  FMUL R11, R23, R18 ;  /* 0x00000012170b7220 */ /* 0x000fe20000400000 */
[----:B------:R1:W-:Y:S04]  /*3d30*/  STL [UR5], R4 ;  /* 0x00000004ff007987 */ /* 0x0003e80008100805 */
[----:B------:R1:W-:Y:S04]  /*3d40*/  STL [UR5+0x4], R5 ;  /* 0x00000405ff007987 */ /* 0x0003e80008100805 */
[----:B------:R1:W-:Y:S04]  /*3d50*/  STL [UR5+0x8], R6 ;  /* 0x00000806ff007987 */ /* 0x0003e80008100805 */
[----:B------:R1:W-:Y:S04]  /*3d60*/  STL [UR5+0xc], R7 ;  /* 0x00000c07ff007987 */ /* 0x0003e80008100805 */
[----:B------:R1:W-:Y:S04]  /*3d70*/  STL [UR5+0x10], R8 ;  /* 0x00001008ff007987 */ /* 0x0003e80008100805 */
[----:B------:R1:W-:Y:S04]  /*3d80*/  STL [UR5+0x14], R9 ;  /* 0x00001409ff007987 */ /* 0x0003e80008100805 */
[----:B------:R1:W-:Y:S04]  /*3d90*/  STL [UR5+0x18], R10 ;  /* 0x0000180aff007987 */ /* 0x0003e80008100805 */
[----:B------:R1:W-:Y:S02]  /*3da0*/  STL [UR5+0x1c], R11 ;  /* 0x00001c0bff007987 */ /* 0x0003e40008100805 */
.L_x_42:
[----:B------:R-:W-:Y:S05]  /*3db0*/  BRA.U !UP1, `(.L_x_39) ;  /* 0x00000001096c7547 */ /* 0x000fea000b800000 */
[----:B------:R-:W-:Y:S02]  /*3dc0*/  UISETP.GE.U32.AND UP0, UPT, UR14, 0x4, UPT ;  /* 0x000000040e00788c */ /* 0x000fe4000bf06070 */
[----:B------:R-:W-:-:S07]  /*3dd0*/  UISETP.NE.AND UP1, UPT, UR10, URZ, UPT ;  /* 0x000000ff0a00728c */ /* 0x000fce000bf25270 */
[----:B------:R-:W-:Y:S05]  /*3de0*/  BRA.U !UP0, `(.L_x_43) ;  /* 0x0000000108387547 */ /* 0x000fea000b800000 */
[----:B------:R-:W-:-:S09]  /*3df0*/  ULEA UR5, UR4, UR6, 0x2 ;  /* 0x0000000604057291 */ /* 0x000fd2000f8e10ff */
[----:B-1----:R-:W2:Y:S04]  /*3e00*/  LDL R6, [UR5+0x4] ;  /* 0x00000405ff067983 */ /* 0x002ea80008100800 */
[----:B------:R-:W3:Y:S04]  /*3e10*/  LDL R4, [UR5] ;  /* 0x00000005ff047983 */ /* 0x000ee80008100800 */
[----:B------:R-:W4:Y:S04]  /*3e20*/  LDL R8, [UR5+0x8] ;  /* 0x00000805ff087983 */ /* 0x000f280008100800 */
[----:B------:R-:W5:Y:S01]  /*3e30*/  LDL R10, [UR5+0xc] ;  /* 0x00000c05ff0a7983 */ /* 0x000f620008100800 */
[----:B------:R-:W-:Y:S01]  /*3e40*/  UIADD3 UR4, UPT, UPT, UR4, 0x4, URZ ;  /* 0x0000000404047890 */ /* 0x000fe2000fffe0ff */
[C---:B--2---:R-:W-:Y:S01]  /*3e50*/  FMUL R5, R23.reuse, R6 ;  /* 0x0000000617057220 */ /* 0x044fe20000400000 */
[C---:B---3--:R-:W-:Y:S01]  /*3e60*/  FMUL R4, R23.reuse, R4 ;  /* 0x0000000417047220 */ /* 0x048fe20000400000 */
[C---:B----4-:R-:W-:Y:S01]  /*3e70*/  FMUL R6, R23.reuse, R8 ;  /* 0x0000000817067220 */ /* 0x050fe20000400000 */
[----:B-----5:R-:W-:-:S03]  /*3e80*/  FMUL R7, R23, R10 ;  /* 0x0000000a17077220 */ /* 0x020fc60000400000 */
[----:B------:R2:W-:Y:S04]  /*3e90*/  STL [UR5], R4 ;  /* 0x00000004ff007987 */ /* 0x0005e80008100805 */
[----:B------:R2:W-:Y:S04]  /*3ea0*/  STL [UR5+0x4], R5 ;  /* 0x00000405ff007987 */ /* 0x0005e80008100805 */
[----:B------:R2:W-:Y:S04]  /*3eb0*/  STL [UR5+0x8], R6 ;  /* 0x00000806ff007987 */ /* 0x0005e80008100805 */
[----:B------:R2:W-:Y:S02]  /*3ec0*/  STL [UR5+0xc], R7 ;  /* 0x00000c07ff007987 */ /* 0x0005e40008100805 */
.L_x_43:
[----:B------:R-:W-:Y:S05]  /*3ed0*/  BRA.U !UP1, `(.L_x_39) ;  /* 0x0000000109247547 */ /* 0x000fea000b800000 */
[----:B------:R-:W-:Y:S02]  /*3ee0*/  UIMAD UR5, UR4, 0x4, UR6 ;  /* 0x00000004040578a4 */ /* 0x000fe4000f8e0206 */
[----:B------:R-:W-:-:S12]  /*3ef0*/  UIADD3 UR4, UPT, UPT, -UR10, URZ, URZ ;  /* 0x000000ff0a047290 */ /* 0x000fd8000fffe1ff */
.L_x_44:
[----:B-123--:R-:W2:Y:S01]  /*3f00*/  LDL R4, [UR5] ;  /* 0x00000005ff047983 */ /* 0x00eea20008100800 */
[----:B------:R-:W-:-:S04]  /*3f10*/  UIADD3 UR4, UPT, UPT, UR4, 0x1, URZ ;  /* 0x0000000104047890 */ /* 0x000fc8000fffe0ff */
[----:B------:R-:W-:Y:S01]  /*3f20*/  UISETP.NE.AND UP0, UPT, UR4, URZ, UPT ;  /* 0x000000ff0400728c */ /* 0x000fe2000bf05270 */
[----:B--2---:R-:W-:-:S05]  /*3f30*/  FMUL R4, R23, R4 ;  /* 0x0000000417047220 */ /* 0x004fca0000400000 */
[----:B------:R3:W-:Y:S01]  /*3f40*/  STL [UR5], R4 ;  /* 0x00000004ff007987 */ /* 0x0007e20008100805 */
[----:B------:R-:W-:Y:S02]  /*3f50*/  UIADD3 UR5, UPT, UPT, UR5, 0x4, URZ ;  /* 0x0000000405057890 */ /* 0x000fe4000fffe0ff */
[----:B------:R-:W-:Y:S10]  /*3f60*/  BRA.U UP0, `(.L_x_44) ;  /* 0xfffffffd00e47547 */ /* 0x000ff4000b83ffff */
.L_x_39:
[----:B------:R-:W-:Y:S01]  /*3f70*/  FMUL R22, R22, R23 ;  /* 0x0000001716167220 */ /* 0x000fe20000400000 */
[----:B------:R-:W-:Y:S01]  /*3f80*/  ISETP.NE.AND P2, PT, R21, RZ, PT ;  /* 0x000000ff1500720c */ /* 0x000fe20003f45270 */
[----:B------:R-:W-:Y:S01]  /*3f90*/  BSSY B0, `(.L_x_45) ;  /* 0x000001e000007945 */ /* 0x000fe20003800000 */
[----:B-1----:R-:W-:Y:S02]  /*3fa0*/  MOV R8, RZ ;  /* 0x000000ff00087202 */ /* 0x002fe40000000f00 */
[----:B--2---:R-:W1:Y:S02]  /*3fb0*/  SHFL.DOWN PT, R5, R22, 0x10, 0x1f ;  /* 0x0a001f0016057f89 */ /* 0x004e6400000e0000 */
[----:B-1----:R-:W-:-:S05]  /*3fc0*/  FADD R5, R22, R5 ;  /* 0x0000000516057221 */ /* 0x002fca0000000000 */
[----:B---3--:R-:W1:Y:S02]  /*3fd0*/  SHFL.DOWN PT, R4, R5, 0x8, 0x1f ;  /* 0x09001f0005047f89 */ /* 0x008e6400000e0000 */
[----:B-1----:R-:W-:-:S05]  /*3fe0*/  FADD R4, R5, R4 ;  /* 0x0000000405047221 */ /* 0x002fca0000000000 */
[----:B------:R-:W1:Y:S02]  /*3ff0*/  SHFL.DOWN PT, R7, R4, 0x4, 0x1f ;  /* 0x08801f0004077f89 */ /* 0x000e6400000e0000 */
[----:B-1----:R-:W-:-:S05]  /*4000*/  FADD R7, R4, R7 ;  /* 0x0000000704077221 */ /* 0x002fca0000000000 */
[----:B------:R-:W1:Y:S02]  /*4010*/  SHFL.DOWN PT, R6, R7, 0x2, 0x1f ;  /* 0x08401f0007067f89 */ /* 0x000e6400000e0000 */
[----:B-1----:R-:W-:-:S05]  /*4020*/  FADD R6, R7, R6 ;  /* 0x0000000607067221 */ /* 0x002fca0000000000 */
[----:B------:R-:W1:Y:S02]  /*4030*/  SHFL.DOWN PT, R9, R6, 0x1, 0x1f ;  /* 0x08201f0006097f89 */ /* 0x000e6400000e0000 */
[----:B-1----:R-:W-:-:S06]  /*4040*/  FADD R9, R6, R9 ;  /* 0x0000000906097221 */ /* 0x002fcc0000000000 */
[----:B------:R-:W1:Y:S04]  /*4050*/  SHFL.IDX PT, R9, R9, RZ, 0x1f ;  /* 0x00001fff09097589 */ /* 0x000e6800000e0000 */
[----:B-1----:R1:W-:Y:S01]  /*4060*/  @!P2 STS [R20], R9 ;  /* 0x000000091400a388 */ /* 0x0023e20000000800 */
[----:B------:R-:W-:Y:S06]  /*4070*/  BAR.SYNC.DEFER_BLOCKING 0x0 ;  /* 0x0000000000007b1d */ /* 0x000fec0000010000 */
[----:B------:R1:W2:Y:S01]  /*4080*/  @!P0 LDS R8, [R3] ;  /* 0x0000000003088984 */ /* 0x0002a20000000800 */
[----:B------:R-:W-:Y:S05]  /*4090*/  @P1 BRA `(.L_x_46) ;  /* 0x0000000000341947 */ /* 0x000fea0003800000 */
[----:B------:R-:W-:-:S03]  /*40a0*/  UMOV UR4, 0xffffffff ;  /* 0xffffffff00047882 */ /* 0x000fc60000000000 */
[----:B------:R-:W-:Y:S05]  /*40b0*/  BRA.DIV UR4, `(.L_x_47) ;  /* 0x0000001204287947 */ /* 0x000fea000b800000 */
[----:B0-2---:R-:W0:Y:S02]  /*40c0*/  SHFL.DOWN PT, R13, R8, 0x10, 0x1f ;  /* 0x0a001f00080d7f89 */ /* 0x005e2400000e0000 */
[----:B0-----:R-:W-:-:S05]  /*40d0*/  FADD R4, R8, R13 ;  /* 0x0000000d08047221 */ /* 0x001fca0000000000 */
[----:B------:R-:W0:Y:S02]  /*40e0*/  SHFL.DOWN PT, R13, R4, 0x8, 0x1f ;  /* 0x09001f00040d7f89 */ /* 0x000e2400000e0000 */
[----:B0-----:R-:W-:-:S05]  /*40f0*/  FADD R5, R4, R13 ;  /* 0x0000000d04057221 */ /* 0x001fca0000000000 */
[----:B------:R-:W0:Y:S02]  /*4100*/  SHFL.DOWN PT, R13, R5, 0x4, 0x1f ;  /* 0x08801f00050d7f89 */ /* 0x000e2400000e0000 */
[----:B0-----:R-:W-:-:S05]  /*4110*/  FADD R6, R5, R13 ;  /* 0x0000000d05067221 */ /* 0x001fca0000000000 */
[----:B------:R-:W0:Y:S02]  /*4120*/  SHFL.DOWN PT, R13, R6, 0x2, 0x1f ;  /* 0x08401f00060d7f89 */ /* 0x000e2400000e0000 */
[----:B0-----:R-:W-:-:S05]  /*4130*/  FADD R7, R6, R13 ;  /* 0x0000000d06077221 */ /* 0x001fca0000000000 */
[----:B------:R-:W0:Y:S02]  /*4140*/  SHFL.DOWN PT, R13, R7, 0x1, 0x1f ;  /* 0x08201f00070d7f89 */ /* 0x000e2400000e0000 */
[----:B0-----:R-:W-:-:S05]  /*4150*/  FADD R13, R7, R13 ;  /* 0x0000000d070d7221 */ /* 0x001fca0000000000 */
[----:B------:R3:W4:Y:S02]  /*4160*/  SHFL.IDX PT, R8, R13, RZ, 0x1f ;  /* 0x00001fff0d087589 */ /* 0x00072400000e0000 */
.L_x_46:
[----:B------:R-:W-:Y:S05]  /*4170*/  BSYNC B0 ;  /* 0x0000000000007941 */ /* 0x000fea0003800000 */
.L_x_45:
[----:B------:R-:W-:-:S03]  /*4180*/  UMOV UR4, 0xffffffff ;  /* 0xffffffff00047882 */ /* 0x000fc60000000000 */
[----:B------:R-:W-:Y:S05]  /*4190*/  BRA.DIV UR4, `(.L_x_48) ;  /* 0x00000012048c7947 */ /* 0x000fea000b800000 */
[----:B--2-4-:R2:W4:Y:S02]  /*41a0*/  SHFL.IDX PT, R5, R8, RZ, 0x1f ;  /* 0x00001fff08057589 */ /* 0x01452400000e0000 */
.L_x_87:
[----:B------:R-:W-:Y:S05]  /*41b0*/  WARPSYNC.ALL ;  /* 0x0000000000007948 */ /* 0x000fea0003800000 */
[----:B------:R-:W-:Y:S06]  /*41c0*/  BAR.SYNC.DEFER_BLOCKING 0x0 ;  /* 0x0000000000007b1d */ /* 0x000fec0000010000 */
[----:B------:R-:W-:Y:S05]  /*41d0*/  @!P3 EXIT ;  /* 0x000000000000b94d */ /* 0x000fea0003800000 */
[----:B------:R-:W-:Y:S01]  /*41e0*/  ISETP.NE.AND P0, PT, R2, RZ, PT ;  /* 0x000000ff0200720c */ /* 0x000fe20003f05270 */
[----:B------:R-:W-:Y:S01]  /*41f0*/  UIMAD UR11, UR7, UR15, UR8 ;  /* 0x0000000f070b72a4 */ /* 0x000fe2000f8e0208 */
[----:B------:R-:W-:-:S11]  /*4200*/  IMAD.MOV.U32 R4, RZ, RZ, RZ ;  /* 0x000000ffff047224 */ /* 0x000fd600078e00ff */
[----:B------:R-:W-:Y:S05]  /*4210*/  @!P0 BRA `(.L_x_49) ;  /* 0x00000008000c8947 */ /* 0x000fea0003800000 */
[----:B------:R-:W5:Y:S01]  /*4220*/  LDCU.64 UR4, c[0x0][0x398] ;  /* 0x00007300ff0477ac */ /* 0x000f620008000a00 */
[----:B------:R-:W0:Y:S01]  /*4230*/  LDC.64 R6, c[0x0][0x398] ;  /* 0x0000e600ff067b82 */ /* 0x000e220000000a00 */
[----:B--2---:R-:W-:Y:S01]  /*4240*/  IADD3 R8, PT, PT, R1, 0x204, RZ ;  /* 0x0000020401087810 */ /* 0x004fe20007ffe0ff */
[----:B------:R-:W-:Y:S01]  /*4250*/  ULOP3.LUT UR7, UR15, 0x7ffffffe, URZ, 0xc0, !UPT ;  /* 0x7ffffffe0f077892 */ /* 0x000fe2000f8ec0ff */
[----:B-1----:R-:W-:-:S03]  /*4260*/  MOV R9, UR11 ;  /* 0x0000000b00097c02 */ /* 0x002fc60008000f00 */
[----:B------:R-:W-:Y:S02]  /*4270*/  UIADD3 UR8, UPT, UPT, -UR7, URZ, URZ ;  /* 0x000000ff07087290 */ /* 0x000fe4000fffe1ff */
[----:B------:R-:W-:Y:S01]  /*4280*/  MOV R4, UR7 ;  /* 0x0000000700047c02 */ /* 0x000fe20008000f00 */
[----:B-----5:R-:W-:-:S04]  /*4290*/  UIMAD.WIDE UR4, UR11, 0x4, UR4 ;  /* 0x000000040b0478a5 */ /* 0x020fc8000f8e0204 */
[----:B------:R-:W-:-:S04]  /*42a0*/  UIADD3 UR10, UP0, UPT, UR4, 0x4, URZ ;  /* 0x00000004040a7890 */ /* 0x000fc8000ff1e0ff */
[----:B------:R-:W-:-:S12]  /*42b0*/  UIADD3.X UR4, UPT, UPT, URZ, UR5, URZ, UP0, !UPT ;  /* 0x00000005ff047290 */ /* 0x000fd800087fe4ff */
.L_x_64:
[----:B-12---:R-:W2:Y:S01]  /*42c0*/  LDL R2, [R8+-0x4] ;  /* 0xfffffc0008027983 */ /* 0x006ea20000100800 */
[----:B------:R-:W-:Y:S01]  /*42d0*/  ISETP.NE.AND P0, PT, R21, RZ, PT ;  /* 0x000000ff1500720c */ /* 0x000fe20003f05270 */
[----:B------:R-:W-:Y:S01]  /*42e0*/  UIADD3 UR8, UPT, UPT, UR8, 0x2, URZ ;  /* 0x0000000208087890 */ /* 0x000fe2000fffe0ff */
[----:B------:R-:W-:Y:S01]  /*42f0*/  ISETP.GE.U32.AND P1, PT, R0, UR9, PT ;  /* 0x0000000900007c0c */ /* 0x000fe2000bf26070 */
[----:B------:R-:W-:Y:S02]  /*4300*/  BSSY B0, `(.L_x_50) ;  /* 0x0000020000007945 */ /* 0x000fe40003800000 */
[----:B------:R-:W-:Y:S01]  /*4310*/  UISETP.NE.AND UP1, UPT, UR8, URZ, UPT ;  /* 0x000000ff0800728c */ /* 0x000fe2000bf25270 */
[----:B--23--:R-:W1:Y:S02]  /*4320*/  SHFL.DOWN PT, R11, R2, 0x10, 0x1f ;  /* 0x0a001f00020b7f89 */ /* 0x00ce6400000e0000 */
[----:B-1----:R-:W-:Y:S01]  /*4330*/  FADD R11, R2, R11 ;  /* 0x0000000b020b7221 */ /* 0x002fe20000000000 */
[----:B------:R-:W-:-:S04]  /*4340*/  IMAD.MOV.U32 R2, RZ, RZ, RZ ;  /* 0x000000ffff027224 */ /* 0x000fc800078e00ff */
[----:B------:R-:W1:Y:S02]  /*4350*/  SHFL.DOWN PT, R10, R11, 0x8, 0x1f ;  /* 0x09001f000b0a7f89 */ /* 0x000e6400000e0000 */
[----:B-1----:R-:W-:-:S05]  /*4360*/  FADD R10, R11, R10 ;  /* 0x0000000a0b0a7221 */ /* 0x002fca0000000000 */
[----:B0--3--:R-:W0:Y:S02]  /*4370*/  SHFL.DOWN PT, R13, R10, 0x4, 0x1f ;  /* 0x08801f000a0d7f89 */ /* 0x009e2400000e0000 */
[----:B0-----:R-:W-:-:S05]  /*4380*/  FADD R13, R10, R13 ;  /* 0x0000000d0a0d7221 */ /* 0x001fca0000000000 */
[----:B------:R-:W0:Y:S02]  /*4390*/  SHFL.DOWN PT, R12, R13, 0x2, 0x1f ;  /* 0x08401f000d0c7f89 */ /* 0x000e2400000e0000 */
[----:B0-----:R-:W-:-:S05]  /*43a0*/  FADD R12, R13, R12 ;  /* 0x0000000c0d0c7221 */ /* 0x001fca0000000000 */
[----:B------:R-:W0:Y:S02]  /*43b0*/  SHFL.DOWN PT, R15, R12, 0x1, 0x1f ;  /* 0x08201f000c0f7f89 */ /* 0x000e2400000e0000 */
[----:B0-----:R-:W-:-:S06]  /*43c0*/  FADD R15, R12, R15 ;  /* 0x0000000f0c0f7221 */ /* 0x001fcc0000000000 */
        /* <DEDUP_REMOVED lines=18> */
[----:B------:R0:W2:Y:S02]  /*44f0*/  SHFL.IDX PT, R2, R13, RZ, 0x1f ;  /* 0x00001fff0d027589 */ /* 0x0000a400000e0000 */
.L_x_51:
[----:B------:R-:W-:Y:S05]  /*4500*/  BSYNC B0 ;  /* 0x0000000000007941 */ /* 0x000fea0003800000 */
.L_x_50:
[----:B------:R-:W-:Y:S01]  /*4510*/  UMOV UR5, 0xffffffff ;  /* 0xffffffff00057882 */ /* 0x000fe20000000000 */
[----:B------:R-:W-:Y:S02]  /*4520*/  ISETP.NE.AND P0, PT, R0, RZ, PT ;  /* 0x000000ff0000720c */ /* 0x000fe40003f05270 */
[----:B------:R-:W-:Y:S11]  /*4530*/  BRA.DIV UR5, `(.L_x_53) ;  /* 0x00000012056c7947 */ /* 0x000ff6000b800000 */
[----:B-12---:R-:W1:Y:S02]  /*4540*/  SHFL.IDX PT, R2, R2, RZ, 0x1f ;  /* 0x00001fff02027589 */ /* 0x006e6400000e0000 */
.L_x_96:
[----:B------:R-:W-:Y:S05]  /*4550*/  WARPSYNC.ALL ;  /* 0x0000000000007948 */ /* 0x000fea0003800000 */
[----:B------:R-:W-:Y:S06]  /*4560*/  BAR.SYNC.DEFER_BLOCKING 0x0 ;  /* 0x0000000000007b1d */ /* 0x000fec0000010000 */
[----:B------:R-:W-:Y:S04]  /*4570*/  BSSY.RECONVERGENT B0, `(.L_x_54) ;  /* 0x000000e000007945 */ /* 0x000fe80003800200 */
[----:B------:R-:W-:Y:S05]  /*4580*/  @P0 BRA `(.L_x_55) ;  /* 0x0000000000300947 */ /* 0x000fea0003800000 */
[----:B----4-:R-:W2:Y:S08]  /*4590*/  MUFU.RCP R10, R5 ;  /* 0x00000005000a7308 */ /* 0x010eb00000001000 */
[----:B-1----:R-:W1:Y:S01]  /*45a0*/  FCHK P0, R2, R5 ;  /* 0x0000000502007302 */ /* 0x002e620000000000 */
[----:B--2---:R-:W-:-:S04]  /*45b0*/  FFMA R11, -R5, R10, 1 ;  /* 0x3f800000050b7423 */ /* 0x004fc8000000010a */
[----:B------:R-:W-:-:S04]  /*45c0*/  FFMA R11, R10, R11, R10 ;  /* 0x0000000b0a0b7223 */ /* 0x000fc8000000000a */
[----:B------:R-:W-:-:S04]  /*45d0*/  FFMA R10, R2, R11, RZ ;  /* 0x0000000b020a7223 */ /* 0x000fc800000000ff */
[----:B------:R-:W-:-:S04]  /*45e0*/  FFMA R12, -R5, R10, R2 ;  /* 0x0000000a050c7223 */ /* 0x000fc80000000102 */
[----:B0-----:R-:W-:Y:S01]  /*45f0*/  FFMA R13, R11, R12, R10 ;  /* 0x0000000c0b0d7223 */ /* 0x001fe2000000000a */
[----:B-1----:R-:W-:Y:S06]  /*4600*/  @!P0 BRA `(.L_x_56) ;  /* 0x0000000000088947 */ /* 0x002fec0003800000 */
[----:B------:R-:W-:-:S07]  /*4610*/  MOV R10, 0x4630 ;  /* 0x00004630000a7802 */ /* 0x000fce0000000f00 */
[----:B------:R-:W-:Y:S05]  /*4620*/  CALL.REL.NOINC `($__internal_0_$__cuda_sm3x_div_rn_noftz_f32_slowpath) ;  /* 0x0000001400ec7944 */ /* 0x000fea0003c00000 */
.L_x_56:
[----:B------:R-:W-:-:S05]  /*4630*/  IMAD.WIDE R10, R9, 0x4, R6 ;  /* 0x00000004090a7825 */ /* 0x000fca00078e0206 */
[----:B------:R2:W-:Y:S02]  /*4640*/  STG.E desc[UR12][R10.64], R13 ;  /* 0x0000000d0a007986 */ /* 0x0005e4000c10190c */
.L_x_55:
[----:B------:R-:W-:Y:S05]  /*4650*/  BSYNC.RECONVERGENT B0 ;  /* 0x0000000000007941 */ /* 0x000fea0003800200 */
.L_x_54:
[----:B-1----:R-:W2:Y:S01]  /*4660*/  LDL R2, [R8] ;  /* 0x0000000008027983 */ /* 0x002ea20000100800 */
[----:B------:R-:W-:Y:S01]  /*4670*/  ISETP.NE.AND P0, PT, R21, RZ, PT ;  /* 0x000000ff1500720c */ /* 0x000fe20003f05270 */
[----:B------:R-:W-:Y:S01]  /*4680*/  BSSY B0, `(.L_x_57) ;  /* 0x0000020000007945 */ /* 0x000fe20003800000 */
[----:B------:R-:W-:Y:S01]  /*4690*/  ISETP.GE.U32.AND P1, PT, R0, UR9, PT ;  /* 0x0000000900007c0c */ /* 0x000fe2000bf26070 */
[----:B--2---:R-:W1:Y:S02]  /*46a0*/  SHFL.DOWN PT, R11, R2, 0x10, 0x1f ;  /* 0x0a001f00020b7f89 */ /* 0x004e6400000e0000 */
[----:B-1----:R-:W-:Y:S01]  /*46b0*/  FADD R11, R2, R11 ;  /* 0x0000000b020b7221 */ /* 0x002fe20000000000 */
[----:B------:R-:W-:-:S04]  /*46c0*/  HFMA2 R2, -RZ, RZ, 0, 0 ;  /* 0x00000000ff027431 */ /* 0x000fc800000001ff */
[----:B------:R-:W1:Y:S02]  /*46d0*/  SHFL.DOWN PT, R10, R11, 0x8, 0x1f ;  /* 0x09001f000b0a7f89 */ /* 0x000e6400000e0000 */
[----:B-1----:R-:W-:-:S05]  /*46e0*/  FADD R10, R11, R10 ;  /* 0x0000000a0b0a7221 */ /* 0x002fca0000000000 */
[----:B0-----:R-:W0:Y:S02]  /*46f0*/  SHFL.DOWN PT, R13, R10, 0x4, 0x1f ;  /* 0x08801f000a0d7f89 */ /* 0x001e2400000e0000 */
        /* <DEDUP_REMOVED lines=24> */
.L_x_58:
[----:B------:R-:W-:Y:S05]  /*4880*/  BSYNC B0 ;  /* 0x0000000000007941 */ /* 0x000fea0003800000 */
.L_x_57:
[----:B------:R-:W-:Y:S01]  /*4890*/  UMOV UR5, 0xffffffff ;  /* 0xffffffff00057882 */ /* 0x000fe20000000000 */
[----:B------:R-:W-:Y:S02]  /*48a0*/  ISETP.NE.AND P0, PT, R0, RZ, PT ;  /* 0x000000ff0000720c */ /* 0x000fe40003f05270 */
[----:B------:R-:W-:Y:S11]  /*48b0*/  BRA.DIV UR5, `(.L_x_60) ;  /* 0x0000001205547947 */ /* 0x000ff6000b800000 */
[----:B-12---:R1:W2:Y:S02]  /*48c0*/  SHFL.IDX PT, R10, R2, RZ, 0x1f ;  /* 0x00001fff020a7589 */ /* 0x0062a400000e0000 */
.L_x_105:
[----:B------:R-:W-:Y:S05]  /*48d0*/  WARPSYNC.ALL ;  /* 0x0000000000007948 */ /* 0x000fea0003800000 */
[----:B------:R-:W-:Y:S06]  /*48e0*/  BAR.SYNC.DEFER_BLOCKING 0x0 ;  /* 0x0000000000007b1d */ /* 0x000fec0000010000 */
[----:B------:R-:W-:Y:S04]  /*48f0*/  BSSY.RECONVERGENT B0, `(.L_x_61) ;  /* 0x0000010000007945 */ /* 0x000fe80003800200 */
[----:B------:R-:W-:Y:S05]  /*4900*/  @P0 BRA `(.L_x_62) ;  /* 0x0000000000380947 */ /* 0x000fea0003800000 */
[----:B-1--4-:R-:W1:Y:S08]  /*4910*/  MUFU.RCP R2, R5 ;  /* 0x0000000500027308 */ /* 0x012e700000001000 */
[----:B--2---:R-:W2:Y:S01]  /*4920*/  FCHK P0, R10, R5 ;  /* 0x000000050a007302 */ /* 0x004ea20000000000 */
[----:B-1----:R-:W-:-:S04]  /*4930*/  FFMA R11, -R5, R2, 1 ;  /* 0x3f800000050b7423 */ /* 0x002fc80000000102 */
[----:B------:R-:W-:-:S04]  /*4940*/  FFMA R2, R2, R11, R2 ;  /* 0x0000000b02027223 */ /* 0x000fc80000000002 */
[----:B------:R-:W-:-:S04]  /*4950*/  FFMA R11, R2, R10, RZ ;  /* 0x0000000a020b7223 */ /* 0x000fc800000000ff */
[----:B------:R-:W-:-:S04]  /*4960*/  FFMA R12, -R5, R11, R10 ;  /* 0x0000000b050c7223 */ /* 0x000fc8000000010a */
[----:B0-----:R-:W-:Y:S01]  /*4970*/  FFMA R13, R2, R12, R11 ;  /* 0x0000000c020d7223 */ /* 0x001fe2000000000b */
[----:B--2---:R-:W-:Y:S06]  /*4980*/  @!P0 BRA `(.L_x_63) ;  /* 0x00000000000c8947 */ /* 0x004fec0003800000 */
[----:B------:R-:W-:Y:S02]  /*4990*/  MOV R2, R10 ;  /* 0x0000000a00027202 */ /* 0x000fe40000000f00 */
[----:B------:R-:W-:-:S07]  /*49a0*/  MOV R10, 0x49c0 ;  /* 0x000049c0000a7802 */ /* 0x000fce0000000f00 */
[----:B------:R-:W-:Y:S05]  /*49b0*/  CALL.REL.NOINC `($__internal_0_$__cuda_sm3x_div_rn_noftz_f32_slowpath) ;  /* 0x0000001400087944 */ /* 0x000fea0003c00000 */
.L_x_63:
[----:B------:R-:W-:Y:S01]  /*49c0*/  MOV R10, UR10 ;  /* 0x0000000a000a7c02 */ /* 0x000fe20008000f00 */
[----:B------:R-:W-:-:S05]  /*49d0*/  IMAD.U32 R11, RZ, RZ, UR4 ;  /* 0x00000004ff0b7e24 */ /* 0x000fca000f8e00ff */
[----:B------:R3:W-:Y:S02]  /*49e0*/  STG.E desc[UR12][R10.64], R13 ;  /* 0x0000000d0a007986 */ /* 0x0007e4000c10190c */
.L_x_62:
[----:B------:R-:W-:Y:S05]  /*49f0*/  BSYNC.RECONVERGENT B0 ;  /* 0x0000000000007941 */ /* 0x000fea0003800200 */
.L_x_61:
[----:B------:R-:W-:Y:S01]  /*4a00*/  UIADD3 UR10, UP0, UPT, UR10, 0x8, URZ ;  /* 0x000000080a0a7890 */ /* 0x000fe2000ff1e0ff */
[----:B------:R-:W-:Y:S02]  /*4a10*/  IADD3 R9, PT, PT, R9, 0x2, RZ ;  /* 0x0000000209097810 */ /* 0x000fe40007ffe0ff */
[----:B------:R-:W-:Y:S01]  /*4a20*/  IADD3 R8, PT, PT, R8, 0x8, RZ ;  /* 0x0000000808087810 */ /* 0x000fe20007ffe0ff */
[----:B------:R-:W-:Y:S01]  /*4a30*/  UIADD3.X UR4, UPT, UPT, URZ, UR4, URZ, UP0, !UPT ;  /* 0x00000004ff047290 */ /* 0x000fe200087fe4ff */
[----:B------:R-:W-:Y:S11]  /*4a40*/  BRA.U UP1, `(.L_x_64) ;  /* 0xfffffff9011c7547 */ /* 0x000ff6000b83ffff */
.L_x_49:
[----:B-1----:R-:W1:Y:S02]  /*4a50*/  LDC R2, c[0x0][0x3a4] ;  /* 0x0000e900ff027b82 */ /* 0x002e640000000800 */
[----:B-1----:R-:W-:-:S04]  /*4a60*/  LOP3.LUT R2, R2, 0x1, RZ, 0xc0, !PT ;  /* 0x0000000102027812 */ /* 0x002fc800078ec0ff */
[----:B------:R-:W-:-:S13]  /*4a70*/  ISETP.NE.U32.AND P0, PT, R2, 0x1, PT ;  /* 0x000000010200780c */ /* 0x000fda0003f05070 */
[----:B------:R-:W-:Y:S05]  /*4a80*/  @P0 EXIT ;  /* 0x000000000000094d */ /* 0x000fea0003800000 */
[----:B------:R-:W-:-:S06]  /*4a90*/  LEA R2, R4, UR6, 0x2 ;  /* 0x0000000604027c11 */ /* 0x000fcc000f8e10ff */
[----:B------:R-:W5:Y:S01]  /*4aa0*/  LDL R2, [R2] ;  /* 0x0000000002027983 */ /* 0x000f620000100800 */
[----:B------:R-:W-:Y:S01]  /*4ab0*/  ISETP.NE.AND P0, PT, R21, RZ, PT ;  /* 0x000000ff1500720c */ /* 0x000fe20003f05270 */
[----:B------:R-:W-:Y:S01]  /*4ac0*/  BSSY B0, `(.L_x_65) ;  /* 0x0000020000007945 */ /* 0x000fe20003800000 */
[----:B------:R-:W-:Y:S01]  /*4ad0*/  ISETP.GE.U32.AND P1, PT, R0, UR9, PT ;  /* 0x0000000900007c0c */ /* 0x000fe2000bf26070 */
[----:B-----5:R-:W1:Y:S02]  /*4ae0*/  SHFL.DOWN PT, R7, R2, 0x10, 0x1f ;  /* 0x0a001f0002077f89 */ /* 0x020e6400000e0000 */
[----:B-1----:R-:W-:Y:S01]  /*4af0*/  FADD R7, R2, R7 ;  /* 0x0000000702077221 */ /* 0x002fe20000000000 */
[----:B------:R-:W-:-:S04]  /*4b00*/  HFMA2 R2, -RZ, RZ, 0, 0 ;  /* 0x00000000ff027431 */ /* 0x000fc800000001ff */
[----:B------:R-:W1:Y:S02]  /*4b10*/  SHFL.DOWN PT, R6, R7, 0x8, 0x1f ;  /* 0x09001f0007067f89 */ /* 0x000e6400000e0000 */
[----:B-1----:R-:W-:-:S05]  /*4b20*/  FADD R6, R7, R6 ;  /* 0x0000000607067221 */ /* 0x002fca0000000000 */
[----:B------:R-:W1:Y:S02]  /*4b30*/  SHFL.DOWN PT, R9, R6, 0x4, 0x1f ;  /* 0x08801f0006097f89 */ /* 0x000e6400000e0000 */
[----:B-1----:R-:W-:-:S05]  /*4b40*/  FADD R9, R6, R9 ;  /* 0x0000000906097221 */ /* 0x002fca0000000000 */
[----:B--2---:R-:W1:Y:S02]  /*4b50*/  SHFL.DOWN PT, R8, R9, 0x2, 0x1f ;  /* 0x08401f0009087f89 */ /* 0x004e6400000e0000 */
[----:B-1----:R-:W-:-:S05]  /*4b60*/  FADD R8, R9, R8 ;  /* 0x0000000809087221 */ /* 0x002fca0000000000 */
[----:B---3--:R-:W1:Y:S02]  /*4b70*/  SHFL.DOWN PT, R11, R8, 0x1, 0x1f ;  /* 0x08201f00080b7f89 */ /* 0x008e6400000e0000 */
[----:B-1----:R-:W-:-:S06]  /*4b80*/  FADD R11, R8, R11 ;  /* 0x0000000b080b7221 */ /* 0x002fcc0000000000 */
[----:B------:R-:W1:Y:S04]  /*4b90*/  SHFL.IDX PT, R11, R11, RZ, 0x1f ;  /* 0x00001fff0b0b7589 */ /* 0x000e6800000e0000 */
[----:B-1----:R1:W-:Y:S01]  /*4ba0*/  @!P0 STS [R20], R11 ;  /* 0x0000000b14008388 */ /* 0x0023e20000000800 */
[----:B------:R-:W-:Y:S01]  /*4bb0*/  BAR.SYNC.DEFER_BLOCKING 0x0 ;  /* 0x0000000000007b1d */ /* 0x000fe20000010000 */
[----:B------:R-:W-:-:S05]  /*4bc0*/  ISETP.GT.U32.AND P0, PT, R0, 0x1f, PT ;  /* 0x0000001f0000780c */ /* 0x000fca0003f04070 */
[----:B------:R1:W2:Y:S08]  /*4bd0*/  @!P1 LDS R2, [R3] ;  /* 0x0000000003029984 */ /* 0x0002b00000000800 */
[----:B-1----:R-:W-:Y:S05]  /*4be0*/  @P0 BRA `(.L_x_66) ;  /* 0x0000000000340947 */ /* 0x002fea0003800000 */
        /* <DEDUP_REMOVED lines=12> */
[----:B------:R1:W3:Y:S02]  /*4cb0*/  SHFL.IDX PT, R2, R13, RZ, 0x1f ;  /* 0x00001fff0d027589 */ /* 0x0002e400000e0000 */
.L_x_66:
[----:B------:R-:W-:Y:S05]  /*4cc0*/  BSYNC B0 ;  /* 0x0000000000007941 */ /* 0x000fea0003800000 */
.L_x_65:
[----:B------:R-:W-:Y:S01]  /*4cd0*/  UMOV UR4, 0xffffffff ;  /* 0xffffffff00047882 */ /* 0x000fe20000000000 */
[----:B------:R-:W-:Y:S02]  /*4ce0*/  ISETP.NE.AND P0, PT, R0, RZ, PT ;  /* 0x000000ff0000720c */ /* 0x000fe40003f05270 */
[----:B------:R-:W-:Y:S11]  /*4cf0*/  BRA.DIV UR4, `(.L_x_68) ;  /* 0x00000012040c7947 */ /* 0x000ff6000b800000 */
[----:B--23--:R-:W2:Y:S02]  /*4d00*/  SHFL.IDX PT, R2, R2, RZ, 0x1f ;  /* 0x00001fff02027589 */ /* 0x00cea400000e0000 */
.L_x_114:
[----:B------:R-:W-:Y:S05]  /*4d10*/  WARPSYNC.ALL ;  /* 0x0000000000007948 */ /* 0x000fea0003800000 */
[----:B------:R-:W-:Y:S06]  /*4d20*/  BAR.SYNC.DEFER_BLOCKING 0x0 ;  /* 0x0000000000007b1d */ /* 0x000fec0000010000 */
[----:B------:R-:W-:Y:S05]  /*4d30*/  @P0 EXIT ;  /* 0x000000000000094d */ /* 0x000fea0003800000 */
[----:B----4-:R-:W3:Y:S08]  /*4d40*/  MUFU.RCP R0, R5 ;  /* 0x0000000500007308 */ /* 0x010ef00000001000 */
[----:B--2---:R-:W2:Y:S01]  /*4d50*/  FCHK P0, R2, R5 ;  /* 0x0000000502007302 */ /* 0x004ea20000000000 */
[----:B---3--:R-:W-:-:S04]  /*4d60*/  FFMA R3, -R5, R0, 1 ;  /* 0x3f80000005037423 */ /* 0x008fc80000000100 */
[----:B------:R-:W-:-:S04]  /*4d70*/  FFMA R0, R0, R3, R0 ;  /* 0x0000000300007223 */ /* 0x000fc80000000000 */
[----:B------:R-:W-:-:S04]  /*4d80*/  FFMA R3, R0, R2, RZ ;  /* 0x0000000200037223 */ /* 0x000fc800000000ff */
[----:B------:R-:W-:-:S04]  /*4d90*/  FFMA R6, -R5, R3, R2 ;  /* 0x0000000305067223 */ /* 0x000fc80000000102 */
[----:B------:R-:W-:Y:S01]  /*4da0*/  FFMA R7, R0, R6, R3 ;  /* 0x0000000600077223 */ /* 0x000fe20000000003 */
[----:B--2---:R-:W-:Y:S06]  /*4db0*/  @!P0 BRA `(.L_x_69) ;  /* 0x00000000000c8947 */ /* 0x004fec0003800000 */
[----:B------:R-:W-:-:S07]  /*4dc0*/  MOV R10, 0x4de0 ;  /* 0x00004de0000a7802 */ /* 0x000fce0000000f00 */
[----:B01----:R-:W-:Y:S05]  /*4dd0*/  CALL.REL.NOINC `($__internal_0_$__cuda_sm3x_div_rn_noftz_f32_slowpath) ;  /* 0x0000001000007944 */ /* 0x003fea0003c00000 */
[----:B------:R-:W-:-:S07]  /*4de0*/  IMAD.MOV.U32 R7, RZ, RZ, R13 ;  /* 0x000000ffff077224 */ /* 0x000fce00078e000d */
.L_x_69:
[----:B------:R-:W2:Y:S01]  /*4df0*/  LDC.64 R2, c[0x0][0x398] ;  /* 0x0000e600ff027b82 */ /* 0x000ea20000000a00 */
[----:B------:R-:W-:-:S05]  /*4e00*/  IADD3 R5, PT, PT, R4, UR11, RZ ;  /* 0x0000000b04057c10 */ /* 0x000fca000fffe0ff */
[----:B--2---:R-:W-:-:S05]  /*4e10*/  IMAD.WIDE R2, R5, 0x4, R2 ;  /* 0x0000000405027825 */ /* 0x004fca00078e0202 */
[----:B------:R-:W-:Y:S01]  /*4e20*/  STG.E desc[UR12][R2.64], R7 ;  /* 0x0000000702007986 */ /* 0x000fe2000c10190c */
[----:B------:R-:W-:Y:S05]  /*4e30*/  EXIT ;  /* 0x000000000000794d */ /* 0x000fea0003800000 */
.L_x_37:
[----:B------:R-:W-:Y:S01]  /*4e40*/  HFMA2 R12, -RZ, RZ, 0, 9.5367431640625e-07 ;  /* 0x00000010ff0c7431 */ /* 0x000fe200000001ff */
[----:B-1----:R-:W-:Y:S01]  /*4e50*/  MOV R19, R4 ;  /* 0x0000000400137202 */ /* 0x002fe20000000f00 */
[----:B------:R-:W-:Y:S01]  /*4e60*/  IMAD.MOV.U32 R11, RZ, RZ, 0x1f ;  /* 0x0000001fff0b7424 */ /* 0x000fe200078e00ff */
[----:B------:R-:W-:Y:S01]  /*4e70*/  MOV R10, 0xffffffff ;  /* 0xffffffff000a7802 */ /* 0x000fe20000000f00 */
[----:B------:R-:W-:Y:S01]  /*4e80*/  HFMA2 R14, -RZ, RZ, 0, 0 ;  /* 0x00000000ff0e7431 */ /* 0x000fe200000001ff */
[----:B------:R-:W-:-:S07]  /*4e90*/  MOV R15, 0x1f ;  /* 0x0000001f000f7802 */ /* 0x000fce0000000f00 */
[----:B------:R-:W-:Y:S05]  /*4ea0*/  WARPSYNC.COLLECTIVE R10, `(.L_x_70) ;  /* 0x000000000a087348 */ /* 0x000fea0003c00000 */
[----:B------:R0:W1:Y:S02]  /*4eb0*/  SHFL.DOWN P2, R13, R19, R12, R11 ;  /* 0x0800000c130d7389 */ /* 0x000064000004000b */
[----:B01----:R-:W-:Y:S05]  /*4ec0*/  ENDCOLLECTIVE ;  /* 0x000000000000791b */ /* 0x003fea0003800000 */
.L_x_70:
[----:B------:R-:W-:Y:S01]  /*4ed0*/  HFMA2 R12, -RZ, RZ, 0, 4.76837158203125e-07 ;  /* 0x00000008ff0c7431 */ /* 0x000fe200000001ff */
[----:B------:R-:W-:-:S04]  /*4ee0*/  FMNMX R2, R4, R13, !PT ;  /* 0x0000000d04027209 */ /* 0x000fc80007800000 */
[----:B------:R-:W-:-:S07]  /*4ef0*/  MOV R19, R2 ;  /* 0x0000000200137202 */ /* 0x000fce0000000f00 */
[----:B------:R-:W-:Y:S05]  /*4f00*/  WARPSYNC.COLLECTIVE R10, `(.L_x_71) ;  /* 0x000000000a087348 */ /* 0x000fea0003c00000 */
[----:B------:R0:W1:Y:S02]  /*4f10*/  SHFL.DOWN P2, R13, R19, R12, R11 ;  /* 0x0800000c130d7389 */ /* 0x000064000004000b */
[----:B01----:R-:W-:Y:S05]  /*4f20*/  ENDCOLLECTIVE ;  /* 0x000000000000791b */ /* 0x003fea0003800000 */
.L_x_71:
[----:B------:R-:W-:Y:S02]  /*4f30*/  MOV R12, 0x4 ;  /* 0x00000004000c7802 */ /* 0x000fe40000000f00 */
[----:B------:R-:W-:-:S05]  /*4f40*/  FMNMX R5, R2, R13, !PT ;  /* 0x0000000d02057209 */ /* 0x000fca0007800000 */
[----:B------:R-:W-:-:S07]  /*4f50*/  IMAD.MOV.U32 R19, RZ, RZ, R5 ;  /* 0x000000ffff137224 */ /* 0x000fce00078e0005 */
[----:B------:R-:W-:Y:S05]  /*4f60*/  WARPSYNC.COLLECTIVE R10, `(.L_x_72) ;  /* 0x000000000a087348 */ /* 0x000fea0003c00000 */
[----:B------:R0:W1:Y:S02]  /*4f70*/  SHFL.DOWN P2, R13, R19, R12, R11 ;  /* 0x0800000c130d7389 */ /* 0x000064000004000b */
[----:B01----:R-:W-:Y:S05]  /*4f80*/  ENDCOLLECTIVE ;  /* 0x000000000000791b */ /* 0x003fea0003800000 */
.L_x_72:
[----:B------:R-:W-:Y:S01]  /*4f90*/  HFMA2 R12, -RZ, RZ, 0, 1.1920928955078125e-07 ;  /* 0x00000002ff0c7431 */ /* 0x000fe200000001ff */
[----:B------:R-:W-:-:S04]  /*4fa0*/  FMNMX R6, R5, R13, !PT ;  /* 0x0000000d05067209 */ /* 0x000fc80007800000 */
[----:B------:R-:W-:-:S07]  /*4fb0*/  MOV R19, R6 ;  /* 0x0000000600137202 */ /* 0x000fce0000000f00 */
[----:B------:R-:W-:Y:S05]  /*4fc0*/  WARPSYNC.COLLECTIVE R10, `(.L_x_73) ;  /* 0x000000000a087348 */ /* 0x000fea0003c00000 */
[----:B------:R0:W1:Y:S02]  /*4fd0*/  SHFL.DOWN P2, R13, R19, R12, R11 ;  /* 0x0800000c130d7389 */ /* 0x000064000004000b */
[----:B01----:R-:W-:Y:S05]  /*4fe0*/  ENDCOLLECTIVE ;  /* 0x000000000000791b */ /* 0x003fea0003800000 */
.L_x_73:
[----:B------:R-:W-:Y:S02]  /*4ff0*/  MOV R12, 0x1 ;  /* 0x00000001000c7802 */ /* 0x000fe40000000f00 */
[----:B------:R-:W-:-:S05]  /*5000*/  FMNMX R7, R6, R13, !PT ;  /* 0x0000000d06077209 */ /* 0x000fca0007800000 */
[----:B------:R-:W-:-:S07]  /*5010*/  IMAD.MOV.U32 R19, RZ, RZ, R7 ;  /* 0x000000ffff137224 */ /* 0x000fce00078e0007 */
[----:B------:R-:W-:Y:S05]  /*5020*/  WARPSYNC.COLLECTIVE R10, `(.L_x_74) ;  /* 0x000000000a087348 */ /* 0x000fea0003c00000 */
[----:B------:R0:W1:Y:S02]  /*5030*/  SHFL.DOWN P2, R13, R19, R12, R11 ;  /* 0x0800000c130d7389 */ /* 0x000064000004000b */
[----:B01----:R-:W-:Y:S05]  /*5040*/  ENDCOLLECTIVE ;  /* 0x000000000000791b */ /* 0x003fea0003800000 */
.L_x_74:
[----:B------:R-:W-:-:S07]  /*5050*/  FMNMX R13, R7, R13, !PT ;  /* 0x0000000d070d7209 */ /* 0x000fce0007800000 */
[----:B------:R-:W-:Y:S05]  /*5060*/  WARPSYNC.COLLECTIVE R10, `(.L_x_75) ;  /* 0x000000000a087348 */ /* 0x000fea0003c00000 */
[----:B------:R0:W1:Y:S02]  /*5070*/  SHFL.IDX P2, R13, R13, R14, R15 ;  /* 0x0000000e0d0d7389 */ /* 0x000064000004000f */
[----:B01----:R-:W-:Y:S05]  /*5080*/  ENDCOLLECTIVE ;  /* 0x000000000000791b */ /* 0x003fea0003800000 */
.L_x_75:
[----:B------:R-:W-:Y:S01]  /*5090*/  IMAD.MOV.U32 R4, RZ, RZ, R13 ;  /* 0x000000ffff047224 */ /* 0x000fe200078e000d */
[----:B------:R-:W-:Y:S06]  /*50a0*/  BRA `(.L_x_36) ;  /* 0xffffffe400e47947 */ /* 0x000fec000383ffff */
.L_x_38:
[----:B------:R-:W-:Y:S01]  /*50b0*/  HFMA2 R14, -RZ, RZ, 0, 0 ;  /* 0x00000000ff0e7431 */ /* 0x000fe200000001ff */
[----:B------:R-:W-:Y:S01]  /*50c0*/  BSSY B0, `(.L_x_76) ;  /* 0x0000007000007945 */ /* 0x000fe20003800000 */
[----:B012---:R-:W-:Y:S01]  /*50d0*/  MOV R13, R4 ;  /* 0x00000004000d7202 */ /* 0x007fe20000000f00 */
[----:B------:R-:W-:Y:S01]  /*50e0*/  IMAD.MOV.U32 R10, RZ, RZ, -0x1 ;  /* 0xffffffffff0a7424 */ /* 0x000fe200078e00ff */
[----:B------:R-:W-:-:S07]  /*50f0*/  MOV R15, 0x1f ;  /* 0x0000001f000f7802 */ /* 0x000fce0000000f00 */
[----:B------:R-:W-:Y:S05]  /*5100*/  WARPSYNC.COLLECTIVE R10, `(.L_x_77) ;  /* 0x000000000a087348 */ /* 0x000fea0003c00000 */
[----:B------:R0:W1:Y:S02]  /*5110*/  SHFL.IDX P2, R13, R13, R14, R15 ;  /* 0x0000000e0d0d7389 */ /* 0x000064000004000f */
[----:B01----:R-:W-:Y:S05]  /*5120*/  ENDCOLLECTIVE ;  /* 0x000000000000791b */ /* 0x003fea0003800000 */
.L_x_77:
[----:B------:R-:W-:Y:S05]  /*5130*/  BSYNC B0 ;  /* 0x0000000000007941 */ /* 0x000fea0003800000 */
.L_x_76:
[----:B------:R-:W-:Y:S01]  /*5140*/  MOV R4, R13 ;  /* 0x0000000d00047202 */ /* 0x000fe20000000f00 */
[----:B------:R-:W-:Y:S06]  /*5150*/  BRA `(.L_x_78) ;  /* 0xffffffe400d87947 */ /* 0x000fec000383ffff */
.L_x_47:
[----:B------:R-:W-:Y:S01]  /*5160*/  HFMA2 R12, -RZ, RZ, 0, 9.5367431640625e-07 ;  /* 0x00000010ff0c7431 */ /* 0x000fe200000001ff */
[----:B--2---:R-:W-:Y:S01]  /*5170*/  MOV R19, R8 ;  /* 0x0000000800137202 */ /* 0x004fe20000000f00 */
[----:B------:R-:W-:Y:S01]  /*5180*/  IMAD.MOV.U32 R11, RZ, RZ, 0x1f ;  /* 0x0000001fff0b7424 */ /* 0x000fe200078e00ff */
[----:B------:R-:W-:Y:S01]  /*5190*/  MOV R10, 0xffffffff ;  /* 0xffffffff000a7802 */ /* 0x000fe20000000f00 */
[----:B------:R-:W-:Y:S01]  /*51a0*/  HFMA2 R14, -RZ, RZ, 0, 0 ;  /* 0x00000000ff0e7431 */ /* 0x000fe200000001ff */
[----:B------:R-:W-:-:S07]  /*51b0*/  MOV R15, 0x1f ;  /* 0x0000001f000f7802 */ /* 0x000fce0000000f00 */
[----:B01----:R-:W-:Y:S05]  /*51c0*/  WARPSYNC.COLLECTIVE R10, `(.L_x_79) ;  /* 0x000000000a087348 */ /* 0x003fea0003c00000 */
[----:B0-----:R0:W2:Y:S02]  /*51d0*/  SHFL.DOWN P2, R13, R19, R12, R11 ;  /* 0x0800000c130d7389 */ /* 0x0010a4000004000b */
[----:B012---:R-:W-:Y:S05]  /*51e0*/  ENDCOLLECTIVE ;  /* 0x000000000000791b */ /* 0x007fea0003800000 */
.L_x_79:
[----:B------:R-:W-:Y:S02]  /*51f0*/  HFMA2 R12, -RZ, RZ, 0, 4.76837158203125e-07 ;  /* 0x00000008ff0c7431 */ /* 0x000fe400000001ff */
[----:B------:R-:W-:-:S05]  /*5200*/  FADD R4, R8, R13 ;  /* 0x0000000d08047221 */ /* 0x000fca0000000000 */
[----:B------:R-:W-:-:S07]  /*5210*/  MOV R19, R4 ;  /* 0x0000000400137202 */ /* 0x000fce0000000f00 */
[----:B------:R-:W-:Y:S05]  /*5220*/  WARPSYNC.COLLECTIVE R10, `(.L_x_80) ;  /* 0x000000000a087348 */ /* 0x000fea0003c00000 */
[----:B------:R0:W1:Y:S02]  /*5230*/  SHFL.DOWN P2, R13, R19, R12, R11 ;  /* 0x0800000c130d7389 */ /* 0x000064000004000b */
[----:B01----:R-:W-:Y:S05]  /*5240*/  ENDCOLLECTIVE ;  /* 0x000000000000791b */ /* 0x003fea0003800000 */
.L_x_80:
[----:B------:R-:W-:Y:S01]  /*5250*/  MOV R12, 0x4 ;  /* 0x00000004000c7802 */ /* 0x000fe20000000f00 */
[----:B------:R-:W-:-:S04]  /*5260*/  FADD R5, R4, R13 ;  /* 0x0000000d04057221 */ /* 0x000fc80000000000 */
[----:B------:R-:W-:-:S07]  /*5270*/  IMAD.MOV.U32 R19, RZ, RZ, R5 ;  /* 0x000000ffff137224 */ /* 0x000fce00078e0005 */
[----:B------:R-:W-:Y:S05]  /*5280*/  WARPSYNC.COLLECTIVE R10, `(.L_x_81) ;  /* 0x000000000a087348 */ /* 0x000fea0003c00000 */
[----:B------:R0:W1:Y:S02]  /*5290*/  SHFL.DOWN P2, R13, R19, R12, R11 ;  /* 0x0800000c130d7389 */ /* 0x000064000004000b */
[----:B01----:R-:W-:Y:S05]  /*52a0*/  ENDCOLLECTIVE ;  /* 0x000000000000791b */ /* 0x003fea0003800000 */
.L_x_81:
[----:B------:R-:W-:Y:S02]  /*52b0*/  HFMA2 R12, -RZ, RZ, 0, 1.1920928955078125e-07 ;  /* 0x00000002ff0c7431 */ /* 0x000fe400000001ff */
[----:B------:R-:W-:-:S05]  /*52c0*/  FADD R6, R5, R13 ;  /* 0x0000000d05067221 */ /* 0x000fca0000000000 */
[----:B------:R-:W-:-:S07]  /*52d0*/  MOV R19, R6 ;  /* 0x0000000600137202 */ /* 0x000fce0000000f00 */
[----:B------:R-:W-:Y:S05]  /*52e0*/  WARPSYNC.COLLECTIVE R10, `(.L_x_82) ;  /* 0x000000000a087348 */ /* 0x000fea0003c00000 */
[----:B------:R0:W1:Y:S02]  /*52f0*/  SHFL.DOWN P2, R13, R19, R12, R11 ;  /* 0x0800000c130d7389 */ /* 0x000064000004000b */
[----:B01----:R-:W-:Y:S05]  /*5300*/  ENDCOLLECTIVE ;  /* 0x000000000000791b */ /* 0x003fea0003800000 */
.L_x_82:
[----:B------:R-:W-:Y:S01]  /*5310*/  MOV R12, 0x1 ;  /* 0x00000001000c7802 */ /* 0x000fe20000000f00 */
[----:B------:R-:W-:-:S04]  /*5320*/  FADD R7, R6, R13 ;  /* 0x0000000d06077221 */ /* 0x000fc80000000000 */
[----:B------:R-:W-:-:S07]  /*5330*/  IMAD.MOV.U32 R19, RZ, RZ, R7 ;  /* 0x000000ffff137224 */ /* 0x000fce00078e0007 */
[----:B------:R-:W-:Y:S05]  /*5340*/  WARPSYNC.COLLECTIVE R10, `(.L_x_83) ;  /* 0x000000000a087348 */ /* 0x000fea0003c00000 */
[----:B------:R0:W1:Y:S02]  /*5350*/  SHFL.DOWN P2, R13, R19, R12, R11 ;  /* 0x0800000c130d7389 */ /* 0x000064000004000b */
[----:B01----:R-:W-:Y:S05]  /*5360*/  ENDCOLLECTIVE ;  /* 0x000000000000791b */ /* 0x003fea0003800000 */
.L_x_83:
[----:B------:R-:W-:-:S07]  /*5370*/  FADD R13, R7, R13 ;  /* 0x0000000d070d7221 */ /* 0x000fce0000000000 */
[----:B------:R-:W-:Y:S05]  /*5380*/  WARPSYNC.COLLECTIVE R10, `(.L_x_84) ;  /* 0x000000000a087348 */ /* 0x000fea0003c00000 */
[----:B------:R0:W1:Y:S02]  /*5390*/  SHFL.IDX P2, R13, R13, R14, R15 ;  /* 0x0000000e0d0d7389 */ /* 0x000064000004000f */
[----:B01----:R-:W-:Y:S05]  /*53a0*/  ENDCOLLECTIVE ;  /* 0x000000000000791b */ /* 0x003fea0003800000 */
.L_x_84:
[----:B------:R-:W-:Y:S01]  /*53b0*/  IMAD.MOV.U32 R8, RZ, RZ, R13 ;  /* 0x000000ffff087224 */ /* 0x000fe200078e000d */
[----:B------:R-:W-:Y:S06]  /*53c0*/  BRA `(.L_x_46) ;  /* 0xffffffec00687947 */ /* 0x000fec000383ffff */
.L_x_48:
[----:B------:R-:W-:Y:S01]  /*53d0*/  HFMA2 R14, -RZ, RZ, 0, 0 ;  /* 0x00000000ff0e7431 */ /* 0x000fe200000001ff */
[----:B------:R-:W-:Y:S01]  /*53e0*/  BSSY B0, `(.L_x_85) ;  /* 0x0000007000007945 */ /* 0x000fe20003800000 */
[----:B0-234-:R-:W-:Y:S01]  /*53f0*/  MOV R13, R8 ;  /* 0x00000008000d7202 */ /* 0x01dfe20000000f00 */
[----:B------:R-:W-:Y:S01]  /*5400*/  IMAD.MOV.U32 R10, RZ, RZ, -0x1 ;  /* 0xffffffffff0a7424 */ /* 0x000fe200078e00ff */
[----:B------:R-:W-:-:S07]  /*5410*/  MOV R15, 0x1f ;  /* 0x0000001f000f7802 */ /* 0x000fce0000000f00 */
[----:B-1----:R-:W-:Y:S05]  /*5420*/  WARPSYNC.COLLECTIVE R10, `(.L_x_86) ;  /* 0x000000000a087348 */ /* 0x002fea0003c00000 */
[----:B------:R0:W2:Y:S02]  /*5430*/  SHFL.IDX P2, R13, R13, R14, R15 ;  /* 0x0000000e0d0d7389 */ /* 0x0000a4000004000f */
[----:B012---:R-:W-:Y:S05]  /*5440*/  ENDCOLLECTIVE ;  /* 0x000000000000791b */ /* 0x007fea0003800000 */
.L_x_86:
[----:B------:R-:W-:Y:S05]  /*5450*/  BSYNC B0 ;  /* 0x0000000000007941 */ /* 0x000fea0003800000 */
.L_x_85:
[----:B------:R-:W-:Y:S01]  /*5460*/  MOV R5, R13 ;  /* 0x0000000d00057202 */ /* 0x000fe20000000f00 */
[----:B------:R-:W-:Y:S06]  /*5470*/  BRA `(.L_x_87) ;  /* 0xffffffec004c7947 */ /* 0x000fec000383ffff */
.L_x_52:
[----:B------:R-:W-:Y:S01]  /*5480*/  HFMA2 R12, -RZ, RZ, 0, 9.5367431640625e-07 ;  /* 0x00000010ff0c7431 */ /* 0x000fe200000001ff */
[----:B-1----:R-:W-:Y:S01]  /*5490*/  MOV R19, R2 ;  /* 0x0000000200137202 */ /* 0x002fe20000000f00 */
[----:B------:R-:W-:Y:S01]  /*54a0*/  IMAD.MOV.U32 R11, RZ, RZ, 0x1f ;  /* 0x0000001fff0b7424 */ /* 0x000fe200078e00ff */
[----:B------:R-:W-:-:S07]  /*54b0*/  MOV R10, 0xffffffff ;  /* 0xffffffff000a7802 */ /* 0x000fce0000000f00 */
[----:B----4-:R-:W-:Y:S05]  /*54c0*/  WARPSYNC.COLLECTIVE R10, `(.L_x_88) ;  /* 0x000000000a087348 */ /* 0x010fea0003c00000 */
[----:B------:R0:W1:Y:S02]  /*54d0*/  SHFL.DOWN P2, R13, R19, R12, R11 ;  /* 0x0800000c130d7389 */ /* 0x000064000004000b */
[----:B01--4-:R-:W-:Y:S05]  /*54e0*/  ENDCOLLECTIVE ;  /* 0x000000000000791b */ /* 0x013fea0003800000 */
.L_x_88:
[----:B------:R-:W-:Y:S02]  /*54f0*/  HFMA2 R12, -RZ, RZ, 0, 4.76837158203125e-07 ;  /* 0x00000008ff0c7431 */ /* 0x000fe400000001ff */
[----:B------:R-:W-:-:S05]  /*5500*/  FADD R14, R2, R13 ;  /* 0x0000000d020e7221 */ /* 0x000fca0000000000 */
[----:B------:R-:W-:-:S07]  /*5510*/  MOV R19, R14 ;  /* 0x0000000e00137202 */ /* 0x000fce0000000f00 */
[----:B------:R-:W-:Y:S05]  /*5520*/  WARPSYNC.COLLECTIVE R10, `(.L_x_89) ;  /* 0x000000000a087348 */ /* 0x000fea0003c00000 */
[----:B------:R0:W1:Y:S02]  /*5530*/  SHFL.DOWN P2, R13, R19, R12, R11 ;  /* 0x0800000c130d7389 */ /* 0x000064000004000b */
[----:B01----:R-:W-:Y:S05]  /*5540*/  ENDCOLLECTIVE ;  /* 0x000000000000791b */ /* 0x003fea0003800000 */
.L_x_89:
[----:B------:R-:W-:Y:S01]  /*5550*/  MOV R12, 0x4 ;  /* 0x00000004000c7802 */ /* 0x000fe20000000f00 */
[----:B------:R-:W-:Y:S01]  /*5560*/  FADD R15, R14, R13 ;  /* 0x0000000d0e0f7221 */ /* 0x000fe20000000000 */
[----:B------:R-:W-:-:S03]  /*5570*/  HFMA2 R14, -RZ, RZ, 0, 0 ;  /* 0x00000000ff0e7431 */ /* 0x000fc600000001ff */
[----:B------:R-:W-:-:S07]  /*5580*/  IMAD.MOV.U32 R19, RZ, RZ, R15 ;  /* 0x000000ffff137224 */ /* 0x000fce00078e000f */
[----:B------:R-:W-:Y:S05]  /*5590*/  WARPSYNC.COLLECTIVE R10, `(.L_x_90) ;  /* 0x000000000a087348 */ /* 0x000fea0003c00000 */
[----:B------:R0:W1:Y:S02]  /*55a0*/  SHFL.DOWN P2, R13, R19, R12, R11 ;  /* 0x0800000c130d7389 */ /* 0x000064000004000b */
[----:B01----:R-:W-:Y:S05]  /*55b0*/  ENDCOLLECTIVE ;  /* 0x000000000000791b */ /* 0x003fea0003800000 */
.L_x_90:
[----:B------:R-:W-:Y:S02]  /*55c0*/  HFMA2 R12, -RZ, RZ, 0, 1.1920928955078125e-07 ;  /* 0x00000002ff0c7431 */ /* 0x000fe400000001ff */
[----:B------:R-:W-:Y:S01]  /*55d0*/  FADD R16, R15, R13 ;  /* 0x0000000d0f107221 */ /* 0x000fe20000000000 */
[----:B------:R-:W-:-:S04]  /*55e0*/  MOV R15, 0x1f ;  /* 0x0000001f000f7802 */ /* 0x000fc80000000f00 */
[----:B------:R-:W-:-:S07]  /*55f0*/  MOV R19, R16 ;  /* 0x0000001000137202 */ /* 0x000fce0000000f00 */
[----:B------:R-:W-:Y:S05]  /*5600*/  WARPSYNC.COLLECTIVE R10, `(.L_x_91) ;  /* 0x000000000a087348 */ /* 0x000fea0003c00000 */
[----:B------:R0:W1:Y:S02]  /*5610*/  SHFL.DOWN P2, R13, R19, R12, R11 ;  /* 0x0800000c130d7389 */ /* 0x000064000004000b */
[----:B01----:R-:W-:Y:S05]  /*5620*/  ENDCOLLECTIVE ;  /* 0x000000000000791b */ /* 0x003fea0003800000 */
.L_x_91:
[----:B------:R-:W-:Y:S01]  /*5630*/  MOV R12, 0x1 ;  /* 0x00000001000c7802 */ /* 0x000fe20000000f00 */
[----:B------:R-:W-:-:S04]  /*5640*/  FADD R17, R16, R13 ;  /* 0x0000000d10117221 */ /* 0x000fc80000000000 */
[----:B------:R-:W-:-:S07]  /*5650*/  IMAD.MOV.U32 R19, RZ, RZ, R17 ;  /* 0x000000ffff137224 */ /* 0x000fce00078e0011 */
[----:B------:R-:W-:Y:S05]  /*5660*/  WARPSYNC.COLLECTIVE R10, `(.L_x_92) ;  /* 0x000000000a087348 */ /* 0x000fea0003c00000 */
[----:B------:R0:W1:Y:S02]  /*5670*/  SHFL.DOWN P2, R13, R19, R12, R11 ;  /* 0x0800000c130d7389 */ /* 0x000064000004000b */
[----:B01----:R-:W-:Y:S05]  /*5680*/  ENDCOLLECTIVE ;  /* 0x000000000000791b */ /* 0x003fea0003800000 */
.L_x_92:
[----:B------:R-:W-:-:S07]  /*5690*/  FADD R13, R17, R13 ;  /* 0x0000000d110d7221 */ /* 0x000fce0000000000 */
[----:B------:R-:W-:Y:S05]  /*56a0*/  WARPSYNC.COLLECTIVE R10, `(.L_x_93) ;  /* 0x000000000a087348 */ /* 0x000fea0003c00000 */
[----:B------:R0:W1:Y:S02]  /*56b0*/  SHFL.IDX P2, R13, R13, R14, R15 ;  /* 0x0000000e0d0d7389 */ /* 0x000064000004000f */
[----:B01----:R-:W-:Y:S05]  /*56c0*/  ENDCOLLECTIVE ;  /* 0x000000000000791b */ /* 0x003fea0003800000 */
.L_x_93:
[----:B------:R-:W-:Y:S01]  /*56d0*/  IMAD.MOV.U32 R2, RZ, RZ, R13 ;  /* 0x000000ffff027224 */ /* 0x000fe200078e000d */
[----:B------:R-:W-:Y:S06]  /*56e0*/  BRA `(.L_x_51) ;  /* 0xffffffec00847947 */ /* 0x000fec000383ffff */
.L_x_53:
[----:B------:R-:W-:Y:S01]  /*56f0*/  HFMA2 R14, -RZ, RZ, 0, 0 ;  /* 0x00000000ff0e7431 */ /* 0x000fe200000001ff */
[----:B------:R-:W-:Y:S01]  /*5700*/  BSSY B0, `(.L_x_94) ;  /* 0x0000007000007945 */ /* 0x000fe20003800000 */
[----:B012---:R-:W-:Y:S01]  /*5710*/  MOV R13, R2 ;  /* 0x00000002000d7202 */ /* 0x007fe20000000f00 */
[----:B------:R-:W-:Y:S01]  /*5720*/  IMAD.MOV.U32 R10, RZ, RZ, -0x1 ;  /* 0xffffffffff0a7424 */ /* 0x000fe200078e00ff */
[----:B------:R-:W-:-:S07]  /*5730*/  MOV R15, 0x1f ;  /* 0x0000001f000f7802 */ /* 0x000fce0000000f00 */
[----:B----4-:R-:W-:Y:S05]  /*5740*/  WARPSYNC.COLLECTIVE R10, `(.L_x_95) ;  /* 0x000000000a087348 */ /* 0x010fea0003c00000 */
[----:B------:R0:W1:Y:S02]  /*5750*/  SHFL.IDX P2, R13, R13, R14, R15 ;  /* 0x0000000e0d0d7389 */ /* 0x000064000004000f */
[----:B01--4-:R-:W-:Y:S05]  /*5760*/  ENDCOLLECTIVE ;  /* 0x000000000000791b */ /* 0x013fea0003800000 */
.L_x_95:
[----:B------:R-:W-:Y:S05]  /*5770*/  BSYNC B0 ;  /* 0x0000000000007941 */ /* 0x000fea0003800000 */
.L_x_94:
[----:B------:R-:W-:Y:S01]  /*5780*/  MOV R2, R13 ;  /* 0x0000000d00027202 */ /* 0x000fe20000000f00 */
[----:B------:R-:W-:Y:S06]  /*5790*/  BRA `(.L_x_96) ;  /* 0xffffffec006c7947 */ /* 0x000fec000383ffff */
.L_x_59:
[----:B------:R-:W-:Y:S01]  /*57a0*/  HFMA2 R12, -RZ, RZ, 0, 9.5367431640625e-07 ;  /* 0x00000010ff0c7431 */ /* 0x000fe200000001ff */
[----:B-1----:R-:W-:Y:S01]  /*57b0*/  MOV R19, R2 ;  /* 0x0000000200137202 */ /* 0x002fe20000000f00 */
[----:B------:R-:W-:Y:S01]  /*57c0*/  IMAD.MOV.U32 R11, RZ, RZ, 0x1f ;  /* 0x0000001fff0b7424 */ /* 0x000fe200078e00ff */
[----:B------:R-:W-:-:S07]  /*57d0*/  MOV R10, 0xffffffff ;  /* 0xffffffff000a7802 */ /* 0x000fce0000000f00 */
[----:B----4-:R-:W-:Y:S05]  /*57e0*/  WARPSYNC.COLLECTIVE R10, `(.L_x_97) ;  /* 0x000000000a087348 */ /* 0x010fea0003c00000 */
[----:B------:R0:W1:Y:S02]  /*57f0*/  SHFL.DOWN P2, R13, R19, R12, R11 ;  /* 0x0800000c130d7389 */ /* 0x000064000004000b */
[----:B01--4-:R-:W-:Y:S05]  /*5800*/  ENDCOLLECTIVE ;  /* 0x000000000000791b */ /* 0x013fea0003800000 */
.L_x_97:
[----:B------:R-:W-:Y:S02]  /*5810*/  HFMA2 R12, -RZ, RZ, 0, 4.76837158203125e-07 ;  /* 0x00000008ff0c7431 */ /* 0x000fe400000001ff */
[----:B------:R-:W-:-:S05]  /*5820*/  FADD R14, R2, R13 ;  /* 0x0000000d020e7221 */ /* 0x000fca0000000000 */
[----:B------:R-:W-:-:S07]  /*5830*/  MOV R19, R14 ;  /* 0x0000000e00137202 */ /* 0x000fce0000000f00 */
[----:B------:R-:W-:Y:S05]  /*5840*/  WARPSYNC.COLLECTIVE R10, `(.L_x_98) ;  /* 0x000000000a087348 */ /* 0x000fea0003c00000 */
[----:B------:R0:W1:Y:S02]  /*5850*/  SHFL.DOWN P2, R13, R19, R12, R11 ;  /* 0x0800000c130d7389 */ /* 0x000064000004000b */
[----:B01----:R-:W-:Y:S05]  /*5860*/  ENDCOLLECTIVE ;  /* 0x000000000000791b */ /* 0x003fea0003800000 */
.L_x_98:
[----:B------:R-:W-:Y:S01]  /*5870*/  MOV R12, 0x4 ;  /* 0x00000004000c7802 */ /* 0x000fe20000000f00 */
[----:B------:R-:W-:Y:S01]  /*5880*/  FADD R15, R14, R13 ;  /* 0x0000000d0e0f7221 */ /* 0x000fe20000000000 */
[----:B------:R-:W-:-:S03]  /*5890*/  HFMA2 R14, -RZ, RZ, 0, 0 ;  /* 0x00000000ff0e7431 */ /* 0x000fc600000001ff */
[----:B------:R-:W-:-:S07]  /*58a0*/  IMAD.MOV.U32 R19, RZ, RZ, R15 ;  /* 0x000000ffff137224 */ /* 0x000fce00078e000f */
[----:B------:R-:W-:Y:S05]  /*58b0*/  WARPSYNC.COLLECTIVE R10, `(.L_x_99) ;  /* 0x000000000a087348 */ /* 0x000fea0003c00000 */
[----:B------:R0:W1:Y:S02]  /*58c0*/  SHFL.DOWN P2, R13, R19, R12, R11 ;  /* 0x0800000c130d7389 */ /* 0x000064000004000b */
[----:B01----:R-:W-:Y:S05]  /*58d0*/  ENDCOLLECTIVE ;  /* 0x000000000000791b */ /* 0x003fea0003800000 */
.L_x_99:
[----:B------:R-:W-:Y:S02]  /*58e0*/  HFMA2 R12, -RZ, RZ, 0, 1.1920928955078125e-07 ;  /* 0x00000002ff0c7431 */ /* 0x000fe400000001ff */
[----:B------:R-:W-:Y:S01]  /*58f0*/  FADD R16, R15, R13 ;  /* 0x0000000d0f107221 */ /* 0x000fe20000000000 */
[----:B------:R-:W-:-:S04]  /*5900*/  MOV R15, 0x1f ;  /* 0x0000001f000f7802 */ /* 0x000fc80000000f00 */
[----:B------:R-:W-:-:S07]  /*5910*/  MOV R19, R16 ;  /* 0x0000001000137202 */ /* 0x000fce0000000f00 */
[----:B------:R-:W-:Y:S05]  /*5920*/  WARPSYNC.COLLECTIVE R10, `(.L_x_100) ;  /* 0x000000000a087348 */ /* 0x000fea0003c00000 */
[----:B------:R0:W1:Y:S02]  /*5930*/  SHFL.DOWN P2, R13, R19, R12, R11 ;  /* 0x0800000c130d7389 */ /* 0x000064000004000b */
[----:B01----:R-:W-:Y:S05]  /*5940*/  ENDCOLLECTIVE ;  /* 0x000000000000791b */ /* 0x003fea0003800000 */
.L_x_100:
[----:B------:R-:W-:Y:S01]  /*5950*/  MOV R12, 0x1 ;  /* 0x00000001000c7802 */ /* 0x000fe20000000f00 */
[----:B------:R-:W-:-:S04]  /*5960*/  FADD R17, R16, R13 ;  /* 0x0000000d10117221 */ /* 0x000fc80000000000 */
[----:B------:R-:W-:-:S07]  /*5970*/  IMAD.MOV.U32 R19, RZ, RZ, R17 ;  /* 0x000000ffff137224 */ /* 0x000fce00078e0011 */
[----:B------:R-:W-:Y:S05]  /*5980*/  WARPSYNC.COLLECTIVE R10, `(.L_x_101) ;  /* 0x000000000a087348 */ /* 0x000fea0003c00000 */
[----:B------:R0:W1:Y:S02]  /*5990*/  SHFL.DOWN P2, R13, R19, R12, R11 ;  /* 0x0800000c130d7389 */ /* 0x000064000004000b */
[----:B01----:R-:W-:Y:S05]  /*59a0*/  ENDCOLLECTIVE ;  /* 0x000000000000791b */ /* 0x003fea0003800000 */
.L_x_101:
[----:B------:R-:W-:-:S07]  /*59b0*/  FADD R13, R17, R13 ;  /* 0x0000000d110d7221 */ /* 0x000fce0000000000 */
[----:B------:R-:W-:Y:S05]  /*59c0*/  WARPSYNC.COLLECTIVE R10, `(.L_x_102) ;  /* 0x000000000a087348 */ /* 0x000fea0003c00000 */
[----:B------:R0:W1:Y:S02]  /*59d0*/  SHFL.IDX P2, R13, R13, R14, R15 ;  /* 0x0000000e0d0d7389 */ /* 0x000064000004000f */
[----:B01----:R-:W-:Y:S05]  /*59e0*/  ENDCOLLECTIVE ;  /* 0x000000000000791b */ /* 0x003fea0003800000 */
.L_x_102:
[----:B------:R-:W-:Y:S01]  /*59f0*/  IMAD.MOV.U32 R2, RZ, RZ, R13 ;  /* 0x000000ffff027224 */ /* 0x000fe200078e000d */
[----:B------:R-:W-:Y:S06]  /*5a00*/  BRA `(.L_x_58) ;  /* 0xffffffec009c7947 */ /* 0x000fec000383ffff */
.L_x_60:
        /* <DEDUP_REMOVED lines=8> */
.L_x_104:
[----:B------:R-:W-:Y:S05]  /*5a90*/  BSYNC B0 ;  /* 0x0000000000007941 */ /* 0x000fea0003800000 */
.L_x_103:
[----:B------:R-:W-:Y:S01]  /*5aa0*/  MOV R10, R13 ;  /* 0x0000000d000a7202 */ /* 0x000fe20000000f00 */
[----:B------:R-:W-:Y:S06]  /*5ab0*/  BRA `(.L_x_105) ;  /* 0xffffffec00847947 */ /* 0x000fec000383ffff */
.L_x_67:
[----:B------:R-:W-:Y:S01]  /*5ac0*/  HFMA2 R12, -RZ, RZ, 0, 9.5367431640625e-07 ;  /* 0x00000010ff0c7431 */ /* 0x000fe200000001ff */
[----:B--2---:R-:W-:Y:S01]  /*5ad0*/  MOV R19, R2 ;  /* 0x0000000200137202 */ /* 0x004fe20000000f00 */
[----:B------:R-:W-:Y:S01]  /*5ae0*/  IMAD.MOV.U32 R11, RZ, RZ, 0x1f ;  /* 0x0000001fff0b7424 */ /* 0x000fe200078e00ff */
[----:B------:R-:W-:Y:S01]  /*5af0*/  MOV R10, 0xffffffff ;  /* 0xffffffff000a7802 */ /* 0x000fe20000000f00 */
[----:B------:R-:W-:Y:S01]  /*5b00*/  HFMA2 R14, -RZ, RZ, 0, 0 ;  /* 0x00000000ff0e7431 */ /* 0x000fe200000001ff */
[----:B------:R-:W-:-:S07]  /*5b10*/  MOV R15, 0x1f ;  /* 0x0000001f000f7802 */ /* 0x000fce0000000f00 */
[----:B0---4-:R-:W-:Y:S05]  /*5b20*/  WARPSYNC.COLLECTIVE R10, `(.L_x_106) ;  /* 0x000000000a087348 */ /* 0x011fea0003c00000 */
[----:B0-----:R0:W1:Y:S02]  /*5b30*/  SHFL.DOWN P2, R13, R19, R12, R11 ;  /* 0x0800000c130d7389 */ /* 0x001064000004000b */
[----:B01--4-:R-:W-:Y:S05]  /*5b40*/  ENDCOLLECTIVE ;  /* 0x000000000000791b */ /* 0x013fea0003800000 */
.L_x_106:
[----:B------:R-:W-:Y:S02]  /*5b50*/  HFMA2 R12, -RZ, RZ, 0, 4.76837158203125e-07 ;  /* 0x00000008ff0c7431 */ /* 0x000fe400000001ff */
[----:B------:R-:W-:-:S05]  /*5b60*/  FADD R3, R2, R13 ;  /* 0x0000000d02037221 */ /* 0x000fca0000000000 */
[----:B------:R-:W-:-:S07]  /*5b70*/  MOV R19, R3 ;  /* 0x0000000300137202 */ /* 0x000fce0000000f00 */
[----:B------:R-:W-:Y:S05]  /*5b80*/  WARPSYNC.COLLECTIVE R10, `(.L_x_107) ;  /* 0x000000000a087348 */ /* 0x000fea0003c00000 */
[----:B------:R0:W1:Y:S02]  /*5b90*/  SHFL.DOWN P2, R13, R19, R12, R11 ;  /* 0x0800000c130d7389 */ /* 0x000064000004000b */
[----:B01----:R-:W-:Y:S05]  /*5ba0*/  ENDCOLLECTIVE ;  /* 0x000000000000791b */ /* 0x003fea0003800000 */
.L_x_107:
[----:B------:R-:W-:Y:S01]  /*5bb0*/  MOV R12, 0x4 ;  /* 0x00000004000c7802 */ /* 0x000fe20000000f00 */
[----:B------:R-:W-:-:S04]  /*5bc0*/  FADD R6, R3, R13 ;  /* 0x0000000d03067221 */ /* 0x000fc80000000000 */
[----:B------:R-:W-:-:S07]  /*5bd0*/  IMAD.MOV.U32 R19, RZ, RZ, R6 ;  /* 0x000000ffff137224 */ /* 0x000fce00078e0006 */
[----:B------:R-:W-:Y:S05]  /*5be0*/  WARPSYNC.COLLECTIVE R10, `(.L_x_108) ;  /* 0x000000000a087348 */ /* 0x000fea0003c00000 */
[----:B------:R0:W1:Y:S02]  /*5bf0*/  SHFL.DOWN P2, R13, R19, R12, R11 ;  /* 0x0800000c130d7389 */ /* 0x000064000004000b */
[----:B01----:R-:W-:Y:S05]  /*5c00*/  ENDCOLLECTIVE ;  /* 0x000000000000791b */ /* 0x003fea0003800000 */
.L_x_108:
[----:B------:R-:W-:Y:S02]  /*5c10*/  HFMA2 R12, -RZ, RZ, 0, 1.1920928955078125e-07 ;  /* 0x00000002ff0c7431 */ /* 0x000fe400000001ff */
[----:B------:R-:W-:-:S05]  /*5c20*/  FADD R7, R6, R13 ;  /* 0x0000000d06077221 */ /* 0x000fca0000000000 */
[----:B------:R-:W-:-:S07]  /*5c30*/  MOV R19, R7 ;  /* 0x0000000700137202 */ /* 0x000fce0000000f00 */
[----:B------:R-:W-:Y:S05]  /*5c40*/  WARPSYNC.COLLECTIVE R10, `(.L_x_109) ;  /* 0x000000000a087348 */ /* 0x000fea0003c00000 */
[----:B------:R0:W1:Y:S02]  /*5c50*/  SHFL.DOWN P2, R13, R19, R12, R11 ;  /* 0x0800000c130d7389 */ /* 0x000064000004000b */
[----:B01----:R-:W-:Y:S05]  /*5c60*/  ENDCOLLECTIVE ;  /* 0x000000000000791b */ /* 0x003fea0003800000 */
.L_x_109:
[----:B------:R-:W-:Y:S01]  /*5c70*/  MOV R12, 0x1 ;  /* 0x00000001000c7802 */ /* 0x000fe20000000f00 */
[----:B------:R-:W-:-:S04]  /*5c80*/  FADD R8, R7, R13 ;  /* 0x0000000d07087221 */ /* 0x000fc80000000000 */
[----:B------:R-:W-:-:S07]  /*5c90*/  IMAD.MOV.U32 R19, RZ, RZ, R8 ;  /* 0x000000ffff137224 */ /* 0x000fce00078e0008 */
[----:B------:R-:W-:Y:S05]  /*5ca0*/  WARPSYNC.COLLECTIVE R10, `(.L_x_110) ;  /* 0x000000000a087348 */ /* 0x000fea0003c00000 */
[----:B------:R0:W1:Y:S02]  /*5cb0*/  SHFL.DOWN P2, R13, R19, R12, R11 ;  /* 0x0800000c130d7389 */ /* 0x000064000004000b */
[----:B01----:R-:W-:Y:S05]  /*5cc0*/  ENDCOLLECTIVE ;  /* 0x000000000000791b */ /* 0x003fea0003800000 */
.L_x_110:
[----:B------:R-:W-:-:S07]  /*5cd0*/  FADD R13, R8, R13 ;  /* 0x0000000d080d7221 */ /* 0x000fce0000000000 */
[----:B------:R-:W-:Y:S05]  /*5ce0*/  WARPSYNC.COLLECTIVE R10, `(.L_x_111) ;  /* 0x000000000a087348 */ /* 0x000fea0003c00000 */
[----:B------:R0:W1:Y:S02]  /*5cf0*/  SHFL.IDX P2, R13, R13, R14, R15 ;  /* 0x0000000e0d0d7389 */ /* 0x000064000004000f */
[----:B01----:R-:W-:Y:S05]  /*5d00*/  ENDCOLLECTIVE ;  /* 0x000000000000791b */ /* 0x003fea0003800000 */
.L_x_111:
[----:B------:R-:W-:Y:S01]  /*5d10*/  IMAD.MOV.U32 R2, RZ, RZ, R13 ;  /* 0x000000ffff027224 */ /* 0x000fe200078e000d */
[----:B------:R-:W-:Y:S06]  /*5d20*/  BRA `(.L_x_66) ;  /* 0xffffffec00e47947 */ /* 0x000fec000383ffff */
.L_x_68:
[----:B------:R-:W-:Y:S01]  /*5d30*/  HFMA2 R14, -RZ, RZ, 0, 0 ;  /* 0x00000000ff0e7431 */ /* 0x000fe200000001ff */
[----:B------:R-:W-:Y:S01]  /*5d40*/  BSSY B0, `(.L_x_112) ;  /* 0x0000007000007945 */ /* 0x000fe20003800000 */
[----:B0123--:R-:W-:Y:S01]  /*5d50*/  MOV R13, R2 ;  /* 0x00000002000d7202 */ /* 0x00ffe20000000f00 */
[----:B------:R-:W-:Y:S01]  /*5d60*/  IMAD.MOV.U32 R10, RZ, RZ, -0x1 ;  /* 0xffffffffff0a7424 */ /* 0x000fe200078e00ff */
[----:B------:R-:W-:-:S07]  /*5d70*/  MOV R15, 0x1f ;  /* 0x0000001f000f7802 */ /* 0x000fce0000000f00 */
[----:B----4-:R-:W-:Y:S05]  /*5d80*/  WARPSYNC.COLLECTIVE R10, `(.L_x_113) ;  /* 0x000000000a087348 */ /* 0x010fea0003c00000 */
[----:B------:R0:W1:Y:S02]  /*5d90*/  SHFL.IDX P2, R13, R13, R14, R15 ;  /* 0x0000000e0d0d7389 */ /* 0x000064000004000f */
[----:B01--4-:R-:W-:Y:S05]  /*5da0*/  ENDCOLLECTIVE ;  /* 0x000000000000791b */ /* 0x013fea0003800000 */
.L_x_113:
[----:B------:R-:W-:Y:S05]  /*5db0*/  BSYNC B0 ;  /* 0x0000000000007941 */ /* 0x000fea0003800000 */
.L_x_112:
[----:B------:R-:W-:Y:S01]  /*5dc0*/  MOV R2, R13 ;  /* 0x0000000d00027202 */ /* 0x000fe20000000f00 */
[----:B------:R-:W-:Y:S06]  /*5dd0*/  BRA `(.L_x_114) ;  /* 0xffffffec00cc7947 */ /* 0x000fec000383ffff */
        .weak           $__internal_0_$__cuda_sm3x_div_rn_noftz_f32_slowpath
        .type           $__internal_0_$__cuda_sm3x_div_rn_noftz_f32_slowpath,@function
        .size           $__internal_0_$__cuda_sm3x_div_rn_noftz_f32_slowpath,(.L_x_254 - $__internal_0_$__cuda_sm3x_div_rn_noftz_f32_slowpath)
$__internal_0_$__cuda_sm3x_div_rn_noftz_f32_slowpath:
[--C-:B------:R-:W-:Y:S01]  /*5de0*/  SHF.R.U32.HI R12, RZ, 0x17, R5.reuse ;  /* 0x00000017ff0c7819 */ /* 0x100fe20000011605 */
[----:B------:R-:W-:Y:S01]  /*5df0*/  BSSY.RECONVERGENT B1, `(.L_x_115) ;  /* 0x0000063000017945 */ /* 0x000fe20003800200 */
[----:B------:R-:W-:Y:S01]  /*5e00*/  SHF.R.U32.HI R11, RZ, 0x17, R2 ;  /* 0x00000017ff0b7819 */ /* 0x000fe20000011602 */
[----:B------:R-:W-:Y:S01]  /*5e10*/  IMAD.MOV.U32 R13, RZ, RZ, R5 ;  /* 0x000000ffff0d7224 */ /* 0x000fe200078e0005 */
[----:B------:R-:W-:Y:S02]  /*5e20*/  LOP3.LUT R12, R12, 0xff, RZ, 0xc0, !PT ;  /* 0x000000ff0c0c7812 */ /* 0x000fe400078ec0ff */
[----:B------:R-:W-:Y:S02]  /*5e30*/  LOP3.LUT R15, R11, 0xff, RZ, 0xc0, !PT ;  /* 0x000000ff0b0f7812 */ /* 0x000fe400078ec0ff */
[----:B------:R-:W-:Y:S02]  /*5e40*/  IADD3 R16, PT, PT, R12, -0x1, RZ ;  /* 0xffffffff0c107810 */ /* 0x000fe40007ffe0ff */
[----:B------:R-:W-:-:S02]  /*5e50*/  IADD3 R14, PT, PT, R15, -0x1, RZ ;  /* 0xffffffff0f0e7810 */ /* 0x000fc40007ffe0ff */
[----:B------:R-:W-:-:S04]  /*5e60*/  ISETP.GT.U32.AND P0, PT, R16, 0xfd, PT ;  /* 0x000000fd1000780c */ /* 0x000fc80003f04070 */
[----:B------:R-:W-:-:S13]  /*5e70*/  ISETP.GT.U32.OR P0, PT, R14, 0xfd, P0 ;  /* 0x000000fd0e00780c */ /* 0x000fda0000704470 */
[----:B------:R-:W-:Y:S01]  /*5e80*/  @!P0 MOV R11, RZ ;  /* 0x000000ff000b8202 */ /* 0x000fe20000000f00 */
[----:B------:R-:W-:Y:S06]  /*5e90*/  @!P0 BRA `(.L_x_116) ;  /* 0x00000000005c8947 */ /* 0x000fec0003800000 */
[----:B------:R-:W-:Y:S02]  /*5ea0*/  FSETP.GTU.FTZ.AND P0, PT, |R2|, +INF , PT ;  /* 0x7f8000000200780b */ /* 0x000fe40003f1c200 */
[----:B------:R-:W-:-:S04]  /*5eb0*/  FSETP.GTU.FTZ.AND P1, PT, |R5|, +INF , PT ;  /* 0x7f8000000500780b */ /* 0x000fc80003f3c200 */
[----:B------:R-:W-:-:S13]  /*5ec0*/  PLOP3.LUT P0, PT, P0, P1, PT, 0xf8, 0x8f ;  /* 0x00000000008f781c */ /* 0x000fda0000703f70 */
[----:B------:R-:W-:Y:S05]  /*5ed0*/  @P0 BRA `(.L_x_117) ;  /* 0x00000004004c0947 */ /* 0x000fea0003800000 */
[----:B------:R-:W-:-:S13]  /*5ee0*/  LOP3.LUT P0, RZ, R13, 0x7fffffff, R2, 0xc8, !PT ;  /* 0x7fffffff0dff7812 */ /* 0x000fda000780c802 */
[----:B------:R-:W-:Y:S05]  /*5ef0*/  @!P0 BRA `(.L_x_118) ;  /* 0x00000004003c8947 */ /* 0x000fea0003800000 */
[C---:B------:R-:W-:Y:S02]  /*5f00*/  FSETP.NEU.FTZ.AND P0, PT, |R2|.reuse, +INF , PT ;  /* 0x7f8000000200780b */ /* 0x040fe40003f1d200 */
[----:B------:R-:W-:Y:S02]  /*5f10*/  FSETP.NEU.FTZ.AND P2, PT, |R5|, +INF , PT ;  /* 0x7f8000000500780b */ /* 0x000fe40003f5d200 */
[----:B------:R-:W-:-:S11]  /*5f20*/  FSETP.NEU.FTZ.AND P1, PT, |R2|, +INF , PT ;  /* 0x7f8000000200780b */ /* 0x000fd60003f3d200 */
[----:B------:R-:W-:Y:S05]  /*5f30*/  @!P2 BRA !P0, `(.L_x_118) ;  /* 0x00000004002ca947 */ /* 0x000fea0004000000 */
[----:B------:R-:W-:-:S04]  /*5f40*/  LOP3.LUT P0, RZ, R2, 0x7fffffff, RZ, 0xc0, !PT ;  /* 0x7fffffff02ff7812 */ /* 0x000fc8000780c0ff */
[----:B------:R-:W-:-:S13]  /*5f50*/  PLOP3.LUT P0, PT, P2, P0, PT, 0x2f, 0xf2 ;  /* 0x0000000000f2781c */ /* 0x000fda0001700577 */
[----:B------:R-:W-:Y:S05]  /*5f60*/  @P0 BRA `(.L_x_119) ;  /* 0x0000000400180947 */ /* 0x000fea0003800000 */
[----:B------:R-:W-:-:S04]  /*5f70*/  LOP3.LUT P0, RZ, R13, 0x7fffffff, RZ, 0xc0, !PT ;  /* 0x7fffffff0dff7812 */ /* 0x000fc8000780c0ff */
[----:B------:R-:W-:-:S13]  /*5f80*/  PLOP3.LUT P0, PT, P1, P0, PT, 0x2f, 0xf2 ;  /* 0x0000000000f2781c */ /* 0x000fda0000f00577 */
[----:B------:R-:W-:Y:S05]  /*5f90*/  @P0 BRA `(.L_x_120) ;  /* 0x0000000400000947 */ /* 0x000fea0003800000 */
[----:B------:R-:W-:Y:S02]  /*5fa0*/  ISETP.GE.AND P0, PT, R14, RZ, PT ;  /* 0x000000ff0e00720c */ /* 0x000fe40003f06270 */
[----:B------:R-:W-:-:S11]  /*5fb0*/  ISETP.GE.AND P1, PT, R16, RZ, PT ;  /* 0x000000ff1000720c */ /* 0x000fd60003f26270 */
[----:B------:R-:W-:Y:S01]  /*5fc0*/  @P0 MOV R11, RZ ;  /* 0x000000ff000b0202 */ /* 0x000fe20000000f00 */
[----:B------:R-:W-:Y:S01]  /*5fd0*/  @!P0 FFMA R2, R2, 1.84467440737095516160e+19, RZ ;  /* 0x5f80000002028823 */ /* 0x000fe200000000ff */
[----:B------:R-:W-:Y:S01]  /*5fe0*/  @!P0 MOV R11, 0xffffffc0 ;  /* 0xffffffc0000b8802 */ /* 0x000fe20000000f00 */
[----:B------:R-:W-:-:S04]  /*5ff0*/  @!P1 FFMA R13, R5, 1.84467440737095516160e+19, RZ ;  /* 0x5f800000050d9823 */ /* 0x000fc800000000ff */
[----:B------:R-:W-:-:S07]  /*6000*/  @!P1 VIADD R11, R11, 0x40 ;  /* 0x000000400b0b9836 */ /* 0x000fce0000000000 */
.L_x_116:
[----:B------:R-:W-:Y:S01]  /*6010*/  LEA R14, R12, 0xc0800000, 0x17 ;  /* 0xc08000000c0e7811 */ /* 0x000fe200078eb8ff */
[----:B------:R-:W-:Y:S01]  /*6020*/  BSSY.RECONVERGENT B2, `(.L_x_121) ;  /* 0x0000036000027945 */ /* 0x000fe20003800200 */
[----:B------:R-:W-:Y:S02]  /*6030*/  IADD3 R15, PT, PT, R15, -0x7f, RZ ;  /* 0xffffff810f0f7810 */ /* 0x000fe40007ffe0ff */
[----:B------:R-:W-:-:S03]  /*6040*/  IADD3 R14, PT, PT, -R14, R13, RZ ;  /* 0x0000000d0e0e7210 */ /* 0x000fc60007ffe1ff */
[C---:B------:R-:W-:Y:S01]  /*6050*/  IMAD R2, R15.reuse, -0x800000, R2 ;  /* 0xff8000000f027824 */ /* 0x040fe200078e0202 */
[----:B------:R0:W1:Y:S01]  /*6060*/  MUFU.RCP R13, R14 ;  /* 0x0000000e000d7308 */ /* 0x0000620000001000 */
[----:B------:R-:W-:Y:S01]  /*6070*/  FADD.FTZ R17, -R14, -RZ ;  /* 0x800000ff0e117221 */ /* 0x000fe20000010100 */
[----:B0-----:R-:W-:-:S04]  /*6080*/  IADD3 R14, PT, PT, R15, 0x7f, -R12 ;  /* 0x0000007f0f0e7810 */ /* 0x001fc80007ffe80c */
[----:B------:R-:W-:Y:S01]  /*6090*/  IADD3 R11, PT, PT, R14, R11, RZ ;  /* 0x0000000b0e0b7210 */ /* 0x000fe20007ffe0ff */
[----:B-1----:R-:W-:-:S04]  /*60a0*/  FFMA R16, R13, R17, 1 ;  /* 0x3f8000000d107423 */ /* 0x002fc80000000011 */
[----:B------:R-:W-:-:S04]  /*60b0*/  FFMA R13, R13, R16, R13 ;  /* 0x000000100d0d7223 */ /* 0x000fc8000000000d */
[----:B------:R-:W-:-:S04]  /*60c0*/  FFMA R16, R2, R13, RZ ;  /* 0x0000000d02107223 */ /* 0x000fc800000000ff */
[----:B------:R-:W-:-:S04]  /*60d0*/  FFMA R18, R17, R16, R2 ;  /* 0x0000001011127223 */ /* 0x000fc80000000002 */
[----:B------:R-:W-:-:S04]  /*60e0*/  FFMA R18, R13, R18, R16 ;  /* 0x000000120d127223 */ /* 0x000fc80000000010 */
[----:B------:R-:W-:-:S04]  /*60f0*/  FFMA R17, R17, R18, R2 ;  /* 0x0000001211117223 */ /* 0x000fc80000000002 */
[----:B------:R-:W-:-:S05]  /*6100*/  FFMA R2, R13, R17, R18 ;  /* 0x000000110d027223 */ /* 0x000fca0000000012 */
[----:B------:R-:W-:-:S04]  /*6110*/  SHF.R.U32.HI R12, RZ, 0x17, R2 ;  /* 0x00000017ff0c7819 */ /* 0x000fc80000011602 */
[----:B------:R-:W-:-:S05]  /*6120*/  LOP3.LUT R12, R12, 0xff, RZ, 0xc0, !PT ;  /* 0x000000ff0c0c7812 */ /* 0x000fca00078ec0ff */
[----:B------:R-:W-:-:S05]  /*6130*/  IMAD.IADD R15, R12, 0x1, R11 ;  /* 0x000000010c0f7824 */ /* 0x000fca00078e020b */
[----:B------:R-:W-:-:S04]  /*6140*/  IADD3 R12, PT, PT, R15, -0x1, RZ ;  /* 0xffffffff0f0c7810 */ /* 0x000fc80007ffe0ff */
[----:B------:R-:W-:-:S13]  /*6150*/  ISETP.GE.U32.AND P0, PT, R12, 0xfe, PT ;  /* 0x000000fe0c00780c */ /* 0x000fda0003f06070 */
[----:B------:R-:W-:Y:S05]  /*6160*/  @!P0 BRA `(.L_x_122) ;  /* 0x0000000000808947 */ /* 0x000fea0003800000 */
[----:B------:R-:W-:-:S13]  /*6170*/  ISETP.GT.AND P0, PT, R15, 0xfe, PT ;  /* 0x000000fe0f00780c */ /* 0x000fda0003f04270 */
[----:B------:R-:W-:Y:S05]  /*6180*/  @P0 BRA `(.L_x_123) ;  /* 0x00000000006c0947 */ /* 0x000fea0003800000 */
[----:B------:R-:W-:-:S13]  /*6190*/  ISETP.GE.AND P0, PT, R15, 0x1, PT ;  /* 0x000000010f00780c */ /* 0x000fda0003f06270 */
[----:B------:R-:W-:Y:S05]  /*61a0*/  @P0 BRA `(.L_x_124) ;  /* 0x0000000000740947 */ /* 0x000fea0003800000 */
[----:B------:R-:W-:Y:S02]  /*61b0*/  ISETP.GE.AND P0, PT, R15, -0x18, PT ;  /* 0xffffffe80f00780c */ /* 0x000fe40003f06270 */
[----:B------:R-:W-:-:S11]  /*61c0*/  LOP3.LUT R2, R2, 0x80000000, RZ, 0xc0, !PT ;  /* 0x8000000002027812 */ /* 0x000fd600078ec0ff */
[----:B------:R-:W-:Y:S05]  /*61d0*/  @!P0 BRA `(.L_x_124) ;  /* 0x0000000000688947 */ /* 0x000fea0003800000 */
[CCC-:B------:R-:W-:Y:S01]  /*61e0*/  FFMA.RZ R11, R13.reuse, R17.reuse, R18.reuse ;  /* 0x000000110d0b7223 */ /* 0x1c0fe2000000c012 */
[-CC-:B------:R-:W-:Y:S01]  /*61f0*/  FFMA.RM R12, R13, R17.reuse, R18.reuse ;  /* 0x000000110d0c7223 */ /* 0x180fe20000004012 */
[C---:B------:R-:W-:Y:S02]  /*6200*/  ISETP.NE.AND P2, PT, R15.reuse, RZ, PT ;  /* 0x000000ff0f00720c */ /* 0x040fe40003f45270 */
[----:B------:R-:W-:Y:S02]  /*6210*/  ISETP.NE.AND P1, PT, R15, RZ, PT ;  /* 0x000000ff0f00720c */ /* 0x000fe40003f25270 */
[----:B------:R-:W-:Y:S01]  /*6220*/  LOP3.LUT R14, R11, 0x7fffff, RZ, 0xc0, !PT ;  /* 0x007fffff0b0e7812 */ /* 0x000fe200078ec0ff */
[----:B------:R-:W-:Y:S01]  /*6230*/  FFMA.RP R11, R13, R17, R18 ;  /* 0x000000110d0b7223 */ /* 0x000fe20000008012 */
[----:B------:R-:W-:Y:S02]  /*6240*/  IADD3 R13, PT, PT, R15, 0x20, RZ ;  /* 0x000000200f0d7810 */ /* 0x000fe40007ffe0ff */
[----:B------:R-:W-:-:S02]  /*6250*/  LOP3.LUT R14, R14, 0x800000, RZ, 0xfc, !PT ;  /* 0x008000000e0e7812 */ /* 0x000fc400078efcff */
[----:B------:R-:W-:Y:S02]  /*6260*/  IADD3 R15, PT, PT, -R15, RZ, RZ ;  /* 0x000000ff0f0f7210 */ /* 0x000fe40007ffe1ff */
[----:B------:R-:W-:Y:S02]  /*6270*/  SHF.L.U32 R13, R14, R13, RZ ;  /* 0x0000000d0e0d7219 */ /* 0x000fe400000006ff */
[----:B------:R-:W-:Y:S02]  /*6280*/  FSETP.NEU.FTZ.AND P0, PT, R11, R12, PT ;  /* 0x0000000c0b00720b */ /* 0x000fe40003f1d000 */
[----:B------:R-:W-:Y:S02]  /*6290*/  SEL R11, R15, RZ, P2 ;  /* 0x000000ff0f0b7207 */ /* 0x000fe40001000000 */
[----:B------:R-:W-:Y:S02]  /*62a0*/  ISETP.NE.AND P1, PT, R13, RZ, P1 ;  /* 0x000000ff0d00720c */ /* 0x000fe40000f25270 */
[----:B------:R-:W-:-:S02]  /*62b0*/  SHF.R.U32.HI R11, RZ, R11, R14 ;  /* 0x0000000bff0b7219 */ /* 0x000fc4000001160e */
[----:B------:R-:W-:Y:S02]  /*62c0*/  PLOP3.LUT P0, PT, P0, P1, PT, 0xf8, 0x8f ;  /* 0x00000000008f781c */ /* 0x000fe40000703f70 */
[----:B------:R-:W-:Y:S02]  /*62d0*/  SHF.R.U32.HI R13, RZ, 0x1, R11 ;  /* 0x00000001ff0d7819 */ /* 0x000fe4000001160b */
[----:B------:R-:W-:-:S04]  /*62e0*/  SEL R12, RZ, 0x1, !P0 ;  /* 0x00000001ff0c7807 */ /* 0x000fc80004000000 */
[----:B------:R-:W-:-:S04]  /*62f0*/  LOP3.LUT R12, R12, 0x1, R13, 0xf8, !PT ;  /* 0x000000010c0c7812 */ /* 0x000fc800078ef80d */
[----:B------:R-:W-:-:S05]  /*6300*/  LOP3.LUT R12, R12, R11, RZ, 0xc0, !PT ;  /* 0x0000000b0c0c7212 */ /* 0x000fca00078ec0ff */
[----:B------:R-:W-:-:S05]  /*6310*/  IMAD.IADD R13, R13, 0x1, R12 ;  /* 0x000000010d0d7824 */ /* 0x000fca00078e020c */
[----:B------:R-:W-:Y:S01]  /*6320*/  LOP3.LUT R2, R13, R2, RZ, 0xfc, !PT ;  /* 0x000000020d027212 */ /* 0x000fe200078efcff */
[----:B------:R-:W-:Y:S06]  /*6330*/  BRA `(.L_x_124) ;  /* 0x0000000000107947 */ /* 0x000fec0003800000 */
.L_x_123:
[----:B------:R-:W-:-:S04]  /*6340*/  LOP3.LUT R2, R2, 0x80000000, RZ, 0xc0, !PT ;  /* 0x8000000002027812 */ /* 0x000fc800078ec0ff */
[----:B------:R-:W-:Y:S01]  /*6350*/  LOP3.LUT R2, R2, 0x7f800000, RZ, 0xfc, !PT ;  /* 0x7f80000002027812 */ /* 0x000fe200078efcff */
[----:B------:R-:W-:Y:S06]  /*6360*/  BRA `(.L_x_124) ;  /* 0x0000000000047947 */ /* 0x000fec0003800000 */
.L_x_122:
[----:B------:R-:W-:-:S07]  /*6370*/  LEA R2, R11, R2, 0x17 ;  /* 0x000000020b027211 */ /* 0x000fce00078eb8ff */
.L_x_124:
[----:B------:R-:W-:Y:S05]  /*6380*/  BSYNC.RECONVERGENT B2 ;  /* 0x0000000000027941 */ /* 0x000fea0003800200 */
.L_x_121:
[----:B------:R-:W-:Y:S05]  /*6390*/  BRA `(.L_x_125) ;  /* 0x0000000000207947 */ /* 0x000fea0003800000 */
.L_x_120:
[----:B------:R-:W-:-:S04]  /*63a0*/  LOP3.LUT R2, R13, 0x80000000, R2, 0x48, !PT ;  /* 0x800000000d027812 */ /* 0x000fc800078e4802 */
[----:B------:R-:W-:Y:S01]  /*63b0*/  LOP3.LUT R2, R2, 0x7f800000, RZ, 0xfc, !PT ;  /* 0x7f80000002027812 */ /* 0x000fe200078efcff */
[----:B------:R-:W-:Y:S06]  /*63c0*/  BRA `(.L_x_125) ;  /* 0x0000000000147947 */ /* 0x000fec0003800000 */
.L_x_119:
[----:B------:R-:W-:Y:S01]  /*63d0*/  LOP3.LUT R2, R13, 0x80000000, R2, 0x48, !PT ;  /* 0x800000000d027812 */ /* 0x000fe200078e4802 */
[----:B------:R-:W-:Y:S06]  /*63e0*/  BRA `(.L_x_125) ;  /* 0x00000000000c7947 */ /* 0x000fec0003800000 */
.L_x_118:
[----:B------:R-:W0:Y:S01]  /*63f0*/  MUFU.RSQ R2, -QNAN ;  /* 0xffc0000000027908 */ /* 0x000e220000001400 */
[----:B------:R-:W-:Y:S05]  /*6400*/  BRA `(.L_x_125) ;  /* 0x0000000000047947 */ /* 0x000fea0003800000 */
.L_x_117:
[----:B------:R-:W-:-:S07]  /*6410*/  FADD.FTZ R2, R2, R5 ;  /* 0x0000000502027221 */ /* 0x000fce0000010000 */
.L_x_125:
[----:B------:R-:W-:Y:S05]  /*6420*/  BSYNC.RECONVERGENT B1 ;  /* 0x0000000000017941 */ /* 0x000fea0003800200 */
.L_x_115:
[----:B------:R-:W-:Y:S01]  /*6430*/  HFMA2 R11, -RZ, RZ, 0, 0 ;  /* 0x00000000ff0b7431 */ /* 0x000fe200000001ff */
[----:B0-----:R-:W-:-:S03]  /*6440*/  MOV R13, R2 ;  /* 0x00000002000d7202 */ /* 0x001fc60000000f00 */
[----:B------:R-:W-:Y:S05]  /*6450*/  RET.REL.NODEC R10 `(_Z38waller_operator_multihead_tiled_kernelPKfS0_S0_Pfiiif) ;  /* 0xffffff980ae87950 */ /* 0x000fea0003c3ffff */
.L_x_126:
[----:B------:R-:W-:-:S00]  /*6460*/  BRA `(.L_x_126) ;  /* 0xfffffffc00fc7947 */ /* 0x000fc0000383ffff */
[----:B------:R-:W-:-:S00]  /*6470*/  NOP ;  /* 0x0000000000007918 */ /* 0x000fc00000000000 */
        /* <DEDUP_REMOVED lines=8> */
.L_x_254:


//--------------------- .text._Z28waller_operator_tiled_kernelPKfS0_S0_Pfiif --------------------------
	.section	.text._Z28waller_operator_tiled_kernelPKfS0_S0_Pfiif,"ax",@progbits
	.align	128
        .global         _Z28waller_operator_tiled_kernelPKfS0_S0_Pfiif
        .type           _Z28waller_operator_tiled_kernelPKfS0_S0_Pfiif,@function
        .size           _Z28waller_operator_tiled_kernelPKfS0_S0_Pfiif,(.L_x_255 - _Z28waller_operator_tiled_kernelPKfS0_S0_Pfiif)
        .other          _Z28waller_operator_tiled_kernelPKfS0_S0_Pfiif,@"STO_CUDA_ENTRY STV_DEFAULT"
_Z28waller_operator_tiled_kernelPKfS0_S0_Pfiif:
.text._Z28waller_operator_tiled_kernelPKfS0_S0_Pfiif:
[----:B------:R-:W0:Y:S01]  /*0000*/  LDC R1, c[0x0][0x37c] ;  /* 0x0000df00ff017b82 */ /* 0x000e220000000800 */
[----:B------:R-:W1:Y:S01]  /*0010*/  S2R R18, SR_CTAID.X ;  /* 0x0000000000127919 */ /* 0x000e620000002500 */
[----:B------:R-:W1:Y:S01]  /*0020*/  LDCU UR4, c[0x0][0x3a0] ;  /* 0x00007400ff0477ac */ /* 0x000e620008000800 */
[----:B0-----:R-:W-:Y:S02]  /*0030*/  IADD3 R1, PT, PT, R1, -0x400, RZ ;  /* 0xfffffc0001017810 */ /* 0x001fe40007ffe0ff */
[----:B-1----:R-:W-:-:S13]  /*0040*/  ISETP.GE.AND P0, PT, R18, UR4, PT ;  /* 0x0000000412007c0c */ /* 0x002fda000bf06270 */
[----:B------:R-:W-:Y:S05]  /*0050*/  @P0 EXIT ;  /* 0x000000000000094d */ /* 0x000fea0003800000 */
[----:B------:R-:W0:Y:S01]  /*0060*/  LDC R19, c[0x0][0x3a4] ;  /* 0x0000e900ff137b82 */ /* 0x000e220000000800 */
[----:B------:R-:W1:Y:S01]  /*0070*/  LDCU.64 UR8, c[0x0][0x358] ;  /* 0x00006b00ff0877ac */ /* 0x000e620008000a00 */
[----:B------:R-:W-:Y:S01]  /*0080*/  VIADD R17, R1, 0x200 ;  /* 0x0000020001117836 */ /* 0x000fe20000000000 */
[C---:B0-----:R-:W-:Y:S02]  /*0090*/  ISETP.GE.AND P0, PT, R19.reuse, 0x1, PT ;  /* 0x000000011300780c */ /* 0x041fe40003f06270 */
[----:B------:R-:W-:-:S11]  /*00a0*/  IADD3 R0, PT, PT, R19, -0x1, RZ ;  /* 0xffffffff13007810 */ /* 0x000fd60007ffe0ff */
[----:B-1----:R-:W-:Y:S05]  /*00b0*/  @!P0 BRA `(.L_x_127) ;  /* 0x0000000800488947 */ /* 0x002fea0003800000 */
[----:B------:R-:W-:Y:S01]  /*00c0*/  ISETP.GE.U32.AND P0, PT, R0, 0xf, PT ;  /* 0x0000000f0000780c */ /* 0x000fe20003f06070 */
[----:B------:R-:W-:Y:S01]  /*00d0*/  IMAD R0, R18, R19, RZ ;  /* 0x0000001312007224 */ /* 0x000fe200078e02ff */
[----:B------:R-:W-:Y:S01]  /*00e0*/  LOP3.LUT R24, R19, 0xf, RZ, 0xc0, !PT ;  /* 0x0000000f13187812 */ /* 0x000fe200078ec0ff */
[----:B------:R-:W-:-:S03]  /*00f0*/  IMAD.MOV.U32 R25, RZ, RZ, RZ ;  /* 0x000000ffff197224 */ /* 0x000fc600078e00ff */
[----:B------:R-:W-:-:S07]  /*0100*/  ISETP.NE.AND P1, PT, R24, RZ, PT ;  /* 0x000000ff1800720c */ /* 0x000fce0003f25270 */
[----:B------:R-:W-:Y:S06]  /*0110*/  @!P0 BRA `(.L_x_128) ;  /* 0x0000000000748947 */ /* 0x000fec0003800000 */
[----:B------:R-:W-:Y:S01]  /*0120*/  HFMA2 R16, -RZ, RZ, 0, 0 ;  /* 0x00000000ff107431 */ /* 0x000fe200000001ff */
[----:B------:R-:W-:-:S07]  /*0130*/  LOP3.LUT R25, R19, 0x7ffffff0, RZ, 0xc0, !PT ;  /* 0x7ffffff013197812 */ /* 0x000fce00078ec0ff */
.L_x_129:
[----:B0-----:R-:W0:Y:S01]  /*0140*/  LDC.64 R2, c[0x0][0x380] ;  /* 0x0000e000ff027b82 */ /* 0x001e220000000a00 */
[----:B------:R-:W-:-:S04]  /*0150*/  IMAD.IADD R5, R0, 0x1, R16 ;  /* 0x0000000100057824 */ /* 0x000fc800078e0210 */
[----:B0-----:R-:W-:-:S05]  /*0160*/  IMAD.WIDE.U32 R2, R5, 0x4, R2 ;  /* 0x0000000405027825 */ /* 0x001fca00078e0002 */
        /* <DEDUP_REMOVED lines=24> */
.L_x_128:
[----:B------:R-:W-:Y:S05]  /*02f0*/  @!P1 BRA `(.L_x_130) ;  /* 0x0000000400049947 */ /* 0x000fea0003800000 */
[----:B------:R-:W-:Y:S02]  /*0300*/  ISETP.GE.U32.AND P2, PT, R24, 0x8, PT ;  /* 0x000000081800780c */ /* 0x000fe40003f46070 */
[----:B0-----:R-:W-:-:S04]  /*0310*/  LOP3.LUT R11, R19, 0x7, RZ, 0xc0, !PT ;  /* 0x00000007130b7812 */ /* 0x001fc800078ec0ff */
[----:B------:R-:W-:-:S07]  /*0320*/  ISETP.NE.AND P3, PT, R11, RZ, PT ;  /* 0x000000ff0b00720c */ /* 0x000fce0003f65270 */
[----:B------:R-:W-:Y:S06]  /*0330*/  @!P2 BRA `(.L_x_131) ;  /* 0x000000000068a947 */ /* 0x000fec0003800000 */
[----:B------:R-:W0:Y:S01]  /*0340*/  LDC.64 R2, c[0x0][0x380] ;  /* 0x0000e000ff027b82 */ /* 0x000e220000000a00 */
[CC--:B------:R-:W-:Y:S02]  /*0350*/  IADD3 R6, P2, PT, R0.reuse, R25.reuse, RZ ;  /* 0x0000001900067210 */ /* 0x0c0fe40007f5e0ff */
[----:B------:R-:W-:-:S03]  /*0360*/  IADD3 R7, PT, PT, R0, R25, RZ ;  /* 0x0000001900077210 */ /* 0x000fc60007ffe0ff */
[----:B------:R-:W-:Y:S02]  /*0370*/  IMAD.X R8, RZ, RZ, RZ, P2 ;  /* 0x000000ffff087224 */ /* 0x000fe400010e06ff */
[----:B------:R-:W1:Y:S01]  /*0380*/  LDC.64 R4, c[0x0][0x380] ;  /* 0x0000e000ff047b82 */ /* 0x000e620000000a00 */
[----:B0-----:R-:W-:-:S04]  /*0390*/  LEA R2, P2, R6, R2, 0x2 ;  /* 0x0000000206027211 */ /* 0x001fc800078410ff */
[----:B------:R-:W-:Y:S01]  /*03a0*/  LEA.HI.X R3, R6, R3, R8, 0x2, P2 ;  /* 0x0000000306037211 */ /* 0x000fe200010f1408 */
[----:B-1----:R-:W-:-:S04]  /*03b0*/  IMAD.WIDE.U32 R4, R7, 0x4, R4 ;  /* 0x0000000407047825 */ /* 0x002fc800078e0004 */
        /* <DEDUP_REMOVED lines=10> */
[----:B--2---:R0:W-:Y:S04]  /*0460*/  STL [R7+0x4], R6 ;  /* 0x0000040607007387 */ /* 0x0041e80000100800 */
[----:B---3--:R0:W-:Y:S04]  /*0470*/  STL [R7+0x8], R8 ;  /* 0x0000080807007387 */ /* 0x0081e80000100800 */
[----:B----4-:R0:W-:Y:S04]  /*0480*/  STL [R7], R4 ;  /* 0x0000000407007387 */ /* 0x0101e80000100800 */
[----:B-----5:R0:W-:Y:S04]  /*0490*/  STL [R7+0xc], R10 ;  /* 0x00000c0a07007387 */ /* 0x0201e80000100800 */
[----:B------:R0:W-:Y:S04]  /*04a0*/  STL [R7+0x10], R12 ;  /* 0x0000100c07007387 */ /* 0x0001e80000100800 */
[----:B------:R0:W-:Y:S04]  /*04b0*/  STL [R7+0x14], R14 ;  /* 0x0000140e07007387 */ /* 0x0001e80000100800 */
[----:B------:R0:W-:Y:S04]  /*04c0*/  STL [R7+0x18], R16 ;  /* 0x0000181007007387 */ /* 0x0001e80000100800 */
[----:B------:R0:W-:Y:S02]  /*04d0*/  STL [R7+0x1c], R20 ;  /* 0x00001c1407007387 */ /* 0x0001e40000100800 */
.L_x_131:
[----:B------:R-:W-:Y:S05]  /*04e0*/  @!P3 BRA `(.L_x_130) ;  /* 0x000000000088b947 */ /* 0x000fea0003800000 */
[----:B------:R-:W-:Y:S02]  /*04f0*/  ISETP.GE.U32.AND P2, PT, R11, 0x4, PT ;  /* 0x000000040b00780c */ /* 0x000fe40003f46070 */
[----:B------:R-:W-:-:S04]  /*0500*/  LOP3.LUT R9, R19, 0x3, RZ, 0xc0, !PT ;  /* 0x0000000313097812 */ /* 0x000fc800078ec0ff */
[----:B------:R-:W-:-:S07]  /*0510*/  ISETP.NE.AND P3, PT, R9, RZ, PT ;  /* 0x000000ff0900720c */ /* 0x000fce0003f65270 */
[----:B------:R-:W-:Y:S06]  /*0520*/  @!P2 BRA `(.L_x_132) ;  /* 0x000000000048a947 */ /* 0x000fec0003800000 */
[----:B------:R-:W1:Y:S01]  /*0530*/  LDC.64 R2, c[0x0][0x380] ;  /* 0x0000e000ff027b82 */ /* 0x000e620000000a00 */
[CC--:B0-----:R-:W-:Y:S02]  /*0540*/  IADD3 R6, P2, PT, R0.reuse, R25.reuse, RZ ;  /* 0x0000001900067210 */ /* 0x0c1fe40007f5e0ff */
[----:B------:R-:W-:-:S03]  /*0550*/  IADD3 R7, PT, PT, R0, R25, RZ ;  /* 0x0000001900077210 */ /* 0x000fc60007ffe0ff */
[----:B------:R-:W-:Y:S02]  /*0560*/  IMAD.X R8, RZ, RZ, RZ, P2 ;  /* 0x000000ffff087224 */ /* 0x000fe400010e06ff */
[----:B------:R-:W0:Y:S01]  /*0570*/  LDC.64 R4, c[0x0][0x380] ;  /* 0x0000e000ff047b82 */ /* 0x000e220000000a00 */
[----:B-1----:R-:W-:-:S04]  /*0580*/  LEA R2, P2, R6, R2, 0x2 ;  /* 0x0000000206027211 */ /* 0x002fc800078410ff */
[----:B------:R-:W-:Y:S01]  /*0590*/  LEA.HI.X R3, R6, R3, R8, 0x2, P2 ;  /* 0x0000000306037211 */ /* 0x000fe200010f1408 */
[----:B0-----:R-:W-:-:S04]  /*05a0*/  IMAD.WIDE.U32 R4, R7, 0x4, R4 ;  /* 0x0000000407047825 */ /* 0x001fc800078e0004 */
[----:B------:R-:W2:Y:S04]  /*05b0*/  LDG.E.CONSTANT R6, desc[UR8][R2.64+0x4] ;  /* 0x0000040802067981 */ /* 0x000ea8000c1e9900 */
[----:B------:R-:W3:Y:S04]  /*05c0*/  LDG.E.CONSTANT R8, desc[UR8][R2.64+0x8] ;  /* 0x0000080802087981 */ /* 0x000ee8000c1e9900 */
[----:B------:R-:W4:Y:S04]  /*05d0*/  LDG.E.CONSTANT R4, desc[UR8][R4.64] ;  /* 0x0000000804047981 */ /* 0x000f28000c1e9900 */
[----:B------:R-:W5:Y:S01]  /*05e0*/  LDG.E.CONSTANT R10, desc[UR8][R2.64+0xc] ;  /* 0x00000c08020a7981 */ /* 0x000f62000c1e9900 */
[C---:B------:R-:W-:Y:S01]  /*05f0*/  LEA R7, R25.reuse, R1, 0x2 ;  /* 0x0000000119077211 */ /* 0x040fe200078e10ff */
[----:B------:R-:W-:-:S04]  /*0600*/  VIADD R25, R25, 0x4 ;  /* 0x0000000419197836 */ /* 0x000fc80000000000 */
[----:B--2---:R1:W-:Y:S04]  /*0610*/  STL [R7+0x4], R6 ;  /* 0x0000040607007387 */ /* 0x0043e80000100800 */
[----:B---3--:R1:W-:Y:S04]  /*0620*/  STL [R7+0x8], R8 ;  /* 0x0000080807007387 */ /* 0x0083e80000100800 */
[----:B----4-:R1:W-:Y:S04]  /*0630*/  STL [R7], R4 ;  /* 0x0000000407007387 */ /* 0x0103e80000100800 */
[----:B-----5:R1:W-:Y:S02]  /*0640*/  STL [R7+0xc], R10 ;  /* 0x00000c0a07007387 */ /* 0x0203e40000100800 */
.L_x_132:
[----:B------:R-:W-:Y:S05]  /*0650*/  @!P3 BRA `(.L_x_130) ;  /* 0x00000000002cb947 */ /* 0x000fea0003800000 */
[----:B01----:R-:W0:Y:S01]  /*0660*/  LDC.64 R4, c[0x0][0x380] ;  /* 0x0000e000ff047b82 */ /* 0x003e220000000a00 */
[----:B------:R-:W-:-:S05]  /*0670*/  UMOV UR4, URZ ;  /* 0x000000ff00047c82 */ /* 0x000fca0008000000 */
.L_x_133:
[----:B------:R-:W-:-:S05]  /*0680*/  IADD3 R3, PT, PT, R0, R25, RZ ;  /* 0x0000001900037210 */ /* 0x000fca0007ffe0ff */
[----:B0-2---:R-:W-:-:S06]  /*0690*/  IMAD.WIDE.U32 R2, R3, 0x4, R4 ;  /* 0x0000000403027825 */ /* 0x005fcc00078e0004 */
[----:B------:R-:W2:Y:S01]  /*06a0*/  LDG.E.CONSTANT R2, desc[UR8][R2.64] ;  /* 0x0000000802027981 */ /* 0x000ea2000c1e9900 */
[C---:B------:R-:W-:Y:S01]  /*06b0*/  IMAD R7, R25.reuse, 0x4, R1 ;  /* 0x0000000419077824 */ /* 0x040fe200078e0201 */
[----:B------:R-:W-:Y:S01]  /*06c0*/  UIADD3 UR4, UPT, UPT, UR4, 0x1, URZ ;  /* 0x0000000104047890 */ /* 0x000fe2000fffe0ff */
[----:B------:R-:W-:-:S05]  /*06d0*/  IADD3 R25, PT, PT, R25, 0x1, RZ ;  /* 0x0000000119197810 */ /* 0x000fca0007ffe0ff */
[----:B------:R-:W-:Y:S01]  /*06e0*/  ISETP.NE.AND P2, PT, R9, UR4, PT ;  /* 0x0000000409007c0c */ /* 0x000fe2000bf45270 */
[----:B--2---:R2:W-:-:S12]  /*06f0*/  STL [R7], R2 ;  /* 0x0000000207007387 */ /* 0x0045d80000100800 */
[----:B------:R-:W-:Y:S05]  /*0700*/  @P2 BRA `(.L_x_133) ;  /* 0xfffffffc00dc2947 */ /* 0x000fea000383ffff */
.L_x_130:
[----:B------:R-:W-:Y:S01]  /*0710*/  IMAD.MOV.U32 R0, RZ, RZ, RZ ;  /* 0x000000ffff007224 */ /* 0x000fe200078e00ff */
[----:B------:R-:W-:Y:S06]  /*0720*/  @!P0 BRA `(.L_x_134) ;  /* 0x0000000000288947 */ /* 0x000fec0003800000 */
[----:B--2---:R-:W-:Y:S01]  /*0730*/  HFMA2 R2, -RZ, RZ, 0, 0 ;  /* 0x00000000ff027431 */ /* 0x004fe200000001ff */
[----:B------:R-:W-:-:S07]  /*0740*/  LOP3.LUT R0, R19, 0x7ffffff0, RZ, 0xc0, !PT ;  /* 0x7ffffff013007812 */ /* 0x000fce00078ec0ff */
.L_x_135:
[C---:B---3--:R-:W-:Y:S01]  /*0750*/  IMAD R3, R2.reuse, 0x4, R17 ;  /* 0x0000000402037824 */ /* 0x048fe200078e0211 */
[----:B------:R-:W-:-:S04]  /*0760*/  IADD3 R2, PT, PT, R2, 0x10, RZ ;  /* 0x0000001002027810 */ /* 0x000fc80007ffe0ff */
[----:B------:R3:W-:Y:S01]  /*0770*/  STL.128 [R3], RZ ;  /* 0x000000ff03007387 */ /* 0x0007e20000100c00 */
[----:B------:R-:W-:-:S03]  /*0780*/  ISETP.NE.AND P0, PT, R2, R0, PT ;  /* 0x000000000200720c */ /* 0x000fc60003f05270 */
[----:B------:R3:W-:Y:S04]  /*0790*/  STL.128 [R3+0x10], RZ ;  /* 0x000010ff03007387 */ /* 0x0007e80000100c00 */
[----:B------:R3:W-:Y:S04]  /*07a0*/  STL.128 [R3+0x20], RZ ;  /* 0x000020ff03007387 */ /* 0x0007e80000100c00 */
[----:B------:R3:W-:Y:S02]  /*07b0*/  STL.128 [R3+0x30], RZ ;  /* 0x000030ff03007387 */ /* 0x0007e40000100c00 */
[----:B------:R-:W-:Y:S05]  /*07c0*/  @P0 BRA `(.L_x_135) ;  /* 0xfffffffc00e00947 */ /* 0x000fea000383ffff */
.L_x_134:
[----:B------:R-:W-:Y:S05]  /*07d0*/  @!P1 BRA `(.L_x_127) ;  /* 0x0000000000809947 */ /* 0x000fea0003800000 */
[----:B------:R-:W-:Y:S02]  /*07e0*/  ISETP.GE.U32.AND P0, PT, R24, 0x8, PT ;  /* 0x000000081800780c */ /* 0x000fe40003f06070 */
[----:B---3--:R-:W-:-:S04]  /*07f0*/  LOP3.LUT R3, R19, 0x7, RZ, 0xc0, !PT ;  /* 0x0000000713037812 */ /* 0x008fc800078ec0ff */
[----:B------:R-:W-:-:S07]  /*0800*/  ISETP.NE.AND P1, PT, R3, RZ, PT ;  /* 0x000000ff0300720c */ /* 0x000fce0003f25270 */
[----:B------:R-:W-:Y:S06]  /*0810*/  @!P0 BRA `(.L_x_136) ;  /* 0x0000000000288947 */ /* 0x000fec0003800000 */
[C---:B--2---:R-:W-:Y:S01]  /*0820*/  IMAD R2, R0.reuse, 0x4, R17 ;  /* 0x0000000400027824 */ /* 0x044fe200078e0211 */
[----:B------:R-:W-:-:S04]  /*0830*/  IADD3 R0, PT, PT, R0, 0x8, RZ ;  /* 0x0000000800007810 */ /* 0x000fc80007ffe0ff */
[----:B------:R3:W-:Y:S04]  /*0840*/  STL [R2], RZ ;  /* 0x000000ff02007387 */ /* 0x0007e80000100800 */
[----:B------:R3:W-:Y:S04]  /*0850*/  STL [R2+0x4], RZ ;  /* 0x000004ff02007387 */ /* 0x0007e80000100800 */
[----:B------:R3:W-:Y:S04]  /*0860*/  STL [R2+0x8], RZ ;  /* 0x000008ff02007387 */ /* 0x0007e80000100800 */
[----:B------:R3:W-:Y:S04]  /*0870*/  STL [R2+0xc], RZ ;  /* 0x00000cff02007387 */ /* 0x0007e80000100800 */
[----:B------:R3:W-:Y:S04]  /*0880*/  STL [R2+0x10], RZ ;  /* 0x000010ff02007387 */ /* 0x0007e80000100800 */
[----:B------:R3:W-:Y:S04]  /*0890*/  STL [R2+0x14], RZ ;  /* 0x000014ff02007387 */ /* 0x0007e80000100800 */
[----:B------:R3:W-:Y:S04]  /*08a0*/  STL [R2+0x18], RZ ;  /* 0x000018ff02007387 */ /* 0x0007e80000100800 */
[----:B------:R3:W-:Y:S02]  /*08b0*/  STL [R2+0x1c], RZ ;  /* 0x00001cff02007387 */ /* 0x0007e40000100800 */
.L_x_136:
[----:B------:R-:W-:Y:S05]  /*08c0*/  @!P1 BRA `(.L_x_127) ;  /* 0x0000000000449947 */ /* 0x000fea0003800000 */
[----:B------:R-:W-:Y:S02]  /*08d0*/  ISETP.GE.U32.AND P0, PT, R3, 0x4, PT ;  /* 0x000000040300780c */ /* 0x000fe40003f06070 */
[----:B------:R-:W-:-:S04]  /*08e0*/  LOP3.LUT R3, R19, 0x3, RZ, 0xc0, !PT ;  /* 0x0000000313037812 */ /* 0x000fc800078ec0ff */
[----:B------:R-:W-:-:S07]  /*08f0*/  ISETP.NE.AND P1, PT, R3, RZ, PT ;  /* 0x000000ff0300720c */ /* 0x000fce0003f25270 */
[C---:B--23--:R-:W-:Y:S01]  /*0900*/  @P0 IMAD R2, R0.reuse, 0x4, R17 ;  /* 0x0000000400020824 */ /* 0x04cfe200078e0211 */
[----:B------:R-:W-:-:S04]  /*0910*/  @P0 IADD3 R0, PT, PT, R0, 0x4, RZ ;  /* 0x0000000400000810 */ /* 0x000fc80007ffe0ff */
[----:B------:R4:W-:Y:S04]  /*0920*/  @P0 STL [R2], RZ ;  /* 0x000000ff02000387 */ /* 0x0009e80000100800 */
[----:B------:R4:W-:Y:S04]  /*0930*/  @P0 STL [R2+0x4], RZ ;  /* 0x000004ff02000387 */ /* 0x0009e80000100800 */
[----:B------:R4:W-:Y:S04]  /*0940*/  @P0 STL [R2+0x8], RZ ;  /* 0x000008ff02000387 */ /* 0x0009e80000100800 */
[----:B------:R4:W-:Y:S01]  /*0950*/  @P0 STL [R2+0xc], RZ ;  /* 0x00000cff02000387 */ /* 0x0009e20000100800 */
[----:B------:R-:W-:Y:S05]  /*0960*/  @!P1 BRA `(.L_x_127) ;  /* 0x00000000001c9947 */ /* 0x000fea0003800000 */
[----:B------:R-:W-:-:S05]  /*0970*/  UMOV UR4, URZ ;  /* 0x000000ff00047c82 */ /* 0x000fca0008000000 */
.L_x_137:
[C---:B----4-:R-:W-:Y:S01]  /*0980*/  IMAD R2, R0.reuse, 0x4, R17 ;  /* 0x0000000400027824 */ /* 0x050fe200078e0211 */
[----:B------:R-:W-:Y:S01]  /*0990*/  UIADD3 UR4, UPT, UPT, UR4, 0x1, URZ ;  /* 0x0000000104047890 */ /* 0x000fe2000fffe0ff */
[----:B------:R-:W-:-:S03]  /*09a0*/  IADD3 R0, PT, PT, R0, 0x1, RZ ;  /* 0x0000000100007810 */ /* 0x000fc60007ffe0ff */
[----:B------:R2:W-:Y:S02]  /*09b0*/  STL [R2], RZ ;  /* 0x000000ff02007387 */ /* 0x0005e40000100800 */
[----:B------:R-:W-:-:S13]  /*09c0*/  ISETP.NE.AND P0, PT, R3, UR4, PT ;  /* 0x0000000403007c0c */ /* 0x000fda000bf05270 */
[----:B--2---:R-:W-:Y:S05]  /*09d0*/  @P0 BRA `(.L_x_137) ;  /* 0xfffffffc00e80947 */ /* 0x004fea000383ffff */
.L_x_127:
[C---:B0-----:R-:W-:Y:S01]  /*09e0*/  LOP3.LUT R16, R19.reuse, 0xf, RZ, 0xc0, !PT ;  /* 0x0000000f13107812 */ /* 0x041fe200078ec0ff */
[----:B------:R-:W-:Y:S01]  /*09f0*/  IMAD.MOV.U32 R25, RZ, RZ, -0x800000 ;  /* 0xff800000ff197424 */ /* 0x000fe200078e00ff */
[C---:B------:R-:W-:Y:S01]  /*0a00*/  LOP3.LUT R0, R19.reuse, 0x7, RZ, 0xc0, !PT ;  /* 0x0000000713007812 */ /* 0x040fe200078ec0ff */
[----:B------:R-:W-:Y:S01]  /*0a10*/  IMAD.MOV.U32 R24, RZ, RZ, RZ ;  /* 0x000000ffff187224 */ /* 0x000fe200078e00ff */
[C---:B------:R-:W-:Y:S02]  /*0a20*/  LOP3.LUT R21, R19.reuse, 0x7ffffff0, RZ, 0xc0, !PT ;  /* 0x7ffffff013157812 */ /* 0x040fe400078ec0ff */
[----:B--234-:R-:W-:Y:S01]  /*0a30*/  LOP3.LUT R2, R19, 0x3, RZ, 0xc0, !PT ;  /* 0x0000000313027812 */ /* 0x01cfe200078ec0ff */
[----:B------:R-:W-:-:S07]  /*0a40*/  HFMA2 R19, -RZ, RZ, 0, 0 ;  /* 0x00000000ff137431 */ /* 0x000fce00000001ff */
.L_x_161:
[----:B01----:R-:W0:Y:S01]  /*0a50*/  S2R R10, SR_TID.X ;  /* 0x00000000000a7919 */ /* 0x003e220000002100 */
[----:B------:R-:W1:Y:S01]  /*0a60*/  LDCU UR4, c[0x0][0x3a4] ;  /* 0x00007480ff0477ac */ /* 0x000e620008000800 */
[----:B------:R-:W-:Y:S01]  /*0a70*/  IADD3 R7, PT, PT, R24, 0x40, RZ ;  /* 0x0000004018077810 */ /* 0x000fe20007ffe0ff */
[----:B------:R-:W-:Y:S01]  /*0a80*/  BSSY.RECONVERGENT B0, `(.L_x_138) ;  /* 0x0000118000007945 */ /* 0x000fe20003800200 */
[----:B--234-:R-:W-:Y:S01]  /*0a90*/  IMAD.MOV.U32 R5, RZ, RZ, R24 ;  /* 0x000000ffff057224 */ /* 0x01cfe200078e0018 */
[----:B------:R-:W2:Y:S01]  /*0aa0*/  LDCU UR10, c[0x0][0x3a4] ;  /* 0x00007480ff0a77ac */ /* 0x000ea20008000800 */
[----:B------:R-:W-:Y:S02]  /*0ab0*/  VIADDMNMX R3, R18, 0x1, R7, PT ;  /* 0x0000000112037846 */ /* 0x000fe40003800107 */
[----:B------:R-:W-:Y:S02]  /*0ac0*/  ISETP.GT.U32.AND P1, PT, R7, R18, PT ;  /* 0x000000120700720c */ /* 0x000fe40003f24070 */
[----:B------:R-:W-:-:S02]  /*0ad0*/  IADD3 R3, PT, PT, R3, -R24, RZ ;  /* 0x8000001803037210 */ /* 0x000fc40007ffe0ff */
[----:B------:R-:W-:Y:S01]  /*0ae0*/  MOV R24, R7 ;  /* 0x0000000700187202 */ /* 0x000fe20000000f00 */
[----:B-1----:R-:W-:-:S04]  /*0af0*/  IMAD.U32 R4, RZ, RZ, UR4 ;  /* 0x00000004ff047e24 */ /* 0x002fc8000f8e00ff */
[----:B------:R-:W-:-:S05]  /*0b00*/  IMAD R3, R3, R4, RZ ;  /* 0x0000000403037224 */ /* 0x000fca00078e02ff */
[----:B0-----:R-:W-:-:S13]  /*0b10*/  ISETP.GE.AND P0, PT, R10, R3, PT ;  /* 0x000000030a00720c */ /* 0x001fda0003f06270 */
[----:B--2---:R-:W-:Y:S05]  /*0b20*/  @P0 BRA `(.L_x_139) ;  /* 0x0000001000340947 */ /* 0x004fea0003800000 */
[----:B------:R-:W-:Y:S01]  /*0b30*/  IMAD.IADD R6, R3, 0x1, -R10 ;  /* 0x0000000103067824 */ /* 0x000fe200078e0a0a */
[----:B------:R-:W-:Y:S01]  /*0b40*/  BSSY.RECONVERGENT B1, `(.L_x_140) ;  /* 0x000008f000017945 */ /* 0x000fe20003800200 */
[----:B------:R-:W-:-:S03]  /*0b50*/  PLOP3.LUT P0, PT, PT, PT, PT, 0x80, 0x8 ;  /* 0x000000000008781c */ /* 0x000fc60003f0f070 */
[----:B------:R-:W-:-:S13]  /*0b60*/  ISETP.GT.AND P2, PT, R6, 0x300, PT ;  /* 0x000003000600780c */ /* 0x000fda0003f44270 */
[----:B------:R-:W-:Y:S05]  /*0b70*/  @!P2 BRA `(.L_x_141) ;  /* 0x00000008002ca947 */ /* 0x000fea0003800000 */
[----:B------:R-:W-:Y:S01]  /*0b80*/  IABS R11, R4 ;  /* 0x00000004000b7213 */ /* 0x000fe20000000000 */
[----:B------:R-:W-:Y:S01]  /*0b90*/  HFMA2 R12, -RZ, RZ, 0, 0 ;  /* 0x00000000ff0c7431 */ /* 0x000fe200000001ff */
[----:B------:R-:W-:Y:S02]  /*0ba0*/  PLOP3.LUT P0, PT, PT, PT, PT, 0x8, 0x80 ;  /* 0x000000000080781c */ /* 0x000fe40003f0e170 */
[----:B------:R-:W0:Y:S08]  /*0bb0*/  I2F.RP R4, R11 ;  /* 0x0000000b00047306 */ /* 0x000e300000209400 */
[----:B0-----:R-:W0:Y:S02]  /*0bc0*/  MUFU.RCP R4, R4 ;  /* 0x0000000400047308 */ /* 0x001e240000001000 */
[----:B0-----:R-:W-:-:S06]  /*0bd0*/  IADD3 R13, PT, PT, R4, 0xffffffe, RZ ;  /* 0x0ffffffe040d7810 */ /* 0x001fcc0007ffe0ff */
[----:B------:R-:W0:Y:S02]  /*0be0*/  F2I.FTZ.U32.TRUNC.NTZ R13, R13 ;  /* 0x0000000d000d7305 */ /* 0x000e24000021f000 */
[----:B0-----:R-:W-:-:S04]  /*0bf0*/  IMAD.MOV R6, RZ, RZ, -R13 ;  /* 0x000000ffff067224 */ /* 0x001fc800078e0a0d */
[----:B------:R-:W-:-:S04]  /*0c00*/  IMAD R7, R6, R11, RZ ;  /* 0x0000000b06077224 */ /* 0x000fc800078e02ff */
[----:B------:R-:W-:-:S07]  /*0c10*/  IMAD.HI.U32 R12, R13, R7, R12 ;  /* 0x000000070d0c7227 */ /* 0x000fce00078e000c */
.L_x_142:
[----:B------:R-:W-:Y:S01]  /*0c20*/  IMAD.U32 R4, RZ, RZ, UR10 ;  /* 0x0000000aff047e24 */ /* 0x000fe2000f8e00ff */
[----:B------:R-:W-:Y:S01]  /*0c30*/  IABS R9, R10 ;  /* 0x0000000a00097213 */ /* 0x000fe20000000000 */
[C---:B0-----:R-:W-:Y:S01]  /*0c40*/  VIADD R13, R10.reuse, 0x200 ;  /* 0x000002000a0d7836 */ /* 0x041fe20000000000 */
[----:B------:R-:W-:Y:S02]  /*0c50*/  IADD3 R27, PT, PT, R10, 0x100, RZ ;  /* 0x000001000a1b7810 */ /* 0x000fe40007ffe0ff */
[----:B------:R-:W-:Y:S01]  /*0c60*/  IABS R20, R4 ;  /* 0x0000000400147213 */ /* 0x000fe20000000000 */
[----:B------:R-:W-:Y:S01]  /*0c70*/  IMAD.HI.U32 R14, R12, R9, RZ ;  /* 0x000000090c0e7227 */ /* 0x000fe200078e00ff */
[----:B------:R-:W-:Y:S02]  /*0c80*/  IABS R15, R13 ;  /* 0x0000000d000f7213 */ /* 0x000fe40000000000 */
[----:B------:R-:W0:Y:S01]  /*0c90*/  I2F.RP R8, R20 ;  /* 0x0000001400087306 */ /* 0x000e220000209400 */
[----:B------:R-:W-:-:S04]  /*0ca0*/  IMAD.MOV R22, RZ, RZ, -R14 ;  /* 0x000000ffff167224 */ /* 0x000fc800078e0a0e */
[----:B------:R-:W-:-:S05]  /*0cb0*/  IMAD R22, R20, R22, R9 ;  /* 0x0000001614167224 */ /* 0x000fca00078e0209 */
[----:B------:R-:W-:Y:S01]  /*0cc0*/  ISETP.GT.U32.AND P4, PT, R11, R22, PT ;  /* 0x000000160b00720c */ /* 0x000fe20003f84070 */
[----:B0-----:R-:W0:-:S12]  /*0cd0*/  MUFU.RCP R8, R8 ;  /* 0x0000000800087308 */ /* 0x001e180000001000 */
[----:B------:R-:W-:Y:S01]  /*0ce0*/  @!P4 IADD3 R22, PT, PT, R22, -R20, RZ ;  /* 0x800000141616c210 */ /* 0x000fe20007ffe0ff */
[----:B------:R-:W-:-:S03]  /*0cf0*/  @!P4 VIADD R14, R14, 0x1 ;  /* 0x000000010e0ec836 */ /* 0x000fc60000000000 */
[----:B------:R-:W-:Y:S01]  /*0d00*/  ISETP.GE.U32.AND P6, PT, R22, R11, PT ;  /* 0x0000000b1600720c */ /* 0x000fe20003fc6070 */
[----:B------:R-:W-:Y:S01]  /*0d10*/  IMAD.MOV.U32 R11, RZ, RZ, R20 ;  /* 0x000000ffff0b7224 */ /* 0x000fe200078e0014 */
[----:B------:R-:W-:Y:S02]  /*0d20*/  IADD3 R22, PT, PT, R10, 0x300, RZ ;  /* 0x000003000a167810 */ /* 0x000fe40007ffe0ff */
[----:B0-----:R-:W-:Y:S02]  /*0d30*/  IADD3 R6, PT, PT, R8, 0xffffffe, RZ ;  /* 0x0ffffffe08067810 */ /* 0x001fe40007ffe0ff */
[----:B------:R-:W-:Y:S02]  /*0d40*/  IABS R8, R27 ;  /* 0x0000001b00087213 */ /* 0x000fe40000000000 */
[----:B------:R0:W1:Y:S05]  /*0d50*/  F2I.FTZ.U32.TRUNC.NTZ R7, R6 ;  /* 0x0000000600077305 */ /* 0x00006a000021f000 */
[----:B------:R-:W-:-:S02]  /*0d60*/  @P6 IADD3 R14, PT, PT, R14, 0x1, RZ ;  /* 0x000000010e0e6810 */ /* 0x000fc40007ffe0ff */
[----:B0-----:R-:W-:Y:S02]  /*0d70*/  MOV R6, RZ ;  /* 0x000000ff00067202 */ /* 0x001fe40000000f00 */
[----:B-1----:R-:W-:-:S05]  /*0d80*/  IADD3 R12, PT, PT, RZ, -R7, RZ ;  /* 0x80000007ff0c7210 */ /* 0x002fca0007ffe0ff */
[----:B------:R-:W-:-:S04]  /*0d90*/  IMAD.MOV.U32 R9, RZ, RZ, R12 ;  /* 0x000000ffff097224 */ /* 0x000fc800078e000c */
[----:B------:R-:W-:-:S04]  /*0da0*/  IMAD R9, R9, R20, RZ ;  /* 0x0000001409097224 */ /* 0x000fc800078e02ff */
[----:B------:R-:W-:-:S04]  /*0db0*/  IMAD.HI.U32 R12, R7, R9, R6 ;  /* 0x00000009070c7227 */ /* 0x000fc800078e0006 */
[----:B------:R-:W-:Y:S02]  /*0dc0*/  IMAD.MOV.U32 R7, RZ, RZ, R8 ;  /* 0x000000ffff077224 */ /* 0x000fe400078e0008 */
[----:B------:R-:W-:-:S04]  /*0dd0*/  IMAD.HI.U32 R9, R12, R15, RZ ;  /* 0x0000000f0c097227 */ /* 0x000fc800078e00ff */
[----:B------:R-:W-:Y:S01]  /*0de0*/  IMAD.HI.U32 R8, R12, R7, RZ ;  /* 0x000000070c087227 */ /* 0x000fe200078e00ff */
[----:B------:R-:W-:-:S03]  /*0df0*/  IADD3 R26, PT, PT, -R9, RZ, RZ ;  /* 0x000000ff091a7210 */ /* 0x000fc60007ffe1ff */
[----:B------:R-:W-:Y:S02]  /*0e00*/  IMAD.MOV R6, RZ, RZ, -R8 ;  /* 0x000000ffff067224 */ /* 0x000fe400078e0a08 */
[C---:B------:R-:W-:Y:S02]  /*0e10*/  IMAD R26, R20.reuse, R26, R15 ;  /* 0x0000001a141a7224 */ /* 0x040fe400078e020f */
[----:B------:R-:W-:Y:S01]  /*0e20*/  IMAD R6, R20, R6, R7 ;  /* 0x0000000614067224 */ /* 0x000fe200078e0207 */
[----:B------:R-:W-:Y:S02]  /*0e30*/  IABS R7, R22 ;  /* 0x0000001600077213 */ /* 0x000fe40000000000 */
[C---:B------:R-:W-:Y:S02]  /*0e40*/  ISETP.GT.U32.AND P3, PT, R11.reuse, R26, PT ;  /* 0x0000001a0b00720c */ /* 0x040fe40003f64070 */
[----:B------:R-:W-:Y:S01]  /*0e50*/  ISETP.GT.U32.AND P5, PT, R11, R6, PT ;  /* 0x000000060b00720c */ /* 0x000fe20003fa4070 */
[----:B------:R-:W-:-:S10]  /*0e60*/  IMAD.HI.U32 R15, R12, R7, RZ ;  /* 0x000000070c0f7227 */ /* 0x000fd400078e00ff */
[----:B------:R-:W-:Y:S02]  /*0e70*/  @!P3 IADD3 R26, PT, PT, R26, -R20, RZ ;  /* 0x800000141a1ab210 */ /* 0x000fe40007ffe0ff */
[----:B------:R-:W-:Y:S01]  /*0e80*/  @!P5 IMAD.IADD R6, R6, 0x1, -R20 ;  /* 0x000000010606d824 */ /* 0x000fe200078e0a14 */
[----:B------:R-:W-:Y:S02]  /*0e90*/  @!P5 IADD3 R8, PT, PT, R8, 0x1, RZ ;  /* 0x000000010808d810 */ /* 0x000fe40007ffe0ff */
[-C--:B------:R-:W-:Y:S02]  /*0ea0*/  ISETP.GE.U32.AND P4, PT, R26, R11.reuse, PT ;  /* 0x0000000b1a00720c */ /* 0x080fe40003f86070 */
[----:B------:R-:W-:Y:S02]  /*0eb0*/  ISETP.GE.U32.AND P2, PT, R6, R11, PT ;  /* 0x0000000b0600720c */ /* 0x000fe40003f46070 */
[----:B------:R-:W-:Y:S02]  /*0ec0*/  IADD3 R6, PT, PT, -R15, RZ, RZ ;  /* 0x000000ff0f067210 */ /* 0x000fe40007ffe1ff */
[----:B------:R-:W-:-:S03]  /*0ed0*/  @!P3 IADD3 R9, PT, PT, R9, 0x1, RZ ;  /* 0x000000010909b810 */ /* 0x000fc60007ffe0ff */
[----:B------:R-:W-:Y:S01]  /*0ee0*/  IMAD R6, R20, R6, R7 ;  /* 0x0000000614067224 */ /* 0x000fe200078e0207 */
[----:B------:R-:W-:-:S03]  /*0ef0*/  LOP3.LUT R7, R10, R4, RZ, 0x3c, !PT ;  /* 0x000000040a077212 */ /* 0x000fc600078e3cff */
[----:B------:R-:W-:Y:S02]  /*0f00*/  @P4 IADD3 R9, PT, PT, R9, 0x1, RZ ;  /* 0x0000000109094810 */ /* 0x000fe40007ffe0ff */
[----:B------:R-:W-:Y:S01]  /*0f10*/  ISETP.GT.U32.AND P5, PT, R11, R6, PT ;  /* 0x000000060b00720c */ /* 0x000fe20003fa4070 */
[----:B------:R-:W-:Y:S01]  /*0f20*/  @P2 VIADD R8, R8, 0x1 ;  /* 0x0000000108082836 */ /* 0x000fe20000000000 */
[----:B------:R-:W-:Y:S01]  /*0f30*/  ISETP.GE.AND P6, PT, R7, RZ, PT ;  /* 0x000000ff0700720c */ /* 0x000fe20003fc6270 */
[----:B------:R-:W-:Y:S01]  /*0f40*/  IMAD.MOV.U32 R7, RZ, RZ, R14 ;  /* 0x000000ffff077224 */ /* 0x000fe200078e000e */
[----:B------:R-:W-:-:S09]  /*0f50*/  LOP3.LUT R14, RZ, R4, RZ, 0x33, !PT ;  /* 0x00000004ff0e7212 */ /* 0x000fd200078e33ff */
[----:B------:R-:W-:Y:S02]  /*0f60*/  @!P5 IMAD.IADD R6, R6, 0x1, -R20 ;  /* 0x000000010606d824 */ /* 0x000fe400078e0a14 */
[----:B------:R-:W-:Y:S01]  /*0f70*/  @!P6 IADD3 R7, PT, PT, -R7, RZ, RZ ;  /* 0x000000ff0707e210 */ /* 0x000fe20007ffe1ff */
[----:B------:R-:W-:Y:S01]  /*0f80*/  @!P5 VIADD R15, R15, 0x1 ;  /* 0x000000010f0fd836 */ /* 0x000fe20000000000 */
[----:B------:R-:W-:Y:S02]  /*0f90*/  ISETP.NE.AND P6, PT, R4, RZ, PT ;  /* 0x000000ff0400720c */ /* 0x000fe40003fc5270 */
[----:B------:R-:W-:Y:S02]  /*0fa0*/  ISETP.GE.U32.AND P2, PT, R6, R11, PT ;  /* 0x0000000b0600720c */ /* 0x000fe40003f46070 */
[----:B------:R-:W-:Y:S02]  /*0fb0*/  LOP3.LUT R6, R27, R4, RZ, 0x3c, !PT ;  /* 0x000000041b067212 */ /* 0x000fe400078e3cff */
[----:B------:R-:W-:-:S02]  /*0fc0*/  SEL R26, R14, R7, !P6 ;  /* 0x000000070e1a7207 */ /* 0x000fc40007000000 */
[----:B------:R-:W-:Y:S02]  /*0fd0*/  ISETP.GE.AND P3, PT, R6, RZ, PT ;  /* 0x000000ff0600720c */ /* 0x000fe40003f66270 */
[C---:B------:R-:W-:Y:S02]  /*0fe0*/  IADD3 R7, PT, PT, -R26.reuse, RZ, RZ ;  /* 0x000000ff1a077210 */ /* 0x040fe40007ffe1ff */
[-C--:B------:R-:W-:Y:S02]  /*0ff0*/  LOP3.LUT R6, R13, R4.reuse, RZ, 0x3c, !PT ;  /* 0x000000040d067212 */ /* 0x080fe400078e3cff */
[----:B------:R-:W-:Y:S01]  /*1000*/  IADD3 R28, PT, PT, R26, R5, RZ ;  /* 0x000000051a1c7210 */ /* 0x000fe20007ffe0ff */
[----:B------:R-:W-:Y:S01]  /*1010*/  IMAD R7, R4, R7, R10 ;  /* 0x0000000704077224 */ /* 0x000fe200078e020a */
[----:B------:R-:W-:Y:S02]  /*1020*/  ISETP.GE.AND P4, PT, R6, RZ, PT ;  /* 0x000000ff0600720c */ /* 0x000fe40003f86270 */
[-C--:B------:R-:W-:Y:S01]  /*1030*/  LOP3.LUT R6, R22, R4.reuse, RZ, 0x3c, !PT ;  /* 0x0000000416067212 */ /* 0x080fe200078e3cff */
[----:B------:R-:W-:Y:S01]  /*1040*/  IMAD R28, R28, R4, R7 ;  /* 0x000000041c1c7224 */ /* 0x000fe200078e0207 */
[----:B------:R-:W-:Y:S01]  /*1050*/  @P2 IADD3 R15, PT, PT, R15, 0x1, RZ ;  /* 0x000000010f0f2810 */ /* 0x000fe20007ffe0ff */
[----:B------:R-:W-:Y:S01]  /*1060*/  @!P3 IMAD.MOV R8, RZ, RZ, -R8 ;  /* 0x000000ffff08b224 */ /* 0x000fe200078e0a08 */
[----:B------:R-:W-:-:S02]  /*1070*/  ISETP.GE.AND P5, PT, R6, RZ, PT ;  /* 0x000000ff0600720c */ /* 0x000fc40003fa6270 */
[----:B------:R-:W0:Y:S01]  /*1080*/  LDC.64 R6, c[0x0][0x388] ;  /* 0x0000e200ff067b82 */ /* 0x000e220000000a00 */
[----:B------:R-:W-:Y:S02]  /*1090*/  MOV R29, R15 ;  /* 0x0000000f001d7202 */ /* 0x000fe40000000f00 */
[----:B------:R-:W-:Y:S02]  /*10a0*/  SEL R15, R14, R8, !P6 ;  /* 0x000000080e0f7207 */ /* 0x000fe40007000000 */
[----:B------:R-:W-:-:S04]  /*10b0*/  @!P4 IADD3 R9, PT, PT, -R9, RZ, RZ ;  /* 0x000000ff0909c210 */ /* 0x000fc80007ffe1ff */
[----:B------:R-:W-:Y:S02]  /*10c0*/  SEL R23, R14, R9, !P6 ;  /* 0x000000090e177207 */ /* 0x000fe40007000000 */
[----:B------:R-:W-:-:S04]  /*10d0*/  @!P5 IADD3 R29, PT, PT, -R29, RZ, RZ ;  /* 0x000000ff1d1dd210 */ /* 0x000fc80007ffe1ff */
[----:B------:R-:W-:Y:S01]  /*10e0*/  SEL R14, R14, R29, !P6 ;  /* 0x0000001d0e0e7207 */ /* 0x000fe20007000000 */
[----:B0-----:R-:W-:-:S05]  /*10f0*/  IMAD.WIDE R8, R28, 0x4, R6 ;  /* 0x000000041c087825 */ /* 0x001fca00078e0206 */
[----:B------:R0:W2:Y:S01]  /*1100*/  LDG.E.CONSTANT R26, desc[UR8][R8.64] ;  /* 0x00000008081a7981 */ /* 0x0000a2000c1e9900 */
[----:B------:R-:W1:Y:S01]  /*1110*/  S2UR UR5, SR_CgaCtaId ;  /* 0x00000000000579c3 */ /* 0x000e620000008800 */
[----:B------:R-:W-:-:S07]  /*1120*/  UMOV UR4, 0x400 ;  /* 0x0000040000047882 */ /* 0x000fce0000000000 */
[----:B0-----:R-:W0:Y:S01]  /*1130*/  LDC.64 R8, c[0x0][0x390] ;  /* 0x0000e400ff087b82 */ /* 0x001e220000000a00 */
[----:B-1----:R-:W-:-:S06]  /*1140*/  ULEA UR4, UR5, UR4, 0x18 ;  /* 0x0000000405047291 */ /* 0x002fcc000f8ec0ff */
[----:B------:R-:W-:Y:S01]  /*1150*/  LEA R20, R10, UR4, 0x2 ;  /* 0x000000040a147c11 */ /* 0x000fe2000f8e10ff */
[----:B0-----:R-:W-:-:S06]  /*1160*/  IMAD.WIDE R28, R28, 0x4, R8 ;  /* 0x000000041c1c7825 */ /* 0x001fcc00078e0208 */
[----:B------:R0:W3:Y:S02]  /*1170*/  LDG.E.CONSTANT R28, desc[UR8][R28.64] ;  /* 0x000000081c1c7981 */ /* 0x0000e4000c1e9900 */
[----:B0-----:R-:W-:Y:S02]  /*1180*/  IADD3 R29, PT, PT, R15, R5, RZ ;  /* 0x000000050f1d7210 */ /* 0x001fe40007ffe0ff */
[----:B--2---:R0:W-:Y:S02]  /*1190*/  STS [R20], R26 ;  /* 0x0000001a14007388 */ /* 0x0041e40000000800 */
[----:B0-----:R-:W-:-:S05]  /*11a0*/  IMAD R26, R4, 0x100, R20 ;  /* 0x00000100041a7824 */ /* 0x001fca00078e0214 */
[----:B---3--:R0:W-:Y:S02]  /*11b0*/  STS [R26], R28 ;  /* 0x0000001c1a007388 */ /* 0x0081e40000000800 */
[----:B0-----:R-:W-:-:S05]  /*11c0*/  IADD3 R28, PT, PT, -R15, RZ, RZ ;  /* 0x000000ff0f1c7210 */ /* 0x001fca0007ffe1ff */
[----:B------:R-:W-:-:S04]  /*11d0*/  IMAD R15, R4, R28, R27 ;  /* 0x0000001c040f7224 */ /* 0x000fc800078e021b */
[----:B------:R-:W-:-:S04]  /*11e0*/  IMAD R15, R29, R4, R15 ;  /* 0x000000041d0f7224 */ /* 0x000fc800078e020f */
[----:B------:R-:W-:-:S06]  /*11f0*/  IMAD.WIDE R28, R15, 0x4, R6 ;  /* 0x000000040f1c7825 */ /* 0x000fcc00078e0206 */
[----:B------:R0:W2:Y:S01]  /*1200*/  LDG.E.CONSTANT R29, desc[UR8][R28.64] ;  /* 0x000000081c1d7981 */ /* 0x0000a2000c1e9900 */
[----:B------:R-:W-:Y:S01]  /*1210*/  IADD3 R26, PT, PT, R23, R5, RZ ;  /* 0x00000005171a7210 */ /* 0x000fe20007ffe0ff */
[----:B0-----:R-:W-:-:S04]  /*1220*/  IMAD.MOV R28, RZ, RZ, -R23 ;  /* 0x000000ffff1c7224 */ /* 0x001fc800078e0a17 */
[----:B------:R-:W-:-:S04]  /*1230*/  IMAD R23, R4, R28, R13 ;  /* 0x0000001c04177224 */ /* 0x000fc800078e020d */
[----:B------:R-:W-:Y:S01]  /*1240*/  IMAD R26, R26, R4, R23 ;  /* 0x000000041a1a7224 */ /* 0x000fe200078e0217 */
[C---:B------:R-:W-:Y:S01]  /*1250*/  IADD3 R23, PT, PT, -R14.reuse, RZ, RZ ;  /* 0x000000ff0e177210 */ /* 0x040fe20007ffe1ff */
[----:B------:R-:W-:-:S04]  /*1260*/  IMAD.IADD R14, R14, 0x1, R5 ;  /* 0x000000010e0e7824 */ /* 0x000fc800078e0205 */
[----:B------:R-:W-:-:S04]  /*1270*/  IMAD R23, R4, R23, R22 ;  /* 0x0000001704177224 */ /* 0x000fc800078e0216 */
[----:B------:R-:W-:Y:S01]  /*1280*/  IMAD R23, R14, R4, R23 ;  /* 0x000000040e177224 */ /* 0x000fe200078e0217 */
[----:B------:R-:W-:Y:S01]  /*1290*/  LEA R27, R27, UR4, 0x2 ;  /* 0x000000041b1b7c11 */ /* 0x000fe2000f8e10ff */
[----:B--2---:R0:W-:Y:S02]  /*12a0*/  STS [R20+0x400], R29 ;  /* 0x0004001d14007388 */ /* 0x0041e40000000800 */
[----:B0-----:R-:W-:-:S04]  /*12b0*/  IMAD.WIDE R28, R26, 0x4, R6 ;  /* 0x000000041a1c7825 */ /* 0x001fc800078e0206 */
[----:B------:R-:W-:Y:S01]  /*12c0*/  IMAD.WIDE R6, R23, 0x4, R6 ;  /* 0x0000000417067825 */ /* 0x000fe200078e0206 */
[----:B------:R0:W2:Y:S04]  /*12d0*/  LDG.E.CONSTANT R14, desc[UR8][R28.64] ;  /* 0x000000081c0e7981 */ /* 0x0000a8000c1e9900 */
[----:B------:R1:W3:Y:S01]  /*12e0*/  LDG.E.CONSTANT R28, desc[UR8][R6.64] ;  /* 0x00000008061c7981 */ /* 0x0002e2000c1e9900 */
[----:B0-----:R-:W-:Y:S01]  /*12f0*/  LEA R29, R4, R27, 0x8 ;  /* 0x0000001b041d7211 */ /* 0x001fe200078e40ff */
[----:B------:R-:W-:-:S06]  /*1300*/  IMAD.WIDE R26, R26, 0x4, R8 ;  /* 0x000000041a1a7825 */ /* 0x000fcc00078e0208 */
[----:B------:R-:W4:Y:S01]  /*1310*/  LDG.E.CONSTANT R26, desc[UR8][R26.64] ;  /* 0x000000081a1a7981 */ /* 0x000f22000c1e9900 */
[----:B-1----:R-:W-:-:S04]  /*1320*/  IMAD.WIDE R6, R15, 0x4, R8 ;  /* 0x000000040f067825 */ /* 0x002fc800078e0208 */
[----:B------:R-:W-:Y:S01]  /*1330*/  IMAD.WIDE R8, R23, 0x4, R8 ;  /* 0x0000000417087825 */ /* 0x000fe200078e0208 */
[----:B------:R0:W5:Y:S05]  /*1340*/  LDG.E.CONSTANT R15, desc[UR8][R6.64] ;  /* 0x00000008060f7981 */ /* 0x00016a000c1e9900 */
[----:B------:R-:W3:Y:S01]  /*1350*/  LDG.E.CONSTANT R8, desc[UR8][R8.64] ;  /* 0x0000000808087981 */ /* 0x000ee2000c1e9900 */
[----:B------:R-:W-:Y:S02]  /*1360*/  LEA R13, R13, UR4, 0x2 ;  /* 0x000000040d0d7c11 */ /* 0x000fe4000f8e10ff */
[----:B------:R-:W-:Y:S02]  /*1370*/  LEA R23, R22, UR4, 0x2 ;  /* 0x0000000416177c11 */ /* 0x000fe4000f8e10ff */
[----:B------:R-:W-:-:S03]  /*1380*/  LEA R13, R4, R13, 0x8 ;  /* 0x0000000d040d7211 */ /* 0x000fc600078e40ff */
[----:B------:R-:W-:Y:S01]  /*1390*/  IMAD R23, R4, 0x100, R23 ;  /* 0x0000010004177824 */ /* 0x000fe200078e0217 */
[----:B0-----:R-:W-:Y:S02]  /*13a0*/  IADD3 R7, PT, PT, R3, -0x300, RZ ;  /* 0xfffffd0003077810 */ /* 0x001fe40007ffe0ff */
[----:B------:R-:W-:-:S04]  /*13b0*/  IADD3 R10, PT, PT, R10, 0x400, RZ ;  /* 0x000004000a0a7810 */ /* 0x000fc80007ffe0ff */
[----:B------:R-:W-:Y:S01]  /*13c0*/  ISETP.GE.AND P2, PT, R10, R7, PT ;  /* 0x000000070a00720c */ /* 0x000fe20003f46270 */
[----:B-----5:R0:W-:Y:S04]  /*13d0*/  STS [R29], R15 ;  /* 0x0000000f1d007388 */ /* 0x0201e80000000800 */
[----:B--2---:R0:W-:Y:S04]  /*13e0*/  STS [R20+0x800], R14 ;  /* 0x0008000e14007388 */ /* 0x0041e80000000800 */
[----:B----4-:R0:W-:Y:S04]  /*13f0*/  STS [R13], R26 ;  /* 0x0000001a0d007388 */ /* 0x0101e80000000800 */
[----:B---3--:R0:W-:Y:S04]  /*1400*/  STS [R20+0xc00], R28 ;  /* 0x000c001c14007388 */ /* 0x0081e80000000800 */
[----:B------:R0:W-:Y:S01]  /*1410*/  STS [R23], R8 ;  /* 0x0000000817007388 */ /* 0x0001e20000000800 */
[----:B------:R-:W-:Y:S05]  /*1420*/  @!P2 BRA `(.L_x_142) ;  /* 0xfffffff400fca947 */ /* 0x000fea000383ffff */
.L_x_141:
[----:B------:R-:W-:Y:S05]  /*1430*/  BSYNC.RECONVERGENT B1 ;  /* 0x0000000000017941 */ /* 0x000fea0003800200 */
.L_x_140:
[----:B------:R-:W-:Y:S01]  /*1440*/  IMAD.IADD R6, R3, 0x1, -R10 ;  /* 0x0000000103067824 */ /* 0x000fe200078e0a0a */
[----:B------:R-:W-:Y:S04]  /*1450*/  BSSY.RECONVERGENT B1, `(.L_x_143) ;  /* 0x000004f000017945 */ /* 0x000fe80003800200 */
[----:B------:R-:W-:-:S13]  /*1460*/  ISETP.GT.AND P2, PT, R6, 0x100, PT ;  /* 0x000001000600780c */ /* 0x000fda0003f44270 */
[----:B------:R-:W-:Y:S05]  /*1470*/  @!P2 BRA `(.L_x_144) ;  /* 0x000000040030a947 */ /* 0x000fea0003800000 */
[----:B0-----:R-:W-:Y:S01]  /*1480*/  IABS R8, R4 ;  /* 0x0000000400087213 */ /* 0x001fe20000000000 */
[----:B------:R-:W-:Y:S01]  /*1490*/  VIADD R11, R10, 0x100 ;  /* 0x000001000a0b7836 */ /* 0x000fe20000000000 */
[----:B------:R-:W-:Y:S02]  /*14a0*/  IABS R14, R10 ;  /* 0x0000000a000e7213 */ /* 0x000fe40000000000 */
[----:B------:R-:W0:Y:S02]  /*14b0*/  I2F.RP R9, R8 ;  /* 0x0000000800097306 */ /* 0x000e240000209400 */
[----:B------:R-:W-:-:S06]  /*14c0*/  IABS R15, R11 ;  /* 0x0000000b000f7213 */ /* 0x000fcc0000000000 */
[----:B0-----:R-:W0:Y:S02]  /*14d0*/  MUFU.RCP R9, R9 ;  /* 0x0000000900097308 */ /* 0x001e240000001000 */
[----:B0-----:R-:W-:-:S06]  /*14e0*/  IADD3 R6, PT, PT, R9, 0xffffffe, RZ ;  /* 0x0ffffffe09067810 */ /* 0x001fcc0007ffe0ff */
[----:B------:R0:W1:Y:S02]  /*14f0*/  F2I.FTZ.U32.TRUNC.NTZ R7, R6 ;  /* 0x0000000600077305 */ /* 0x000064000021f000 */
[----:B0-----:R-:W-:Y:S02]  /*1500*/  MOV R6, RZ ;  /* 0x000000ff00067202 */ /* 0x001fe40000000f00 */
[----:B-1----:R-:W-:-:S05]  /*1510*/  IADD3 R13, PT, PT, RZ, -R7, RZ ;  /* 0x80000007ff0d7210 */ /* 0x002fca0007ffe0ff */
[----:B------:R-:W-:-:S04]  /*1520*/  IMAD R13, R13, R8, RZ ;  /* 0x000000080d0d7224 */ /* 0x000fc800078e02ff */
[----:B------:R-:W-:Y:S01]  /*1530*/  IMAD.HI.U32 R12, R7, R13, R6 ;  /* 0x0000000d070c7227 */ /* 0x000fe200078e0006 */
[----:B------:R-:W-:-:S03]  /*1540*/  MOV R7, R14 ;  /* 0x0000000e00077202 */ /* 0x000fc60000000f00 */
[----:B------:R-:W-:Y:S01]  /*1550*/  IMAD.MOV.U32 R13, RZ, RZ, R15 ;  /* 0x000000ffff0d7224 */ /* 0x000fe200078e000f */
[----:B------:R-:W-:Y:S01]  /*1560*/  LOP3.LUT R15, RZ, R4, RZ, 0x33, !PT ;  /* 0x00000004ff0f7212 */ /* 0x000fe200078e33ff */
[----:B------:R-:W-:-:S04]  /*1570*/  IMAD.HI.U32 R6, R12, R7, RZ ;  /* 0x000000070c067227 */ /* 0x000fc800078e00ff */
[----:B------:R-:W-:Y:S01]  /*1580*/  IMAD.HI.U32 R12, R12, R13, RZ ;  /* 0x0000000d0c0c7227 */ /* 0x000fe200078e00ff */
[----:B------:R-:W-:-:S04]  /*1590*/  IADD3 R9, PT, PT, -R6, RZ, RZ ;  /* 0x000000ff06097210 */ /* 0x000fc80007ffe1ff */
[----:B------:R-:W-:Y:S01]  /*15a0*/  IADD3 R14, PT, PT, -R12, RZ, RZ ;  /* 0x000000ff0c0e7210 */ /* 0x000fe20007ffe1ff */
[----:B------:R-:W-:-:S04]  /*15b0*/  IMAD R7, R8, R9, R7 ;  /* 0x0000000908077224 */ /* 0x000fc800078e0207 */
[C---:B------:R-:W-:Y:S01]  /*15c0*/  IMAD R9, R8.reuse, R14, R13 ;  /* 0x0000000e08097224 */ /* 0x040fe200078e020d */
[----:B------:R-:W-:-:S04]  /*15d0*/  ISETP.GT.U32.AND P4, PT, R8, R7, PT ;  /* 0x000000070800720c */ /* 0x000fc80003f84070 */
[----:B------:R-:W-:-:S09]  /*15e0*/  ISETP.GT.U32.AND P5, PT, R8, R9, PT ;  /* 0x000000090800720c */ /* 0x000fd20003fa4070 */
[----:B------:R-:W-:Y:S01]  /*15f0*/  @!P4 IMAD.IADD R7, R7, 0x1, -R8 ;  /* 0x000000010707c824 */ /* 0x000fe200078e0a08 */
[----:B------:R-:W-:-:S03]  /*1600*/  @!P4 IADD3 R6, PT, PT, R6, 0x1, RZ ;  /* 0x000000010606c810 */ /* 0x000fc60007ffe0ff */
[-C--:B------:R-:W-:Y:S01]  /*1610*/  @!P5 IADD3 R9, PT, PT, R9, -R8.reuse, RZ ;  /* 0x800000080909d210 */ /* 0x080fe20007ffe0ff */
[----:B------:R-:W-:Y:S01]  /*1620*/  @!P5 VIADD R12, R12, 0x1 ;  /* 0x000000010c0cd836 */ /* 0x000fe20000000000 */
[-C--:B------:R-:W-:Y:S02]  /*1630*/  ISETP.GE.U32.AND P3, PT, R7, R8.reuse, PT ;  /* 0x000000080700720c */ /* 0x080fe40003f66070 */
[----:B------:R-:W-:Y:S02]  /*1640*/  ISETP.GE.U32.AND P2, PT, R9, R8, PT ;  /* 0x000000080900720c */ /* 0x000fe40003f46070 */
[-C--:B------:R-:W-:Y:S02]  /*1650*/  LOP3.LUT R7, R10, R4.reuse, RZ, 0x3c, !PT ;  /* 0x000000040a077212 */ /* 0x080fe400078e3cff */
[----:B------:R-:W-:Y:S02]  /*1660*/  LOP3.LUT R8, R11, R4, RZ, 0x3c, !PT ;  /* 0x000000040b087212 */ /* 0x000fe400078e3cff */
[----:B------:R-:W-:-:S02]  /*1670*/  ISETP.GE.AND P0, PT, R7, RZ, PT ;  /* 0x000000ff0700720c */ /* 0x000fc40003f06270 */
[----:B------:R-:W-:Y:S02]  /*1680*/  ISETP.GE.AND P4, PT, R8, RZ, PT ;  /* 0x000000ff0800720c */ /* 0x000fe40003f86270 */
[----:B------:R-:W0:Y:S01]  /*1690*/  LDC.64 R8, c[0x0][0x388] ;  /* 0x0000e200ff087b82 */ /* 0x000e220000000a00 */
[----:B------:R-:W-:Y:S02]  /*16a0*/  @P3 IADD3 R6, PT, PT, R6, 0x1, RZ ;  /* 0x0000000106063810 */ /* 0x000fe40007ffe0ff */
[----:B------:R-:W-:Y:S02]  /*16b0*/  @P2 IADD3 R12, PT, PT, R12, 0x1, RZ ;  /* 0x000000010c0c2810 */ /* 0x000fe40007ffe0ff */
[----:B------:R-:W-:Y:S01]  /*16c0*/  ISETP.NE.AND P3, PT, R4, RZ, PT ;  /* 0x000000ff0400720c */ /* 0x000fe20003f65270 */
[----:B------:R-:W-:Y:S01]  /*16d0*/  IMAD.MOV.U32 R13, RZ, RZ, R6 ;  /* 0x000000ffff0d7224 */ /* 0x000fe200078e0006 */
[----:B------:R-:W-:Y:S01]  /*16e0*/  MOV R14, R12 ;  /* 0x0000000c000e7202 */ /* 0x000fe20000000f00 */
[----:B------:R-:W1:Y:S03]  /*16f0*/  LDC.64 R6, c[0x0][0x390] ;  /* 0x0000e400ff067b82 */ /* 0x000e660000000a00 */
[----:B------:R-:W-:Y:S01]  /*1700*/  @!P0 IADD3 R13, PT, PT, -R13, RZ, RZ ;  /* 0x000000ff0d0d8210 */ /* 0x000fe20007ffe1ff */
[----:B------:R-:W-:-:S03]  /*1710*/  @!P4 IMAD.MOV R14, RZ, RZ, -R14 ;  /* 0x000000ffff0ec224 */ /* 0x000fc600078e0a0e */
[C---:B------:R-:W-:Y:S02]  /*1720*/  SEL R12, R15.reuse, R13, !P3 ;  /* 0x0000000d0f0c7207 */ /* 0x040fe40005800000 */
[----:B------:R-:W-:Y:S02]  /*1730*/  SEL R14, R15, R14, !P3 ;  /* 0x0000000e0f0e7207 */ /* 0x000fe40005800000 */
[C---:B------:R-:W-:Y:S01]  /*1740*/  IADD3 R13, PT, PT, -R12.reuse, RZ, RZ ;  /* 0x000000ff0c0d7210 */ /* 0x040fe20007ffe1ff */
[----:B------:R-:W-:Y:S01]  /*1750*/  IMAD.IADD R12, R12, 0x1, R5 ;  /* 0x000000010c0c7824 */ /* 0x000fe200078e0205 */
[C---:B------:R-:W-:Y:S02]  /*1760*/  IADD3 R15, PT, PT, -R14.reuse, RZ, RZ ;  /* 0x000000ff0e0f7210 */ /* 0x040fe40007ffe1ff */
[----:B------:R-:W-:Y:S01]  /*1770*/  IADD3 R14, PT, PT, R14, R5, RZ ;  /* 0x000000050e0e7210 */ /* 0x000fe20007ffe0ff */
[C---:B------:R-:W-:Y:S02]  /*1780*/  IMAD R13, R4.reuse, R13, R10 ;  /* 0x0000000d040d7224 */ /* 0x040fe400078e020a */
[----:B------:R-:W-:-:S02]  /*1790*/  IMAD R15, R4, R15, R11 ;  /* 0x0000000f040f7224 */ /* 0x000fc400078e020b */
[-C--:B------:R-:W-:Y:S02]  /*17a0*/  IMAD R13, R12, R4.reuse, R13 ;  /* 0x000000040c0d7224 */ /* 0x080fe400078e020d */
[----:B------:R-:W-:Y:S02]  /*17b0*/  IMAD R23, R14, R4, R15 ;  /* 0x000000040e177224 */ /* 0x000fe400078e020f */
[----:B0-----:R-:W-:-:S04]  /*17c0*/  IMAD.WIDE R14, R13, 0x4, R8 ;  /* 0x000000040d0e7825 */ /* 0x001fc800078e0208 */
[----:B-1----:R-:W-:Y:S02]  /*17d0*/  IMAD.WIDE R12, R13, 0x4, R6 ;  /* 0x000000040d0c7825 */ /* 0x002fe400078e0206 */
[----:B------:R0:W2:Y:S02]  /*17e0*/  LDG.E.CONSTANT R14, desc[UR8][R14.64] ;  /* 0x000000080e0e7981 */ /* 0x0000a4000c1e9900 */
[C---:B------:R-:W-:Y:S02]  /*17f0*/  IMAD.WIDE R8, R23.reuse, 0x4, R8 ;  /* 0x0000000417087825 */ /* 0x040fe400078e0208 */
[----:B------:R1:W3:Y:S02]  /*1800*/  LDG.E.CONSTANT R12, desc[UR8][R12.64] ;  /* 0x000000080c0c7981 */ /* 0x0002e4000c1e9900 */
[----:B------:R-:W-:Y:S02]  /*1810*/  IMAD.WIDE R6, R23, 0x4, R6 ;  /* 0x0000000417067825 */ /* 0x000fe400078e0206 */
[----:B------:R-:W4:Y:S04]  /*1820*/  LDG.E.CONSTANT R8, desc[UR8][R8.64] ;  /* 0x0000000808087981 */ /* 0x000f28000c1e9900 */
[----:B------:R-:W5:Y:S01]  /*1830*/  LDG.E.CONSTANT R6, desc[UR8][R6.64] ;  /* 0x0000000806067981 */ /* 0x000f62000c1e9900 */
[----:B------:R-:W0:Y:S08]  /*1840*/  S2UR UR5, SR_CgaCtaId ;  /* 0x00000000000579c3 */ /* 0x000e300000008800 */
[----:B------:R-:W1:Y:S01]  /*1850*/  S2UR UR7, SR_CgaCtaId ;  /* 0x00000000000779c3 */ /* 0x000e620000008800 */
[----:B------:R-:W-:Y:S01]  /*1860*/  UMOV UR4, 0x400 ;  /* 0x0000040000047882 */ /* 0x000fe20000000000 */
[----:B------:R-:W-:Y:S01]  /*1870*/  UMOV UR6, 0x400 ;  /* 0x0000040000067882 */ /* 0x000fe20000000000 */
[----:B0-----:R-:W-:-:S02]  /*1880*/  ULEA UR4, UR5, UR4, 0x18 ;  /* 0x0000000405047291 */ /* 0x001fc4000f8ec0ff */
[----:B-1----:R-:W-:-:S04]  /*1890*/  ULEA UR6, UR7, UR6, 0x18 ;  /* 0x0000000607067291 */ /* 0x002fc8000f8ec0ff */
[----:B------:R-:W-:Y:S02]  /*18a0*/  LEA R23, R10, UR4, 0x2 ;  /* 0x000000040a177c11 */ /* 0x000fe4000f8e10ff */
[----:B------:R-:W-:Y:S02]  /*18b0*/  LEA R15, R11, UR6, 0x2 ;  /* 0x000000060b0f7c11 */ /* 0x000fe4000f8e10ff */
[----:B------:R-:W-:-:S03]  /*18c0*/  LEA R13, R4, R23, 0x8 ;  /* 0x00000017040d7211 */ /* 0x000fc600078e40ff */
[----:B------:R-:W-:Y:S01]  /*18d0*/  IMAD R15, R4, 0x100, R15 ;  /* 0x00000100040f7824 */ /* 0x000fe200078e020f */
[----:B------:R-:W-:Y:S02]  /*18e0*/  PLOP3.LUT P0, PT, PT, PT, PT, 0x8, 0x80 ;  /* 0x000000000080781c */ /* 0x000fe40003f0e170 */
[----:B------:R-:W-:Y:S01]  /*18f0*/  IADD3 R10, PT, PT, R11, 0x100, RZ ;  /* 0x000001000b0a7810 */ /* 0x000fe20007ffe0ff */
[----:B--2---:R1:W-:Y:S04]  /*1900*/  STS [R23], R14 ;  /* 0x0000000e17007388 */ /* 0x0043e80000000800 */
[----:B---3--:R1:W-:Y:S04]  /*1910*/  STS [R13], R12 ;  /* 0x0000000c0d007388 */ /* 0x0083e80000000800 */
[----:B----4-:R1:W-:Y:S04]  /*1920*/  STS [R23+0x400], R8 ;  /* 0x0004000817007388 */ /* 0x0103e80000000800 */
[----:B-----5:R1:W-:Y:S02]  /*1930*/  STS [R15], R6 ;  /* 0x000000060f007388 */ /* 0x0203e40000000800 */
.L_x_144:
[----:B------:R-:W-:Y:S05]  /*1940*/  BSYNC.RECONVERGENT B1 ;  /* 0x0000000000017941 */ /* 0x000fea0003800200 */
.L_x_143:
[----:B------:R-:W-:-:S13]  /*1950*/  ISETP.LT.OR P0, PT, R10, R3, P0 ;  /* 0x000000030a00720c */ /* 0x000fda0000701670 */
[----:B------:R-:W-:Y:S05]  /*1960*/  @!P0 BRA `(.L_x_139) ;  /* 0x0000000000a48947 */ /* 0x000fea0003800000 */
[----:B------:R-:W-:Y:S02]  /*1970*/  IABS R9, R4 ;  /* 0x0000000400097213 */ /* 0x000fe40000000000 */
[----:B-1----:R-:W-:Y:S02]  /*1980*/  IABS R12, R10 ;  /* 0x0000000a000c7213 */ /* 0x002fe40000000000 */
[----:B0-----:R-:W0:Y:S08]  /*1990*/  I2F.RP R8, R9 ;  /* 0x0000000900087306 */ /* 0x001e300000209400 */
[----:B0-----:R-:W0:Y:S02]  /*19a0*/  MUFU.RCP R8, R8 ;  /* 0x0000000800087308 */ /* 0x001e240000001000 */
[----:B0-----:R-:W-:-:S06]  /*19b0*/  IADD3 R11, PT, PT, R8, 0xffffffe, RZ ;  /* 0x0ffffffe080b7810 */ /* 0x001fcc0007ffe0ff */
[----:B------:R-:W0:Y:S02]  /*19c0*/  F2I.FTZ.U32.TRUNC.NTZ R7, R11 ;  /* 0x0000000b00077305 */ /* 0x000e24000021f000 */
[----:B0-----:R-:W-:-:S04]  /*19d0*/  IMAD.MOV R6, RZ, RZ, -R7 ;  /* 0x000000ffff067224 */ /* 0x001fc800078e0a07 */
[----:B------:R-:W-:Y:S02]  /*19e0*/  IMAD R3, R6, R9, RZ ;  /* 0x0000000906037224 */ /* 0x000fe400078e02ff */
[----:B------:R-:W-:-:S05]  /*19f0*/  HFMA2 R6, -RZ, RZ, 0, 0 ;  /* 0x00000000ff067431 */ /* 0x000fca00000001ff */
[----:B------:R-:W-:Y:S01]  /*1a00*/  IMAD.HI.U32 R3, R7, R3, R6 ;  /* 0x0000000307037227 */ /* 0x000fe200078e0006 */
[----:B------:R-:W-:-:S05]  /*1a10*/  MOV R6, R12 ;  /* 0x0000000c00067202 */ /* 0x000fca0000000f00 */
[----:B------:R-:W-:-:S04]  /*1a20*/  IMAD.HI.U32 R3, R3, R6, RZ ;  /* 0x0000000603037227 */ /* 0x000fc800078e00ff */
[----:B------:R-:W-:-:S04]  /*1a30*/  IMAD.MOV R7, RZ, RZ, -R3 ;  /* 0x000000ffff077224 */ /* 0x000fc800078e0a03 */
[----:B------:R-:W-:-:S05]  /*1a40*/  IMAD R6, R9, R7, R6 ;  /* 0x0000000709067224 */ /* 0x000fca00078e0206 */
[----:B------:R-:W-:-:S13]  /*1a50*/  ISETP.GT.U32.AND P2, PT, R9, R6, PT ;  /* 0x000000060900720c */ /* 0x000fda0003f44070 */
[-C--:B------:R-:W-:Y:S02]  /*1a60*/  @!P2 IADD3 R6, PT, PT, R6, -R9.reuse, RZ ;  /* 0x800000090606a210 */ /* 0x080fe40007ffe0ff */
[----:B------:R-:W-:Y:S02]  /*1a70*/  @!P2 IADD3 R3, PT, PT, R3, 0x1, RZ ;  /* 0x000000010303a810 */ /* 0x000fe40007ffe0ff */
[----:B------:R-:W-:Y:S02]  /*1a80*/  ISETP.GE.U32.AND P0, PT, R6, R9, PT ;  /* 0x000000090600720c */ /* 0x000fe40003f06070 */
[----:B------:R-:W-:Y:S01]  /*1a90*/  LOP3.LUT R6, R10, R4, RZ, 0x3c, !PT ;  /* 0x000000040a067212 */ /* 0x000fe200078e3cff */
[----:B------:R-:W0:Y:S01]  /*1aa0*/  LDC.64 R8, c[0x0][0x388] ;  /* 0x0000e200ff087b82 */ /* 0x000e220000000a00 */
[----:B------:R-:W-:Y:S02]  /*1ab0*/  ISETP.NE.AND P2, PT, R4, RZ, PT ;  /* 0x000000ff0400720c */ /* 0x000fe40003f45270 */
[----:B------:R-:W-:-:S05]  /*1ac0*/  ISETP.GE.AND P3, PT, R6, RZ, PT ;  /* 0x000000ff0600720c */ /* 0x000fca0003f66270 */
[----:B------:R-:W1:Y:S02]  /*1ad0*/  LDC.64 R6, c[0x0][0x390] ;  /* 0x0000e400ff067b82 */ /* 0x000e640000000a00 */
[----:B------:R-:W-:-:S06]  /*1ae0*/  @P0 VIADD R3, R3, 0x1 ;  /* 0x0000000103030836 */ /* 0x000fcc0000000000 */
[----:B------:R-:W-:Y:S02]  /*1af0*/  @!P3 IADD3 R3, PT, PT, -R3, RZ, RZ ;  /* 0x000000ff0303b210 */ /* 0x000fe40007ffe1ff */
[----:B------:R-:W-:-:S04]  /*1b00*/  @!P2 LOP3.LUT R3, RZ, R4, RZ, 0x33, !PT ;  /* 0x00000004ff03a212 */ /* 0x000fc800078e33ff */
[C---:B------:R-:W-:Y:S01]  /*1b10*/  IADD3 R13, PT, PT, -R3.reuse, RZ, RZ ;  /* 0x000000ff030d7210 */ /* 0x040fe20007ffe1ff */
[----:B------:R-:W-:-:S04]  /*1b20*/  IMAD.IADD R11, R3, 0x1, R5 ;  /* 0x00000001030b7824 */ /* 0x000fc800078e0205 */
[----:B------:R-:W-:-:S04]  /*1b30*/  IMAD R3, R4, R13, R10 ;  /* 0x0000000d04037224 */ /* 0x000fc800078e020a */
[----:B------:R-:W-:-:S04]  /*1b40*/  IMAD R3, R11, R4, R3 ;  /* 0x000000040b037224 */ /* 0x000fc800078e0203 */
[----:B0-----:R-:W-:-:S04]  /*1b50*/  IMAD.WIDE R8, R3, 0x4, R8 ;  /* 0x0000000403087825 */ /* 0x001fc800078e0208 */
[----:B-1----:R-:W-:Y:S02]  /*1b60*/  IMAD.WIDE R6, R3, 0x4, R6 ;  /* 0x0000000403067825 */ /* 0x002fe400078e0206 */
[----:B------:R-:W2:Y:S04]  /*1b70*/  LDG.E.CONSTANT R8, desc[UR8][R8.64] ;  /* 0x0000000808087981 */ /* 0x000ea8000c1e9900 */
[----:B------:R-:W3:Y:S01]  /*1b80*/  LDG.E.CONSTANT R6, desc[UR8][R6.64] ;  /* 0x0000000806067981 */ /* 0x000ee2000c1e9900 */
[----:B------:R-:W0:Y:S01]  /*1b90*/  S2UR UR5, SR_CgaCtaId ;  /* 0x00000000000579c3 */ /* 0x000e220000008800 */
[----:B------:R-:W-:Y:S02]  /*1ba0*/  UMOV UR4, 0x400 ;  /* 0x0000040000047882 */ /* 0x000fe40000000000 */
[----:B0-----:R-:W-:-:S06]  /*1bb0*/  ULEA UR4, UR5, UR4, 0x18 ;  /* 0x0000000405047291 */ /* 0x001fcc000f8ec0ff */
[----:B------:R-:W-:-:S04]  /*1bc0*/  LEA R3, R10, UR4, 0x2 ;  /* 0x000000040a037c11 */ /* 0x000fc8000f8e10ff */
[----:B------:R-:W-:Y:S01]  /*1bd0*/  LEA R11, R4, R3, 0x8 ;  /* 0x00000003040b7211 */ /* 0x000fe200078e40ff */
[----:B--2---:R2:W-:Y:S04]  /*1be0*/  STS [R3], R8 ;  /* 0x0000000803007388 */ /* 0x0045e80000000800 */
[----:B---3--:R2:W-:Y:S02]  /*1bf0*/  STS [R11], R6 ;  /* 0x000000060b007388 */ /* 0x0085e40000000800 */
.L_x_139:
[----:B------:R-:W-:Y:S05]  /*1c00*/  BSYNC.RECONVERGENT B0 ;  /* 0x0000000000007941 */ /* 0x000fea0003800200 */
.L_x_138:
[----:B--2---:R-:W2:Y:S01]  /*1c10*/  S2R R3, SR_TID.X ;  /* 0x0000000000037919 */ /* 0x004ea20000002100 */
[----:B------:R-:W-:Y:S01]  /*1c20*/  IADD3 R7, PT, PT, R5, 0x40, RZ ;  /* 0x0000004005077810 */ /* 0x000fe20007ffe0ff */
[----:B------:R-:W3:Y:S01]  /*1c30*/  LDCU UR6, c[0x0][0x3a4] ;  /* 0x00007480ff0677ac */ /* 0x000ee20008000800 */
[----:B------:R-:W-:Y:S02]  /*1c40*/  BSSY.RECONVERGENT B0, `(.L_x_145) ;  /* 0x0000175000007945 */ /* 0x000fe40003800200 */
[----:B0-----:R-:W-:-:S05]  /*1c50*/  VIADDMNMX R20, R18, 0x1, R7, PT ;  /* 0x0000000112147846 */ /* 0x001fca0003800107 */
[----:B------:R-:W-:Y:S01]  /*1c60*/  IMAD.IADD R20, R20, 0x1, -R5 ;  /* 0x0000000114147824 */ /* 0x000fe200078e0a05 */
[----:B------:R-:W-:Y:S04]  /*1c70*/  BAR.SYNC.DEFER_BLOCKING 0x0 ;  /* 0x0000000000007b1d */ /* 0x000fe80000010000 */
[----:B--2---:R-:W-:-:S13]  /*1c80*/  ISETP.GE.AND P0, PT, R3, R20, PT ;  /* 0x000000140300720c */ /* 0x004fda0003f06270 */
[----:B---3--:R-:W-:Y:S05]  /*1c90*/  @P0 BRA `(.L_x_146) ;  /* 0x0000001400bc0947 */ /* 0x008fea0003800000 */
[----:B------:R-:W-:-:S13]  /*1ca0*/  ISETP.GT.AND P0, PT, R4, RZ, PT ;  /* 0x000000ff0400720c */ /* 0x000fda0003f04270 */
[----:B------:R-:W-:Y:S05]  /*1cb0*/  @P0 BRA `(.L_x_147) ;  /* 0x0000000000840947 */ /* 0x000fea0003800000 */
[----:B------:R-:W0:Y:S01]  /*1cc0*/  LDCU UR4, c[0x0][0x3a8] ;  /* 0x00007500ff0477ac */ /* 0x000e220008000800 */
[----:B------:R-:W-:Y:S01]  /*1cd0*/  BSSY.RECONVERGENT B1, `(.L_x_148) ;  /* 0x000001e000017945 */ /* 0x000fe20003800200 */
[----:B-1----:R-:W-:Y:S02]  /*1ce0*/  MOV R6, R25 ;  /* 0x0000001900067202 */ /* 0x002fe40000000f00 */
[----:B------:R-:W-:Y:S01]  /*1cf0*/  MOV R5, R3 ;  /* 0x0000000300057202 */ /* 0x000fe20000000f00 */
[----:B0-----:R-:W-:-:S07]  /*1d00*/  FMUL R4, RZ, UR4 ;  /* 0x00000004ff047c20 */ /* 0x001fce0008400000 */
.L_x_149:
[C---:B------:R-:W-:Y:S01]  /*1d10*/  FMNMX R25, R4.reuse, R6, !PT ;  /* 0x0000000604197209 */ /* 0x040fe20007800000 */
[----:B------:R-:W-:Y:S02]  /*1d20*/  HFMA2 R11, -RZ, RZ, 3.7421875, 0 ;  /* 0x437c0000ff0b7431 */ /* 0x000fe400000001ff */
[----:B------:R-:W-:Y:S01]  /*1d30*/  IMAD.MOV.U32 R9, RZ, RZ, 0x3bbb989d ;  /* 0x3bbb989dff097424 */ /* 0x000fe200078e00ff */
[----:B------:R-:W-:Y:S01]  /*1d40*/  IADD3 R5, PT, PT, R5, 0x100, RZ ;  /* 0x0000010005057810 */ /* 0x000fe20007ffe0ff */
[----:B------:R-:W-:Y:S01]  /*1d50*/  FADD R8, R4, -R25 ;  /* 0x8000001904087221 */ /* 0x000fe20000000000 */
[----:B------:R-:W-:Y:S02]  /*1d60*/  FADD R6, -R25, R6 ;  /* 0x0000000619067221 */ /* 0x000fe40000000100 */
[----:B------:R-:W-:Y:S01]  /*1d70*/  ISETP.GE.AND P0, PT, R5, R20, PT ;  /* 0x000000140500720c */ /* 0x000fe20003f06270 */
[-C--:B------:R-:W-:Y:S01]  /*1d80*/  FFMA.SAT R10, R8, R9.reuse, 0.5 ;  /* 0x3f000000080a7423 */ /* 0x080fe20000002009 */
[----:B------:R-:W-:-:S03]  /*1d90*/  FFMA.SAT R7, R6, R9, 0.5 ;  /* 0x3f00000006077423 */ /* 0x000fc60000002009 */
[-C--:B------:R-:W-:Y:S01]  /*1da0*/  FFMA.RM R10, R10, R11.reuse, 12582913 ;  /* 0x4b4000010a0a7423 */ /* 0x080fe2000000400b */
[----:B------:R-:W-:-:S03]  /*1db0*/  FFMA.RM R7, R7, R11, 12582913 ;  /* 0x4b40000107077423 */ /* 0x000fc6000000400b */
[C---:B------:R-:W-:Y:S01]  /*1dc0*/  FADD R11, R10.reuse, -12583039 ;  /* 0xcb40007f0a0b7421 */ /* 0x040fe20000000000 */
[C---:B------:R-:W-:Y:S01]  /*1dd0*/  FADD R9, R7.reuse, -12583039 ;  /* 0xcb40007f07097421 */ /* 0x040fe20000000000 */
[----:B------:R-:W-:Y:S01]  /*1de0*/  IMAD.SHL.U32 R7, R7, 0x800000, RZ ;  /* 0x0080000007077824 */ /* 0x000fe200078e00ff */
[----:B------:R-:W-:Y:S01]  /*1df0*/  SHF.L.U32 R10, R10, 0x17, RZ ;  /* 0x000000170a0a7819 */ /* 0x000fe200000006ff */
[----:B------:R-:W-:Y:S01]  /*1e00*/  FFMA R11, R8, 1.4426950216293334961, -R11 ;  /* 0x3fb8aa3b080b7823 */ /* 0x000fe2000000080b */
[----:B------:R-:W-:-:S03]  /*1e10*/  FFMA R9, R6, 1.4426950216293334961, -R9 ;  /* 0x3fb8aa3b06097823 */ /* 0x000fc60000000809 */
[----:B------:R-:W-:Y:S01]  /*1e20*/  FFMA R11, R8, 1.925963033500011079e-08, R11 ;  /* 0x32a57060080b7823 */ /* 0x000fe2000000000b */
[----:B------:R-:W-:-:S04]  /*1e30*/  FFMA R9, R6, 1.925963033500011079e-08, R9 ;  /* 0x32a5706006097823 */ /* 0x000fc80000000009 */
[----:B------:R-:W0:Y:S08]  /*1e40*/  MUFU.EX2 R6, R9 ;  /* 0x0000000900067308 */ /* 0x000e300000000800 */
[----:B------:R-:W1:Y:S01]  /*1e50*/  MUFU.EX2 R11, R11 ;  /* 0x0000000b000b7308 */ /* 0x000e620000000800 */
[----:B0-----:R-:W-:Y:S01]  /*1e60*/  FMUL R8, R7, R6 ;  /* 0x0000000607087220 */ /* 0x001fe20000400000 */
[----:B------:R-:W-:Y:S01]  /*1e70*/  MOV R6, R25 ;  /* 0x0000001900067202 */ /* 0x000fe20000000f00 */
[----:B-1----:R-:W-:-:S04]  /*1e80*/  FMUL R7, R10, R11 ;  /* 0x0000000b0a077220 */ /* 0x002fc80000400000 */
[----:B------:R-:W-:Y:S01]  /*1e90*/  FFMA R19, R8, R19, R7 ;  /* 0x0000001308137223 */ /* 0x000fe20000000007 */
[----:B------:R-:W-:Y:S06]  /*1ea0*/  @!P0 BRA `(.L_x_149) ;  /* 0xfffffffc00988947 */ /* 0x000fec000383ffff */
[----:B------:R-:W-:Y:S05]  /*1eb0*/  BSYNC.RECONVERGENT B1 ;  /* 0x0000000000017941 */ /* 0x000fea0003800200 */
.L_x_148:
[----:B------:R-:W-:Y:S05]  /*1ec0*/  BRA `(.L_x_146) ;  /* 0x0000001400307947 */ /* 0x000fea0003800000 */
.L_x_147:
[----:B-1----:R-:W-:-:S07]  /*1ed0*/  IMAD.MOV.U32 R23, RZ, RZ, R3 ;  /* 0x000000ffff177224 */ /* 0x002fce00078e0003 */
.L_x_160:
[----:B01----:R-:W0:Y:S01]  /*1ee0*/  LDC R26, c[0x0][0x3a4] ;  /* 0x0000e900ff1a7b82 */ /* 0x003e220000000800 */
[----:B------:R-:W-:Y:S01]  /*1ef0*/  MOV R22, R23 ;  /* 0x0000001700167202 */ /* 0x000fe20000000f00 */
[----:B------:R-:W-:Y:S02]  /*1f00*/  VIADD R23, R23, 0x100 ;  /* 0x0000010017177836 */ /* 0x000fe40000000000 */
[----:B------:R-:W-:Y:S01]  /*1f10*/  HFMA2 R15, -RZ, RZ, 0, 0 ;  /* 0x00000000ff0f7431 */ /* 0x000fe200000001ff */
[----:B------:R-:W-:Y:S02]  /*1f20*/  MOV R12, RZ ;  /* 0x000000ff000c7202 */ /* 0x000fe40000000f00 */
[----:B------:R-:W-:Y:S02]  /*1f30*/  ISETP.GE.AND P2, PT, R23, R20, PT ;  /* 0x000000141700720c */ /* 0x000fe40003f46270 */
[----:B0-23--:R-:W-:-:S04]  /*1f40*/  IADD3 R4, PT, PT, R26, -0x1, RZ ;  /* 0xffffffff1a047810 */ /* 0x00dfc80007ffe0ff */
[----:B------:R-:W-:-:S13]  /*1f50*/  ISETP.GE.U32.AND P0, PT, R4, 0xf, PT ;  /* 0x0000000f0400780c */ /* 0x000fda0003f06070 */
[----:B----4-:R-:W-:Y:S05]  /*1f60*/  @!P0 BRA `(.L_x_150) ;  /* 0x0000000000c08947 */ /* 0x010fea0003800000 */
[----:B------:R-:W0:Y:S01]  /*1f70*/  S2R R4, SR_CgaCtaId ;  /* 0x0000000000047919 */ /* 0x000e220000008800 */
[----:B------:R-:W-:Y:S01]  /*1f80*/  MOV R27, 0x400 ;  /* 0x00000400001b7802 */ /* 0x000fe20000000f00 */
[----:B------:R-:W-:Y:S01]  /*1f90*/  IMAD.MOV.U32 R15, RZ, RZ, RZ ;  /* 0x000000ffff0f7224 */ /* 0x000fe200078e00ff */
[----:B------:R-:W-:Y:S02]  /*1fa0*/  MOV R29, RZ ;  /* 0x000000ff001d7202 */ /* 0x000fe40000000f00 */
[----:B0-----:R-:W-:-:S07]  /*1fb0*/  LEA R27, R4, R27, 0x18 ;  /* 0x0000001b041b7211 */ /* 0x001fce00078ec0ff */
.L_x_151:
[----:B------:R-:W-:-:S05]  /*1fc0*/  LEA R12, R29, R1, 0x2 ;  /* 0x000000011d0c7211 */ /* 0x000fca00078e10ff */
[----:B------:R-:W2:Y:S04]  /*1fd0*/  LDL.128 R8, [R12] ;  /* 0x000000000c087983 */ /* 0x000ea80000100c00 */
[----:B------:R-:W3:Y:S01]  /*1fe0*/  LDL.128 R4, [R12+0x10] ;  /* 0x000010000c047983 */ /* 0x000ee20000100c00 */
[----:B------:R-:W-:-:S04]  /*1ff0*/  IMAD R28, R22, UR6, R29 ;  /* 0x00000006161c7c24 */ /* 0x000fc8000f8e021d */
[----:B------:R-:W-:-:S05]  /*2000*/  IMAD R28, R28, 0x4, R27 ;  /* 0x000000041c1c7824 */ /* 0x000fca00078e021b */
[----:B------:R-:W2:Y:S04]  /*2010*/  LDS R13, [R28] ;  /* 0x000000001c0d7984 */ /* 0x000ea80000000800 */
[----:B------:R-:W-:Y:S01]  /*2020*/  LDS R14, [R28+0x10] ;  /* 0x000010001c0e7984 */ /* 0x000fe20000000800 */
[----:B--2---:R-:W-:-:S03]  /*2030*/  FFMA R8, R8, R13, R15 ;  /* 0x0000000d08087223 */ /* 0x004fc6000000000f */
[----:B------:R-:W0:Y:S02]  /*2040*/  LDS R13, [R28+0x4] ;  /* 0x000004001c0d7984 */ /* 0x000e240000000800 */
[----:B0-----:R-:W-:Y:S02]  /*2050*/  FFMA R9, R9, R13, R8 ;  /* 0x0000000d09097223 */ /* 0x001fe40000000008 */
[----:B------:R-:W0:Y:S02]  /*2060*/  LDS R8, [R28+0x8] ;  /* 0x000008001c087984 */ /* 0x000e240000000800 */
[----:B0-----:R-:W-:Y:S02]  /*2070*/  FFMA R8, R10, R8, R9 ;  /* 0x000000080a087223 */ /* 0x001fe40000000009 */
[----:B------:R-:W0:Y:S02]  /*2080*/  LDS R9, [R28+0xc] ;  /* 0x00000c001c097984 */ /* 0x000e240000000800 */
[----:B0-----:R-:W-:-:S02]  /*2090*/  FFMA R13, R11, R9, R8 ;  /* 0x000000090b0d7223 */ /* 0x001fc40000000008 */
[----:B------:R-:W2:Y:S02]  /*20a0*/  LDL.128 R8, [R12+0x20] ;  /* 0x000020000c087983 */ /* 0x000ea40000100c00 */
[----:B---3--:R-:W-:Y:S02]  /*20b0*/  FFMA R4, R4, R14, R13 ;  /* 0x0000000e04047223 */ /* 0x008fe4000000000d */
[----:B------:R-:W0:Y:S02]  /*20c0*/  LDS R13, [R28+0x14] ;  /* 0x000014001c0d7984 */ /* 0x000e240000000800 */
[----:B0-----:R-:W-:Y:S02]  /*20d0*/  FFMA R5, R5, R13, R4 ;  /* 0x0000000d05057223 */ /* 0x001fe40000000004 */
[----:B------:R-:W3:Y:S04]  /*20e0*/  LDL.128 R12, [R12+0x30] ;  /* 0x000030000c0c7983 */ /* 0x000ee80000100c00 */
[----:B------:R-:W0:Y:S02]  /*20f0*/  LDS R4, [R28+0x18] ;  /* 0x000018001c047984 */ /* 0x000e240000000800 */
[----:B0-----:R-:W-:-:S02]  /*2100*/  FFMA R6, R6, R4, R5 ;  /* 0x0000000406067223 */ /* 0x001fc40000000005 */
[----:B------:R-:W0:Y:S04]  /*2110*/  LDS R4, [R28+0x1c] ;  /* 0x00001c001c047984 */ /* 0x000e280000000800 */
[----:B------:R-:W-:Y:S01]  /*2120*/  LDS R5, [R28+0x24] ;  /* 0x000024001c057984 */ /* 0x000fe20000000800 */
[----:B0-----:R-:W-:-:S03]  /*2130*/  FFMA R7, R7, R4, R6 ;  /* 0x0000000407077223 */ /* 0x001fc60000000006 */
[----:B------:R-:W2:Y:S04]  /*2140*/  LDS R4, [R28+0x20] ;  /* 0x000020001c047984 */ /* 0x000ea80000000800 */
[----:B------:R-:W-:Y:S01]  /*2150*/  LDS R6, [R28+0x34] ;  /* 0x000034001c067984 */ /* 0x000fe20000000800 */
[----:B------:R-:W-:-:S04]  /*2160*/  IADD3 R29, PT, PT, R29, 0x10, RZ ;  /* 0x000000101d1d7810 */ /* 0x000fc80007ffe0ff */
[----:B------:R-:W-:Y:S01]  /*2170*/  ISETP.NE.AND P3, PT, R29, R21, PT ;  /* 0x000000151d00720c */ /* 0x000fe20003f65270 */
[----:B--2---:R-:W-:Y:S02]  /*2180*/  FFMA R4, R8, R4, R7 ;  /* 0x0000000408047223 */ /* 0x004fe40000000007 */
[----:B------:R-:W-:Y:S02]  /*2190*/  LDS R7, [R28+0x38] ;  /* 0x000038001c077984 */ /* 0x000fe40000000800 */
[----:B------:R-:W-:Y:S02]  /*21a0*/  FFMA R5, R9, R5, R4 ;  /* 0x0000000509057223 */ /* 0x000fe40000000004 */
[----:B------:R-:W0:Y:S04]  /*21b0*/  LDS R4, [R28+0x28] ;  /* 0x000028001c047984 */ /* 0x000e280000000800 */
[----:B------:R-:W-:Y:S01]  /*21c0*/  LDS R8, [R28+0x3c] ;  /* 0x00003c001c087984 */ /* 0x000fe20000000800 */
[----:B0-----:R-:W-:-:S03]  /*21d0*/  FFMA R4, R10, R4, R5 ;  /* 0x000000040a047223 */ /* 0x001fc60000000005 */
[----:B------:R-:W0:Y:S02]  /*21e0*/  LDS R5, [R28+0x2c] ;  /* 0x00002c001c057984 */ /* 0x000e240000000800 */
[----:B0-----:R-:W-:Y:S02]  /*21f0*/  FFMA R5, R11, R5, R4 ;  /* 0x000000050b057223 */ /* 0x001fe40000000004 */
[----:B------:R-:W3:Y:S02]  /*2200*/  LDS R4, [R28+0x30] ;  /* 0x000030001c047984 */ /* 0x000ee40000000800 */
[----:B---3--:R-:W-:-:S04]  /*2210*/  FFMA R4, R12, R4, R5 ;  /* 0x000000040c047223 */ /* 0x008fc80000000005 */
[----:B------:R-:W-:-:S04]  /*2220*/  FFMA R13, R13, R6, R4 ;  /* 0x000000060d0d7223 */ /* 0x000fc80000000004 */
[----:B------:R-:W-:-:S04]  /*2230*/  FFMA R14, R14, R7, R13 ;  /* 0x000000070e0e7223 */ /* 0x000fc8000000000d */
[----:B------:R-:W-:Y:S01]  /*2240*/  FFMA R15, R15, R8, R14 ;  /* 0x000000080f0f7223 */ /* 0x000fe2000000000e */
[----:B------:R-:W-:Y:S06]  /*2250*/  @P3 BRA `(.L_x_151) ;  /* 0xfffffffc00583947 */ /* 0x000fec000383ffff */
[----:B------:R-:W-:-:S07]  /*2260*/  MOV R12, R21 ;  /* 0x00000015000c7202 */ /* 0x000fce0000000f00 */
.L_x_150:
[----:B------:R-:W-:-:S13]  /*2270*/  ISETP.NE.AND P3, PT, R16, RZ, PT ;  /* 0x000000ff1000720c */ /* 0x000fda0003f65270 */
[----:B------:R-:W-:Y:S05]  /*2280*/  @!P3 BRA `(.L_x_152) ;  /* 0x00000004001cb947 */ /* 0x000fea0003800000 */
[----:B------:R-:W-:Y:S01]  /*2290*/  VIADD R4, R16, 0xffffffff ;  /* 0xffffffff10047836 */ /* 0x000fe20000000000 */
[----:B------:R-:W-:-:S04]  /*22a0*/  ISETP.NE.AND P5, PT, R0, RZ, PT ;  /* 0x000000ff0000720c */ /* 0x000fc80003fa5270 */
[----:B------:R-:W-:-:S13]  /*22b0*/  ISETP.GE.U32.AND P4, PT, R4, 0x7, PT ;  /* 0x000000070400780c */ /* 0x000fda0003f86070 */
[----:B------:R-:W-:Y:S05]  /*22c0*/  @!P4 BRA `(.L_x_153) ;  /* 0x000000000068c947 */ /* 0x000fea0003800000 */
[----:B------:R-:W-:Y:S01]  /*22d0*/  LEA R14, R12, R1, 0x2 ;  /* 0x000000010c0e7211 */ /* 0x000fe200078e10ff */
[----:B------:R-:W0:Y:S01]  /*22e0*/  S2UR UR5, SR_CgaCtaId ;  /* 0x00000000000579c3 */ /* 0x000e220000008800 */
[----:B------:R-:W1:Y:S03]  /*22f0*/  LDCU UR7, c[0x0][0x3a4] ;  /* 0x00007480ff0777ac */ /* 0x000e660008000800 */
[----:B------:R-:W2:Y:S04]  /*2300*/  LDL.128 R4, [R14] ;  /* 0x000000000e047983 */ /* 0x000ea80000100c00 */
[----:B------:R-:W3:Y:S01]  /*2310*/  LDL.128 R8, [R14+0x10] ;  /* 0x000010000e087983 */ /* 0x000ee20000100c00 */
[----:B------:R-:W-:Y:S01]  /*2320*/  UMOV UR4, 0x400 ;  /* 0x0000040000047882 */ /* 0x000fe20000000000 */
[----:B-1----:R-:W-:Y:S01]  /*2330*/  IMAD R13, R22, UR7, R12 ;  /* 0x00000007160d7c24 */ /* 0x002fe2000f8e020c */
[----:B------:R-:W-:Y:S01]  /*2340*/  IADD3 R12, PT, PT, R12, 0x8, RZ ;  /* 0x000000080c0c7810 */ /* 0x000fe20007ffe0ff */
[----:B0-----:R-:W-:-:S06]  /*2350*/  ULEA UR4, UR5, UR4, 0x18 ;  /* 0x0000000405047291 */ /* 0x001fcc000f8ec0ff */
[----:B------:R-:W-:-:S05]  /*2360*/  LEA R13, R13, UR4, 0x2 ;  /* 0x000000040d0d7c11 */ /* 0x000fca000f8e10ff */
[----:B------:R-:W2:Y:S02]  /*2370*/  LDS R27, [R13] ;  /* 0x000000000d1b7984 */ /* 0x000ea40000000800 */
[----:B--2---:R-:W-:Y:S02]  /*2380*/  FFMA R4, R4, R27, R15 ;  /* 0x0000001b04047223 */ /* 0x004fe4000000000f */
[----:B------:R-:W0:Y:S04]  /*2390*/  LDS R15, [R13+0x4] ;  /* 0x000004000d0f7984 */ /* 0x000e280000000800 */
[----:B------:R-:W-:Y:S01]  /*23a0*/  LDS R27, [R13+0x1c] ;  /* 0x00001c000d1b7984 */ /* 0x000fe20000000800 */
[----:B0-----:R-:W-:-:S03]  /*23b0*/  FFMA R5, R15, R5, R4 ;  /* 0x000000050f057223 */ /* 0x001fc60000000004 */
[----:B------:R-:W0:Y:S04]  /*23c0*/  LDS R4, [R13+0x8] ;  /* 0x000008000d047984 */ /* 0x000e280000000800 */
[----:B------:R-:W1:Y:S01]  /*23d0*/  LDS R15, [R13+0xc] ;  /* 0x00000c000d0f7984 */ /* 0x000e620000000800 */
[----:B0-----:R-:W-:-:S03]  /*23e0*/  FFMA R4, R4, R6, R5 ;  /* 0x0000000604047223 */ /* 0x001fc60000000005 */
[----:B------:R-:W3:Y:S01]  /*23f0*/  LDS R5, [R13+0x10] ;  /* 0x000010000d057984 */ /* 0x000ee20000000800 */
[----:B-1----:R-:W-:-:S03]  /*2400*/  FFMA R7, R15, R7, R4 ;  /* 0x000000070f077223 */ /* 0x002fc60000000004 */
[----:B------:R-:W0:Y:S04]  /*2410*/  LDS R15, [R13+0x14] ;  /* 0x000014000d0f7984 */ /* 0x000e280000000800 */
[----:B------:R-:W1:Y:S01]  /*2420*/  LDS R4, [R13+0x18] ;  /* 0x000018000d047984 */ /* 0x000e620000000800 */
[----:B---3--:R-:W-:-:S04]  /*2430*/  FFMA R8, R8, R5, R7 ;  /* 0x0000000508087223 */ /* 0x008fc80000000007 */
[----:B0-----:R-:W-:-:S04]  /*2440*/  FFMA R9, R15, R9, R8 ;  /* 0x000000090f097223 */ /* 0x001fc80000000008 */
[----:B-1----:R-:W-:-:S04]  /*2450*/  FFMA R4, R4, R10, R9 ;  /* 0x0000000a04047223 */ /* 0x002fc80000000009 */
[----:B------:R-:W-:-:S07]  /*2460*/  FFMA R15, R27, R11, R4 ;  /* 0x0000000b1b0f7223 */ /* 0x000fce0000000004 */
.L_x_153:
[----:B------:R-:W-:Y:S05]  /*2470*/  @!P5 BRA `(.L_x_152) ;  /* 0x0000000000a0d947 */ /* 0x000fea0003800000 */
[----:B------:R-:W-:Y:S01]  /*2480*/  VIADD R4, R0, 0xffffffff ;  /* 0xffffffff00047836 */ /* 0x000fe20000000000 */
[----:B------:R-:W-:-:S04]  /*2490*/  ISETP.NE.AND P5, PT, R2, RZ, PT ;  /* 0x000000ff0200720c */ /* 0x000fc80003fa5270 */
[----:B------:R-:W-:-:S13]  /*24a0*/  ISETP.GE.U32.AND P4, PT, R4, 0x3, PT ;  /* 0x000000030400780c */ /* 0x000fda0003f86070 */
[----:B------:R-:W-:Y:S05]  /*24b0*/  @!P4 BRA `(.L_x_154) ;  /* 0x000000000044c947 */ /* 0x000fea0003800000 */
[----:B------:R-:W-:Y:S01]  /*24c0*/  LEA R4, R12, R1, 0x2 ;  /* 0x000000010c047211 */ /* 0x000fe200078e10ff */
[----:B------:R-:W0:Y:S01]  /*24d0*/  S2UR UR5, SR_CgaCtaId ;  /* 0x00000000000579c3 */ /* 0x000e220000008800 */
[----:B------:R-:W1:Y:S04]  /*24e0*/  LDCU UR7, c[0x0][0x3a4] ;  /* 0x00007480ff0777ac */ /* 0x000e680008000800 */
[----:B------:R-:W2:Y:S01]  /*24f0*/  LDL.128 R4, [R4] ;  /* 0x0000000004047983 */ /* 0x000ea20000100c00 */
        /* <DEDUP_REMOVED lines=13> */
.L_x_154:
[----:B------:R-:W-:Y:S05]  /*25d0*/  @!P5 BRA `(.L_x_152) ;  /* 0x000000000048d947 */ /* 0x000fea0003800000 */
[----:B------:R-:W-:Y:S01]  /*25e0*/  IMAD R6, R12, 0x4, R1 ;  /* 0x000000040c067824 */ /* 0x000fe200078e0201 */
[----:B------:R-:W0:Y:S01]  /*25f0*/  S2UR UR5, SR_CgaCtaId ;  /* 0x00000000000579c3 */ /* 0x000e220000008800 */
[----:B------:R-:W1:Y:S03]  /*2600*/  LDCU UR7, c[0x0][0x3a4] ;  /* 0x00007480ff0777ac */ /* 0x000e660008000800 */
[----:B------:R-:W2:Y:S01]  /*2610*/  LDL.64 R4, [R6] ;  /* 0x0000000006047983 */ /* 0x000ea20000100a00 */
[----:B------:R-:W-:Y:S01]  /*2620*/  UMOV UR4, 0x400 ;  /* 0x0000040000047882 */ /* 0x000fe20000000000 */
[----:B------:R-:W-:Y:S01]  /*2630*/  ISETP.NE.AND P4, PT, R2, 0x1, PT ;  /* 0x000000010200780c */ /* 0x000fe20003f85270 */
[----:B-1----:R-:W-:Y:S01]  /*2640*/  IMAD R7, R22, UR7, R12 ;  /* 0x0000000716077c24 */ /* 0x002fe2000f8e020c */
[----:B0-----:R-:W-:-:S06]  /*2650*/  ULEA UR4, UR5, UR4, 0x18 ;  /* 0x0000000405047291 */ /* 0x001fcc000f8ec0ff */
[----:B------:R-:W-:-:S05]  /*2660*/  LEA R9, R7, UR4, 0x2 ;  /* 0x0000000407097c11 */ /* 0x000fca000f8e10ff */
[----:B------:R-:W2:Y:S02]  /*2670*/  LDS R7, [R9] ;  /* 0x0000000009077984 */ /* 0x000ea40000000800 */
[----:B--2---:R-:W-:Y:S01]  /*2680*/  FFMA R15, R4, R7, R15 ;  /* 0x00000007040f7223 */ /* 0x004fe2000000000f */
[----:B------:R-:W-:Y:S06]  /*2690*/  @!P4 BRA `(.L_x_152) ;  /* 0x000000000018c947 */ /* 0x000fec0003800000 */
[----:B------:R-:W2:Y:S01]  /*26a0*/  LDL R6, [R6+0x8] ;  /* 0x0000080006067983 */ /* 0x000ea20000100800 */
[----:B------:R-:W-:-:S03]  /*26b0*/  ISETP.NE.AND P4, PT, R2, 0x2, PT ;  /* 0x000000020200780c */ /* 0x000fc60003f85270 */
[----:B------:R-:W0:Y:S10]  /*26c0*/  LDS R4, [R9+0x4] ;  /* 0x0000040009047984 */ /* 0x000e340000000800 */
[----:B------:R-:W2:Y:S01]  /*26d0*/  @P4 LDS R8, [R9+0x8] ;  /* 0x0000080009084984 */ /* 0x000ea20000000800 */
[----:B0-----:R-:W-:-:S04]  /*26e0*/  FFMA R15, R4, R5, R15 ;  /* 0x00000005040f7223 */ /* 0x001fc8000000000f */
[----:B--2---:R-:W-:-:S07]  /*26f0*/  @P4 FFMA R15, R8, R6, R15 ;  /* 0x00000006080f4223 */ /* 0x004fce000000000f */
.L_x_152:
[----:B------:R-:W0:Y:S01]  /*2700*/  LDCU UR4, c[0x0][0x3a8] ;  /* 0x00007500ff0477ac */ /* 0x000e220008000800 */
[----:B------:R-:W-:Y:S01]  /*2710*/  HFMA2 R8, -RZ, RZ, 0.96630859375, -0.0022525787353515625 ;  /* 0x3bbb989dff087431 */ /* 0x000fe200000001ff */
[----:B------:R-:W-:Y:S01]  /*2720*/  MOV R9, 0x437c0000 ;  /* 0x437c000000097802 */ /* 0x000fe20000000f00 */
[----:B------:R-:W1:Y:S01]  /*2730*/  S2UR UR5, SR_CgaCtaId ;  /* 0x00000000000579c3 */ /* 0x000e620000008800 */
[----:B0-----:R-:W-:Y:S01]  /*2740*/  FMUL R15, R15, UR4 ;  /* 0x000000040f0f7c20 */ /* 0x001fe20008400000 */
[----:B------:R-:W-:-:S04]  /*2750*/  UMOV UR4, 0x400 ;  /* 0x0000040000047882 */ /* 0x000fc80000000000 */
[----:B------:R-:W-:Y:S01]  /*2760*/  FMNMX R6, R15, R25, !PT ;  /* 0x000000190f067209 */ /* 0x000fe20007800000 */
[----:B-1----:R-:W-:-:S04]  /*2770*/  ULEA UR4, UR5, UR4, 0x18 ;  /* 0x0000000405047291 */ /* 0x002fc8000f8ec0ff */
[--C-:B------:R-:W-:Y:S01]  /*2780*/  FADD R15, R15, -R6.reuse ;  /* 0x800000060f0f7221 */ /* 0x100fe20000000000 */
[----:B------:R-:W-:Y:S01]  /*2790*/  FADD R5, -R6, R25 ;  /* 0x0000001906057221 */ /* 0x000fe20000000100 */
[----:B------:R-:W-:Y:S02]  /*27a0*/  IMAD.MOV.U32 R25, RZ, RZ, R6 ;  /* 0x000000ffff197224 */ /* 0x000fe400078e0006 */
[-C--:B------:R-:W-:Y:S01]  /*27b0*/  FFMA.SAT R4, R15, R8.reuse, 0.5 ;  /* 0x3f0000000f047423 */ /* 0x080fe20000002008 */
[----:B------:R-:W-:Y:S01]  /*27c0*/  FFMA.SAT R7, R5, R8, 0.5 ;  /* 0x3f00000005077423 */ /* 0x000fe20000002008 */
[----:B------:R-:W-:Y:S02]  /*27d0*/  LEA R12, R26, UR4, 0x8 ;  /* 0x000000041a0c7c11 */ /* 0x000fe4000f8e40ff */
[-C--:B------:R-:W-:Y:S01]  /*27e0*/  FFMA.RM R4, R4, R9.reuse, 12582913 ;  /* 0x4b40000104047423 */ /* 0x080fe20000004009 */
[----:B------:R-:W-:-:S03]  /*27f0*/  FFMA.RM R7, R7, R9, 12582913 ;  /* 0x4b40000107077423 */ /* 0x000fc60000004009 */
[C---:B------:R-:W-:Y:S01]  /*2800*/  FADD R8, R4.reuse, -12583039 ;  /* 0xcb40007f04087421 */ /* 0x040fe20000000000 */
[----:B------:R-:W-:Y:S01]  /*2810*/  IMAD.SHL.U32 R13, R4, 0x800000, RZ ;  /* 0x00800000040d7824 */ /* 0x000fe200078e00ff */
[----:B------:R-:W-:Y:S01]  /*2820*/  SHF.L.U32 R14, R7, 0x17, RZ ;  /* 0x00000017070e7819 */ /* 0x000fe200000006ff */
[----:B------:R-:W-:Y:S02]  /*2830*/  HFMA2 R4, -RZ, RZ, 0, 0 ;  /* 0x00000000ff047431 */ /* 0x000fe400000001ff */
[----:B------:R-:W-:Y:S01]  /*2840*/  FFMA R10, R15, 1.4426950216293334961, -R8 ;  /* 0x3fb8aa3b0f0a7823 */ /* 0x000fe20000000808 */
[----:B------:R-:W-:-:S03]  /*2850*/  FADD R8, R7, -12583039 ;  /* 0xcb40007f07087421 */ /* 0x000fc60000000000 */
[----:B------:R-:W-:Y:S01]  /*2860*/  FFMA R10, R15, 1.925963033500011079e-08, R10 ;  /* 0x32a570600f0a7823 */ /* 0x000fe2000000000a */
[----:B------:R-:W-:-:S04]  /*2870*/  FFMA R8, R5, 1.4426950216293334961, -R8 ;  /* 0x3fb8aa3b05087823 */ /* 0x000fc80000000808 */
[----:B------:R-:W-:Y:S01]  /*2880*/  FFMA R8, R5, 1.925963033500011079e-08, R8 ;  /* 0x32a5706005087823 */ /* 0x000fe20000000008 */
[----:B------:R-:W0:Y:S08]  /*2890*/  MUFU.EX2 R10, R10 ;  /* 0x0000000a000a7308 */ /* 0x000e300000000800 */
[----:B------:R-:W1:Y:S01]  /*28a0*/  MUFU.EX2 R5, R8 ;  /* 0x0000000800057308 */ /* 0x000e620000000800 */
[----:B0-----:R-:W-:Y:S01]  /*28b0*/  FMUL R13, R13, R10 ;  /* 0x0000000a0d0d7220 */ /* 0x001fe20000400000 */
[----:B-1----:R-:W-:-:S04]  /*28c0*/  FMUL R14, R14, R5 ;  /* 0x000000050e0e7220 */ /* 0x002fc80000400000 */
[----:B------:R-:W-:Y:S01]  /*28d0*/  FFMA R19, R14, R19, R13 ;  /* 0x000000130e137223 */ /* 0x000fe2000000000d */
[----:B------:R-:W-:Y:S06]  /*28e0*/  @!P0 BRA `(.L_x_155) ;  /* 0x0000000400048947 */ /* 0x000fec0003800000 */
[----:B------:R-:W-:-:S07]  /*28f0*/  MOV R26, RZ ;  /* 0x000000ff001a7202 */ /* 0x000fce0000000f00 */
.L_x_156:
[----:B0-----:R-:W-:Y:S01]  /*2900*/  LEA R15, R26, R17, 0x2 ;  /* 0x000000111a0f7211 */ /* 0x001fe200078e10ff */
[----:B------:R-:W0:Y:S04]  /*2910*/  LDCU UR4, c[0x0][0x3a4] ;  /* 0x00007480ff0477ac */ /* 0x000e280008000800 */
[----:B------:R-:W2:Y:S04]  /*2920*/  LDL.128 R4, [R15] ;  /* 0x000000000f047983 */ /* 0x000ea80000100c00 */
[----:B------:R-:W3:Y:S01]  /*2930*/  LDL.128 R8, [R15+0x10] ;  /* 0x000010000f087983 */ /* 0x000ee20000100c00 */
[----:B0-----:R-:W-:-:S04]  /*2940*/  IMAD R27, R22, UR4, R26 ;  /* 0x00000004161b7c24 */ /* 0x001fc8000f8e021a */
[----:B------:R-:W-:-:S05]  /*2950*/  IMAD R27, R27, 0x4, R12 ;  /* 0x000000041b1b7824 */ /* 0x000fca00078e020c */
[----:B------:R-:W0:Y:S02]  /*2960*/  LDS R28, [R27] ;  /* 0x000000001b1c7984 */ /* 0x000e240000000800 */
[C---:B0-----:R-:W-:Y:S02]  /*2970*/  FMUL R29, R13.reuse, R28 ;  /* 0x0000001c0d1d7220 */ /* 0x041fe40000400000 */
[----:B------:R-:W0:Y:S02]  /*2980*/  LDS R28, [R27+0x4] ;  /* 0x000004001b1c7984 */ /* 0x000e240000000800 */
[----:B0-----:R-:W-:-:S04]  /*2990*/  FMUL R28, R13, R28 ;  /* 0x0000001c0d1c7220 */ /* 0x001fc80000400000 */
[C---:B--2---:R-:W-:Y:S01]  /*29a0*/  FFMA R5, R14.reuse, R5, R28 ;  /* 0x000000050e057223 */ /* 0x044fe2000000001c */
[C---:B------:R-:W-:Y:S01]  /*29b0*/  FFMA R4, R14.reuse, R4, R29 ;  /* 0x000000040e047223 */ /* 0x040fe2000000001d */
[----:B------:R-:W0:Y:S02]  /*29c0*/  LDS R28, [R27+0x8] ;  /* 0x000008001b1c7984 */ /* 0x000e240000000800 */
[C---:B0-----:R-:W-:Y:S02]  /*29d0*/  FMUL R29, R13.reuse, R28 ;  /* 0x0000001c0d1d7220 */ /* 0x041fe40000400000 */
[----:B------:R-:W0:Y:S02]  /*29e0*/  LDS R28, [R27+0xc] ;  /* 0x00000c001b1c7984 */ /* 0x000e240000000800 */
[----:B------:R-:W-:Y:S01]  /*29f0*/  FFMA R6, R14, R6, R29 ;  /* 0x000000060e067223 */ /* 0x000fe2000000001d */
[----:B0-----:R-:W-:-:S04]  /*2a00*/  FMUL R28, R13, R28 ;  /* 0x0000001c0d1c7220 */ /* 0x001fc80000400000 */
[----:B------:R-:W-:Y:S02]  /*2a10*/  FFMA R7, R14, R7, R28 ;  /* 0x000000070e077223 */ /* 0x000fe4000000001c */
[----:B------:R-:W0:Y:S04]  /*2a20*/  LDS R28, [R27+0x10] ;  /* 0x000010001b1c7984 */ /* 0x000e280000000800 */
[----:B------:R1:W-:Y:S04]  /*2a30*/  STL.128 [R15], R4 ;  /* 0x000000040f007387 */ /* 0x0003e80000100c00 */
[----:B-1----:R-:W2:Y:S01]  /*2a40*/  LDL.128 R4, [R15+0x20] ;  /* 0x000020000f047983 */ /* 0x002ea20000100c00 */
[----:B0-----:R-:W-:-:S03]  /*2a50*/  FMUL R29, R13, R28 ;  /* 0x0000001c0d1d7220 */ /* 0x001fc60000400000 */
[----:B------:R-:W0:Y:S01]  /*2a60*/  LDS R28, [R27+0x14] ;  /* 0x000014001b1c7984 */ /* 0x000e220000000800 */
[C---:B---3--:R-:W-:Y:S01]  /*2a70*/  FFMA R8, R14.reuse, R8, R29 ;  /* 0x000000080e087223 */ /* 0x048fe2000000001d */
[C---:B0-----:R-:W-:Y:S02]  /*2a80*/  FMUL R29, R13.reuse, R28 ;  /* 0x0000001c0d1d7220 */ /* 0x041fe40000400000 */
[----:B------:R-:W0:Y:S02]  /*2a90*/  LDS R28, [R27+0x18] ;  /* 0x000018001b1c7984 */ /* 0x000e240000000800 */
[C---:B------:R-:W-:Y:S01]  /*2aa0*/  FFMA R9, R14.reuse, R9, R29 ;  /* 0x000000090e097223 */ /* 0x040fe2000000001d */
[C---:B0-----:R-:W-:Y:S02]  /*2ab0*/  FMUL R29, R13.reuse, R28 ;  /* 0x0000001c0d1d7220 */ /* 0x041fe40000400000 */
[----:B------:R-:W0:Y:S02]  /*2ac0*/  LDS R28, [R27+0x1c] ;  /* 0x00001c001b1c7984 */ /* 0x000e240000000800 */
[----:B------:R-:W-:Y:S01]  /*2ad0*/  FFMA R10, R14, R10, R29 ;  /* 0x0000000a0e0a7223 */ /* 0x000fe2000000001d */
[----:B0-----:R-:W-:-:S04]  /*2ae0*/  FMUL R28, R13, R28 ;  /* 0x0000001c0d1c7220 */ /* 0x001fc80000400000 */
[----:B------:R-:W-:Y:S02]  /*2af0*/  FFMA R11, R14, R11, R28 ;  /* 0x0000000b0e0b7223 */ /* 0x000fe4000000001c */
[----:B------:R-:W0:Y:S04]  /*2b00*/  LDS R28, [R27+0x20] ;  /* 0x000020001b1c7984 */ /* 0x000e280000000800 */
[----:B------:R1:W-:Y:S04]  /*2b10*/  STL.128 [R15+0x10], R8 ;  /* 0x000010080f007387 */ /* 0x0003e80000100c00 */
[----:B-1----:R-:W3:Y:S01]  /*2b20*/  LDL.128 R8, [R15+0x30] ;  /* 0x000030000f087983 */ /* 0x002ee20000100c00 */
[----:B0-----:R-:W-:-:S03]  /*2b30*/  FMUL R29, R13, R28 ;  /* 0x0000001c0d1d7220 */ /* 0x001fc60000400000 */
[----:B------:R-:W0:Y:S02]  /*2b40*/  LDS R28, [R27+0x24] ;  /* 0x000024001b1c7984 */ /* 0x000e240000000800 */
[----:B0-----:R-:W-:-:S04]  /*2b50*/  FMUL R28, R13, R28 ;  /* 0x0000001c0d1c7220 */ /* 0x001fc80000400000 */
[C---:B--2---:R-:W-:Y:S02]  /*2b60*/  FFMA R5, R14.reuse, R5, R28 ;  /* 0x000000050e057223 */ /* 0x044fe4000000001c */
[----:B------:R-:W0:Y:S01]  /*2b70*/  LDS R28, [R27+0x28] ;  /* 0x000028001b1c7984 */ /* 0x000e220000000800 */
[C---:B------:R-:W-:Y:S01]  /*2b80*/  FFMA R4, R14.reuse, R4, R29 ;  /* 0x000000040e047223 */ /* 0x040fe2000000001d */
[C---:B0-----:R-:W-:Y:S02]  /*2b90*/  FMUL R29, R13.reuse, R28 ;  /* 0x0000001c0d1d7220 */ /* 0x041fe40000400000 */
[----:B------:R-:W0:Y:S02]  /*2ba0*/  LDS R28, [R27+0x2c] ;  /* 0x00002c001b1c7984 */ /* 0x000e240000000800 */
[----:B------:R-:W-:Y:S02]  /*2bb0*/  FFMA R6, R14, R6, R29 ;  /* 0x000000060e067223 */ /* 0x000fe4000000001d */
[----:B------:R-:W1:Y:S01]  /*2bc0*/  LDS R29, [R27+0x3c] ;  /* 0x00003c001b1d7984 */ /* 0x000e620000000800 */
[----:B0-----:R-:W-:-:S04]  /*2bd0*/  FMUL R28, R13, R28 ;  /* 0x0000001c0d1c7220 */ /* 0x001fc80000400000 */
[----:B------:R-:W-:Y:S02]  /*2be0*/  FFMA R7, R14, R7, R28 ;  /* 0x000000070e077223 */ /* 0x000fe4000000001c */
[----:B------:R-:W0:Y:S04]  /*2bf0*/  LDS R28, [R27+0x38] ;  /* 0x000038001b1c7984 */ /* 0x000e280000000800 */
[----:B------:R-:W-:Y:S04]  /*2c00*/  STL.128 [R15+0x20], R4 ;  /* 0x000020040f007387 */ /* 0x000fe80000100c00 */
[----:B------:R-:W2:Y:S04]  /*2c10*/  LDS R4, [R27+0x30] ;  /* 0x000030001b047984 */ /* 0x000ea80000000800 */
[----:B------:R-:W4:Y:S01]  /*2c20*/  LDS R6, [R27+0x34] ;  /* 0x000034001b067984 */ /* 0x000f220000000800 */
[----:B-1----:R-:W-:Y:S01]  /*2c30*/  FMUL R29, R13, R29 ;  /* 0x0000001d0d1d7220 */ /* 0x002fe20000400000 */
[----:B------:R-:W-:-:S04]  /*2c40*/  IADD3 R26, PT, PT, R26, 0x10, RZ ;  /* 0x000000101a1a7810 */ /* 0x000fc80007ffe0ff */
[----:B------:R-:W-:Y:S01]  /*2c50*/  ISETP.NE.AND P0, PT, R26, R21, PT ;  /* 0x000000151a00720c */ /* 0x000fe20003f05270 */
[C---:B0-----:R-:W-:Y:S01]  /*2c60*/  FMUL R28, R13.reuse, R28 ;  /* 0x0000001c0d1c7220 */ /* 0x041fe20000400000 */
[C---:B--2---:R-:W-:Y:S01]  /*2c70*/  FMUL R5, R13.reuse, R4 ;  /* 0x000000040d057220 */ /* 0x044fe20000400000 */
[----:B----4-:R-:W-:-:S03]  /*2c80*/  FMUL R6, R13, R6 ;  /* 0x000000060d067220 */ /* 0x010fc60000400000 */
[C---:B---3--:R-:W-:Y:S01]  /*2c90*/  FFMA R8, R14.reuse, R8, R5 ;  /* 0x000000080e087223 */ /* 0x048fe20000000005 */
[C---:B------:R-:W-:Y:S01]  /*2ca0*/  FFMA R9, R14.reuse, R9, R6 ;  /* 0x000000090e097223 */ /* 0x040fe20000000006 */
[C---:B------:R-:W-:Y:S01]  /*2cb0*/  FFMA R10, R14.reuse, R10, R28 ;  /* 0x0000000a0e0a7223 */ /* 0x040fe2000000001c */
[----:B------:R-:W-:-:S05]  /*2cc0*/  FFMA R11, R14, R11, R29 ;  /* 0x0000000b0e0b7223 */ /* 0x000fca000000001d */
[----:B------:R0:W-:Y:S01]  /*2cd0*/  STL.128 [R15+0x30], R8 ;  /* 0x000030080f007387 */ /* 0x0001e20000100c00 */
[----:B------:R-:W-:Y:S05]  /*2ce0*/  @P0 BRA `(.L_x_156) ;  /* 0xfffffffc00040947 */ /* 0x000fea000383ffff */
[----:B------:R-:W-:-:S07]  /*2cf0*/  MOV R4, R21 ;  /* 0x0000001500047202 */ /* 0x000fce0000000f00 */
.L_x_155:
[----:B------:R-:W-:Y:S05]  /*2d00*/  @!P3 BRA `(.L_x_157) ;  /* 0x00000004009cb947 */ /* 0x000fea0003800000 */
[----:B------:R-:W-:Y:S01]  /*2d10*/  VIADD R5, R16, 0xffffffff ;  /* 0xffffffff10057836 */ /* 0x000fe20000000000 */
[----:B------:R-:W-:-:S04]  /*2d20*/  ISETP.NE.AND P3, PT, R0, RZ, PT ;  /* 0x000000ff0000720c */ /* 0x000fc80003f65270 */
[----:B------:R-:W-:-:S13]  /*2d30*/  ISETP.GE.U32.AND P0, PT, R5, 0x7, PT ;  /* 0x000000070500780c */ /* 0x000fda0003f06070 */
[----:B------:R-:W-:Y:S05]  /*2d40*/  @!P0 BRA `(.L_x_158) ;  /* 0x0000000000b48947 */ /* 0x000fea0003800000 */
[----:B------:R-:W-:Y:S01]  /*2d50*/  LEA R5, R4, R17, 0x2 ;  /* 0x0000001104057211 */ /* 0x000fe200078e10ff */
[----:B------:R-:W1:Y:S04]  /*2d60*/  LDCU UR4, c[0x0][0x3a4] ;  /* 0x00007480ff0477ac */ /* 0x000e680008000800 */
[----:B0-----:R-:W2:Y:S04]  /*2d70*/  LDL R15, [R5] ;  /* 0x00000000050f7983 */ /* 0x001ea80000100800 */
[----:B------:R-:W3:Y:S04]  /*2d80*/  LDL R11, [R5+0x4] ;  /* 0x00000400050b7983 */ /* 0x000ee80000100800 */
[----:B------:R-:W4:Y:S01]  /*2d90*/  LDL R9, [R5+0x8] ;  /* 0x0000080005097983 */ /* 0x000f220000100800 */
[----:B-1----:R-:W-:-:S05]  /*2da0*/  IMAD R7, R22, UR4, R4 ;  /* 0x0000000416077c24 */ /* 0x002fca000f8e0204 */
[----:B------:R-:W-:Y:S02]  /*2db0*/  LEA R6, R7, R12, 0x2 ;  /* 0x0000000c07067211 */ /* 0x000fe400078e10ff */
[----:B------:R-:W5:Y:S04]  /*2dc0*/  LDL R7, [R5+0xc] ;  /* 0x00000c0005077983 */ /* 0x000f680000100800 */
[----:B------:R-:W0:Y:S04]  /*2dd0*/  LDS R8, [R6] ;  /* 0x0000000006087984 */ /* 0x000e280000000800 */
[----:B------:R-:W1:Y:S01]  /*2de0*/  LDS R10, [R6+0x4] ;  /* 0x00000400060a7984 */ /* 0x000e620000000800 */
[----:B0-----:R-:W-:-:S04]  /*2df0*/  FMUL R27, R13, R8 ;  /* 0x000000080d1b7220 */ /* 0x001fc80000400000 */
[C---:B--2---:R-:W-:Y:S01]  /*2e00*/  FFMA R8, R14.reuse, R15, R27 ;  /* 0x0000000f0e087223 */ /* 0x044fe2000000001b */
[----:B-1----:R-:W-:Y:S01]  /*2e10*/  FMUL R27, R13, R10 ;  /* 0x0000000a0d1b7220 */ /* 0x002fe20000400000 */
[----:B------:R-:W2:Y:S04]  /*2e20*/  LDL R15, [R5+0x10] ;  /* 0x00001000050f7983 */ /* 0x000ea80000100800 */
[----:B------:R-:W0:Y:S01]  /*2e30*/  LDS R10, [R6+0x8] ;  /* 0x00000800060a7984 */ /* 0x000e220000000800 */
[----:B---3--:R-:W-:-:S03]  /*2e40*/  FFMA R26, R14, R11, R27 ;  /* 0x0000000b0e1a7223 */ /* 0x008fc6000000001b */
[----:B------:R-:W3:Y:S01]  /*2e50*/  LDL R11, [R5+0x14] ;  /* 0x00001400050b7983 */ /* 0x000ee20000100800 */
[----:B0-----:R-:W-:-:S03]  /*2e60*/  FMUL R27, R13, R10 ;  /* 0x0000000a0d1b7220 */ /* 0x001fc60000400000 */
[----:B------:R-:W0:Y:S01]  /*2e70*/  LDS R10, [R6+0xc] ;  /* 0x00000c00060a7984 */ /* 0x000e220000000800 */
[----:B----4-:R-:W-:-:S03]  /*2e80*/  FFMA R28, R14, R9, R27 ;  /* 0x000000090e1c7223 */ /* 0x010fc6000000001b */
[----:B------:R-:W4:Y:S04]  /*2e90*/  LDL R9, [R5+0x18] ;  /* 0x0000180005097983 */ /* 0x000f280000100800 */
[----:B------:R-:W4:Y:S04]  /*2ea0*/  LDL R27, [R5+0x1c] ;  /* 0x00001c00051b7983 */ /* 0x000f280000100800 */
[----:B------:R-:W-:Y:S04]  /*2eb0*/  STL [R5+0x4], R26 ;  /* 0x0000041a05007387 */ /* 0x000fe80000100800 */
[----:B------:R-:W1:Y:S04]  /*2ec0*/  LDS R26, [R6+0x14] ;  /* 0x00001400061a7984 */ /* 0x000e680000000800 */
[----:B------:R5:W-:Y:S04]  /*2ed0*/  STL [R5], R8 ;  /* 0x0000000805007387 */ /* 0x000be80000100800 */
[----:B------:R-:W-:Y:S04]  /*2ee0*/  STL [R5+0x8], R28 ;  /* 0x0000081c05007387 */ /* 0x000fe80000100800 */
[----:B------:R-:W-:Y:S01]  /*2ef0*/  LDS R28, [R6+0x1c] ;  /* 0x00001c00061c7984 */ /* 0x000fe20000000800 */
[----:B0-----:R-:W-:-:S03]  /*2f00*/  FMUL R29, R13, R10 ;  /* 0x0000000a0d1d7220 */ /* 0x001fc60000400000 */
[----:B------:R-:W0:Y:S01]  /*2f10*/  LDS R10, [R6+0x10] ;  /* 0x00001000060a7984 */ /* 0x000e220000000800 */
[----:B-----5:R-:W-:-:S03]  /*2f20*/  FFMA R8, R14, R7, R29 ;  /* 0x000000070e087223 */ /* 0x020fc6000000001d */
[----:B------:R-:W5:Y:S01]  /*2f30*/  LDS R7, [R6+0x18] ;  /* 0x0000180006077984 */ /* 0x000f620000000800 */
[----:B-1----:R-:W-:-:S03]  /*2f40*/  FMUL R26, R13, R26 ;  /* 0x0000001a0d1a7220 */ /* 0x002fc60000400000 */
[----:B------:R1:W-:Y:S01]  /*2f50*/  STL [R5+0xc], R8 ;  /* 0x00000c0805007387 */ /* 0x0003e20000100800 */
[C---:B0-----:R-:W-:Y:S01]  /*2f60*/  FMUL R10, R13.reuse, R10 ;  /* 0x0000000a0d0a7220 */ /* 0x041fe20000400000 */
[C---:B-----5:R-:W-:Y:S01]  /*2f70*/  FMUL R7, R13.reuse, R7 ;  /* 0x000000070d077220 */ /* 0x060fe20000400000 */
[----:B------:R-:W-:Y:S02]  /*2f80*/  VIADD R4, R4, 0x8 ;  /* 0x0000000804047836 */ /* 0x000fe40000000000 */
[C---:B--2---:R-:W-:Y:S01]  /*2f90*/  FFMA R10, R14.reuse, R15, R10 ;  /* 0x0000000f0e0a7223 */ /* 0x044fe2000000000a */
[----:B---3--:R-:W-:Y:S01]  /*2fa0*/  FFMA R26, R14, R11, R26 ;  /* 0x0000000b0e1a7223 */ /* 0x008fe2000000001a */
[----:B------:R-:W-:-:S03]  /*2fb0*/  FMUL R11, R13, R28 ;  /* 0x0000001c0d0b7220 */ /* 0x000fc60000400000 */
[----:B------:R1:W-:Y:S04]  /*2fc0*/  STL [R5+0x10], R10 ;  /* 0x0000100a05007387 */ /* 0x0003e80000100800 */
[----:B------:R1:W-:Y:S01]  /*2fd0*/  STL [R5+0x14], R26 ;  /* 0x0000141a05007387 */ /* 0x0003e20000100800 */
[C---:B----4-:R-:W-:Y:S01]  /*2fe0*/  FFMA R28, R14.reuse, R9, R7 ;  /* 0x000000090e1c7223 */ /* 0x050fe20000000007 */
[----:B------:R-:W-:-:S04]  /*2ff0*/  FFMA R11, R14, R27, R11 ;  /* 0x0000001b0e0b7223 */ /* 0x000fc8000000000b */
[----:B------:R1:W-:Y:S04]  /*3000*/  STL [R5+0x18], R28 ;  /* 0x0000181c05007387 */ /* 0x0003e80000100800 */
[----:B------:R1:W-:Y:S02]  /*3010*/  STL [R5+0x1c], R11 ;  /* 0x00001c0b05007387 */ /* 0x0003e40000100800 */
.L_x_158:
[----:B------:R-:W-:Y:S05]  /*3020*/  @!P3 BRA `(.L_x_157) ;  /* 0x0000000000d4b947 */ /* 0x000fea0003800000 */
[----:B-1----:R-:W-:Y:S02]  /*3030*/  IADD3 R5, PT, PT, R0, -0x1, RZ ;  /* 0xffffffff00057810 */ /* 0x002fe40007ffe0ff */
[----:B------:R-:W-:Y:S02]  /*3040*/  ISETP.NE.AND P3, PT, R2, RZ, PT ;  /* 0x000000ff0200720c */ /* 0x000fe40003f65270 */
[----:B------:R-:W-:-:S13]  /*3050*/  ISETP.GE.U32.AND P0, PT, R5, 0x3, PT ;  /* 0x000000030500780c */ /* 0x000fda0003f06070 */
[----:B------:R-:W-:Y:S05]  /*3060*/  @!P0 BRA `(.L_x_159) ;  /* 0x0000000000648947 */ /* 0x000fea0003800000 */
[----:B------:R-:W-:Y:S01]  /*3070*/  LEA R5, R4, R17, 0x2 ;  /* 0x0000001104057211 */ /* 0x000fe200078e10ff */
[----:B------:R-:W1:Y:S04]  /*3080*/  LDCU UR4, c[0x0][0x3a4] ;  /* 0x00007480ff0477ac */ /* 0x000e680008000800 */
[----:B0-----:R-:W2:Y:S04]  /*3090*/  LDL R15, [R5] ;  /* 0x00000000050f7983 */ /* 0x001ea80000100800 */
[----:B------:R-:W3:Y:S04]  /*30a0*/  LDL R11, [R5+0x4] ;  /* 0x00000400050b7983 */ /* 0x000ee80000100800 */
[----:B------:R-:W4:Y:S04]  /*30b0*/  LDL R9, [R5+0x8] ;  /* 0x0000080005097983 */ /* 0x000f280000100800 */
[----:B------:R-:W5:Y:S01]  /*30c0*/  LDL R7, [R5+0xc] ;  /* 0x00000c0005077983 */ /* 0x000f620000100800 */
[----:B-1----:R-:W-:Y:S01]  /*30d0*/  IMAD R27, R22, UR4, R4 ;  /* 0x00000004161b7c24 */ /* 0x002fe2000f8e0204 */
[----:B------:R-:W-:-:S03]  /*30e0*/  IADD3 R4, PT, PT, R4, 0x4, RZ ;  /* 0x0000000404047810 */ /* 0x000fc60007ffe0ff */
[----:B------:R-:W-:-:S05]  /*30f0*/  IMAD R27, R27, 0x4, R12 ;  /* 0x000000041b1b7824 */ /* 0x000fca00078e020c */
[----:B------:R-:W0:Y:S04]  /*3100*/  LDS R6, [R27] ;  /* 0x000000001b067984 */ /* 0x000e280000000800 */
[----:B------:R-:W-:Y:S04]  /*3110*/  LDS R8, [R27+0x4] ;  /* 0x000004001b087984 */ /* 0x000fe80000000800 */
[----:B------:R-:W1:Y:S04]  /*3120*/  LDS R10, [R27+0x8] ;  /* 0x000008001b0a7984 */ /* 0x000e680000000800 */
[----:B------:R-:W1:Y:S01]  /*3130*/  LDS R26, [R27+0xc] ;  /* 0x00000c001b1a7984 */ /* 0x000e620000000800 */
[C---:B0-----:R-:W-:Y:S01]  /*3140*/  FMUL R29, R13.reuse, R6 ;  /* 0x000000060d1d7220 */ /* 0x041fe20000400000 */
[C---:B-1----:R-:W-:Y:S01]  /*3150*/  FMUL R10, R13.reuse, R10 ;  /* 0x0000000a0d0a7220 */ /* 0x042fe20000400000 */
[----:B------:R-:W-:-:S02]  /*3160*/  FMUL R26, R13, R26 ;  /* 0x0000001a0d1a7220 */ /* 0x000fc40000400000 */
[----:B--2---:R-:W-:Y:S01]  /*3170*/  FFMA R6, R14, R15, R29 ;  /* 0x0000000f0e067223 */ /* 0x004fe2000000001d */
[----:B------:R-:W-:-:S04]  /*3180*/  FMUL R15, R13, R8 ;  /* 0x000000080d0f7220 */ /* 0x000fc80000400000 */
[C---:B---3--:R-:W-:Y:S01]  /*3190*/  FFMA R8, R14.reuse, R11, R15 ;  /* 0x0000000b0e087223 */ /* 0x048fe2000000000f */
[----:B------:R1:W-:Y:S01]  /*31a0*/  STL [R5], R6 ;  /* 0x0000000605007387 */ /* 0x0003e20000100800 */
[----:B----4-:R-:W-:-:S03]  /*31b0*/  FFMA R10, R14, R9, R10 ;  /* 0x000000090e0a7223 */ /* 0x010fc6000000000a */
[----:B------:R1:W-:Y:S01]  /*31c0*/  STL [R5+0x4], R8 ;  /* 0x0000040805007387 */ /* 0x0003e20000100800 */
[----:B-----5:R-:W-:-:S03]  /*31d0*/  FFMA R26, R14, R7, R26 ;  /* 0x000000070e1a7223 */ /* 0x020fc6000000001a */
[----:B------:R1:W-:Y:S04]  /*31e0*/  STL [R5+0x8], R10 ;  /* 0x0000080a05007387 */ /* 0x0003e80000100800 */
[----:B------:R1:W-:Y:S02]  /*31f0*/  STL [R5+0xc], R26 ;  /* 0x00000c1a05007387 */ /* 0x0003e40000100800 */
.L_x_159:
[----:B------:R-:W-:Y:S05]  /*3200*/  @!P3 BRA `(.L_x_157) ;  /* 0x00000000005cb947 */ /* 0x000fea0003800000 */
[----:B-1----:R-:W-:Y:S01]  /*3210*/  LEA R5, R4, R17, 0x2 ;  /* 0x0000001104057211 */ /* 0x002fe200078e10ff */
[----:B------:R-:W0:Y:S04]  /*3220*/  LDCU UR4, c[0x0][0x3a4] ;  /* 0x00007480ff0477ac */ /* 0x000e280008000800 */
[----:B------:R-:W2:Y:S01]  /*3230*/  LDL R7, [R5] ;  /* 0x0000000005077983 */ /* 0x000ea20000100800 */
[----:B------:R-:W-:Y:S01]  /*3240*/  ISETP.NE.AND P0, PT, R2, 0x1, PT ;  /* 0x000000010200780c */ /* 0x000fe20003f05270 */
[----:B0-----:R-:W-:-:S04]  /*3250*/  IMAD R9, R22, UR4, R4 ;  /* 0x0000000416097c24 */ /* 0x001fc8000f8e0204 */
[----:B------:R-:W-:-:S05]  /*3260*/  IMAD R12, R9, 0x4, R12 ;  /* 0x00000004090c7824 */ /* 0x000fca00078e020c */
[----:B------:R-:W0:Y:S02]  /*3270*/  LDS R4, [R12] ;  /* 0x000000000c047984 */ /* 0x000e240000000800 */
[----:B0-----:R-:W-:-:S04]  /*3280*/  FMUL R9, R13, R4 ;  /* 0x000000040d097220 */ /* 0x001fc80000400000 */
[----:B--2---:R-:W-:-:S05]  /*3290*/  FFMA R4, R14, R7, R9 ;  /* 0x000000070e047223 */ /* 0x004fca0000000009 */
[----:B------:R2:W-:Y:S01]  /*32a0*/  STL [R5], R4 ;  /* 0x0000000405007387 */ /* 0x0005e20000100800 */
[----:B------:R-:W-:Y:S05]  /*32b0*/  @!P0 BRA `(.L_x_157) ;  /* 0x0000000000308947 */ /* 0x000fea0003800000 */
[----:B------:R-:W3:Y:S01]  /*32c0*/  LDL R6, [R5+0x4] ;  /* 0x0000040005067983 */ /* 0x000ee20000100800 */
[----:B------:R-:W-:-:S03]  /*32d0*/  ISETP.NE.AND P0, PT, R2, 0x2, PT ;  /* 0x000000020200780c */ /* 0x000fc60003f05270 */
[----:B--2---:R-:W0:Y:S02]  /*32e0*/  LDS R4, [R12+0x4] ;  /* 0x000004000c047984 */ /* 0x004e240000000800 */
[----:B0-----:R-:W-:-:S04]  /*32f0*/  FMUL R7, R13, R4 ;  /* 0x000000040d077220 */ /* 0x001fc80000400000 */
[----:B---3--:R-:W-:-:S05]  /*3300*/  FFMA R4, R14, R6, R7 ;  /* 0x000000060e047223 */ /* 0x008fca0000000007 */
[----:B------:R3:W-:Y:S01]  /*3310*/  STL [R5+0x4], R4 ;  /* 0x0000040405007387 */ /* 0x0007e20000100800 */
[----:B------:R-:W-:Y:S05]  /*3320*/  @!P0 BRA `(.L_x_157) ;  /* 0x0000000000148947 */ /* 0x000fea0003800000 */
[----:B------:R-:W2:Y:S04]  /*3330*/  LDL R6, [R5+0x8] ;  /* 0x0000080005067983 */ /* 0x000ea80000100800 */
[----:B---3--:R-:W0:Y:S02]  /*3340*/  LDS R4, [R12+0x8] ;  /* 0x000008000c047984 */ /* 0x008e240000000800 */
[----:B0-----:R-:W-:-:S04]  /*3350*/  FMUL R13, R13, R4 ;  /* 0x000000040d0d7220 */ /* 0x001fc80000400000 */
[----:B--2---:R-:W-:-:S05]  /*3360*/  FFMA R14, R14, R6, R13 ;  /* 0x000000060e0e7223 */ /* 0x004fca000000000d */
[----:B------:R4:W-:Y:S02]  /*3370*/  STL [R5+0x8], R14 ;  /* 0x0000080e05007387 */ /* 0x0009e40000100800 */
.L_x_157:
[----:B------:R-:W-:Y:S05]  /*3380*/  @!P2 BRA `(.L_x_160) ;  /* 0xffffffe800d4a947 */ /* 0x000fea000383ffff */
.L_x_146:
[----:B------:R-:W-:Y:S05]  /*3390*/  BSYNC.RECONVERGENT B0 ;  /* 0x0000000000007941 */ /* 0x000fea0003800200 */
.L_x_145:
[----:B------:R-:W-:Y:S06]  /*33a0*/  BAR.SYNC.DEFER_BLOCKING 0x0 ;  /* 0x0000000000007b1d */ /* 0x000fec0000010000 */
[----:B------:R-:W-:Y:S05]  /*33b0*/  @!P1 BRA `(.L_x_161) ;  /* 0xffffffd400a49947 */ /* 0x000fea000383ffff */
[----:B--23--:R-:W2:Y:S01]  /*33c0*/  SHFL.DOWN PT, R4, R25, 0x10, 0x1f ;  /* 0x0a001f0019047f89 */ /* 0x00cea200000e0000 */
[----:B------:R-:W3:Y:S01]  /*33d0*/  LDC R20, c[0x0][0x3a4] ;  /* 0x0000e900ff147b82 */ /* 0x000ee20000000800 */
[----:B------:R-:W-:Y:S01]  /*33e0*/  LOP3.LUT P1, R24, R3, 0x1f, RZ, 0xc0, !PT ;  /* 0x0000001f03187812 */ /* 0x000fe2000782c0ff */
[----:B------:R-:W5:Y:S01]  /*33f0*/  LDCU UR4, c[0x0][0x360] ;  /* 0x00006c00ff0477ac */ /* 0x000f620008000800 */
[----:B0-----:R-:W0:Y:S01]  /*3400*/  S2R R9, SR_CgaCtaId ;  /* 0x0000000000097919 */ /* 0x001e220000008800 */
[----:B------:R-:W-:Y:S04]  /*3410*/  BSSY B0, `(.L_x_162) ;  /* 0x0000027000007945 */ /* 0x000fe80003800000 */
[----:B------:R-:W3:Y:S01]  /*3420*/  LDC R21, c[0x0][0x3a4] ;  /* 0x0000e900ff157b82 */ /* 0x000ee20000000800 */
[----:B-----5:R-:W-:Y:S01]  /*3430*/  USHF.R.U32.HI UR4, URZ, 0x5, UR4 ;  /* 0x00000005ff047899 */ /* 0x020fe20008011604 */
[----:B--2---:R-:W-:-:S05]  /*3440*/  FMNMX R4, R25, R4, !PT ;  /* 0x0000000419047209 */ /* 0x004fca0007800000 */
[----:B------:R-:W-:Y:S01]  /*3450*/  ISETP.GE.U32.AND P0, PT, R3, UR4, PT ;  /* 0x0000000403007c0c */ /* 0x000fe2000bf06070 */
[----:B-1--4-:R-:W1:Y:S02]  /*3460*/  SHFL.DOWN PT, R5, R4, 0x8, 0x1f ;  /* 0x09001f0004057f89 */ /* 0x012e6400000e0000 */
[----:B-1----:R-:W-:Y:S02]  /*3470*/  FMNMX R5, R4, R5, !PT ;  /* 0x0000000504057209 */ /* 0x002fe40007800000 */
[----:B------:R-:W-:-:S03]  /*3480*/  MOV R4, 0x400 ;  /* 0x0000040000047802 */ /* 0x000fc60000000f00 */
[----:B------:R-:W1:Y:S01]  /*3490*/  SHFL.DOWN PT, R6, R5, 0x4, 0x1f ;  /* 0x08801f0005067f89 */ /* 0x000e6200000e0000 */
[----:B0-----:R-:W-:Y:S01]  /*34a0*/  LEA R9, R9, R4, 0x18 ;  /* 0x0000000409097211 */ /* 0x001fe200078ec0ff */
[----:B------:R-:W-:-:S03]  /*34b0*/  IMAD.MOV.U32 R4, RZ, RZ, -0x800000 ;  /* 0xff800000ff047424 */ /* 0x000fc600078e00ff */
[----:B---3--:R-:W-:-:S04]  /*34c0*/  LEA R22, R20, R9, 0x8 ;  /* 0x0000000914167211 */ /* 0x008fc800078e40ff */
[----:B------:R-:W-:-:S04]  /*34d0*/  LEA R22, R21, R22, 0x8 ;  /* 0x0000001615167211 */ /* 0x000fc800078e40ff */
[-C--:B------:R-:W-:Y:S02]  /*34e0*/  LEA.HI R23, R3, R22.reuse, RZ, 0x1d ;  /* 0x0000001603177211 */ /* 0x080fe400078fe8ff */
[----:B------:R-:W-:Y:S02]  /*34f0*/  LEA R22, R24, R22, 0x2 ;  /* 0x0000001618167211 */ /* 0x000fe400078e10ff */
[----:B-1----:R-:W-:-:S05]  /*3500*/  FMNMX R6, R5, R6, !PT ;  /* 0x0000000605067209 */ /* 0x002fca0007800000 */
[----:B------:R-:W0:Y:S02]  /*3510*/  SHFL.DOWN PT, R7, R6, 0x2, 0x1f ;  /* 0x08401f0006077f89 */ /* 0x000e2400000e0000 */
[----:B0-----:R-:W-:-:S05]  /*3520*/  FMNMX R7, R6, R7, !PT ;  /* 0x0000000706077209 */ /* 0x001fca0007800000 */
[----:B------:R-:W0:Y:S02]  /*3530*/  SHFL.DOWN PT, R8, R7, 0x1, 0x1f ;  /* 0x08201f0007087f89 */ /* 0x000e2400000e0000 */
[----:B0-----:R-:W-:-:S06]  /*3540*/  FMNMX R8, R7, R8, !PT ;  /* 0x0000000807087209 */ /* 0x001fcc0007800000 */
        /* <DEDUP_REMOVED lines=19> */
.L_x_163:
[----:B------:R-:W-:Y:S05]  /*3680*/  BSYNC B0 ;  /* 0x0000000000007941 */ /* 0x000fea0003800000 */
.L_x_162:
[----:B------:R-:W-:Y:S01]  /*3690*/  UMOV UR5, 0xffffffff ;  /* 0xffffffff00057882 */ /* 0x000fe20000000000 */
[----:B------:R-:W-:Y:S02]  /*36a0*/  ISETP.GE.AND P2, PT, R21, 0x1, PT ;  /* 0x000000011500780c */ /* 0x000fe40003f46270 */
[----:B------:R-:W-:Y:S01]  /*36b0*/  IADD3 R20, PT, PT, R20, -0x1, RZ ;  /* 0xffffffff14147810 */ /* 0x000fe20007ffe0ff */
[----:B------:R-:W-:Y:S10]  /*36c0*/  BRA.DIV UR5, `(.L_x_165) ;  /* 0x0000001605e47947 */ /* 0x000ff4000b800000 */
[----:B-12---:R-:W1:Y:S02]  /*36d0*/  SHFL.IDX PT, R4, R4, RZ, 0x1f ;  /* 0x00001fff04047589 */ /* 0x006e6400000e0000 */
.L_x_205:
[----:B------:R-:W-:Y:S02]  /*36e0*/  HFMA2 R6, -RZ, RZ, 3.7421875, 0 ;  /* 0x437c0000ff067431 */ /* 0x000fe400000001ff */
[----:B------:R-:W-:Y:S02]  /*36f0*/  IMAD.MOV.U32 R5, RZ, RZ, 0x3bbb989d ;  /* 0x3bbb989dff057424 */ /* 0x000fe400078e00ff */
[----:B-1----:R-:W-:Y:S01]  /*3700*/  FADD R4, R25, -R4 ;  /* 0x8000000419047221 */ /* 0x002fe20000000000 */
[----:B------:R-:W-:Y:S05]  /*3710*/  WARPSYNC.ALL ;  /* 0x0000000000007948 */ /* 0x000fea0003800000 */
[----:B------:R-:W-:Y:S01]  /*3720*/  FFMA.SAT R5, R4, R5, 0.5 ;  /* 0x3f00000004057423 */ /* 0x000fe20000002005 */
[----:B------:R-:W-:Y:S03]  /*3730*/  BAR.SYNC.DEFER_BLOCKING 0x0 ;  /* 0x0000000000007b1d */ /* 0x000fe60000010000 */
[----:B------:R-:W-:-:S04]  /*3740*/  FFMA.RM R5, R5, R6, 12582913 ;  /* 0x4b40000105057423 */ /* 0x000fc80000004006 */
[C---:B------:R-:W-:Y:S01]  /*3750*/  FADD R7, R5.reuse, -12583039 ;  /* 0xcb40007f05077421 */ /* 0x040fe20000000000 */
[----:B------:R-:W-:-:S03]  /*3760*/  SHF.L.U32 R26, R5, 0x17, RZ ;  /* 0x00000017051a7819 */ /* 0x000fc600000006ff */
[----:B------:R-:W-:-:S04]  /*3770*/  FFMA R7, R4, 1.4426950216293334961, -R7 ;  /* 0x3fb8aa3b04077823 */ /* 0x000fc80000000807 */
[----:B------:R-:W-:-:S06]  /*3780*/  FFMA R7, R4, 1.925963033500011079e-08, R7 ;  /* 0x32a5706004077823 */ /* 0x000fcc0000000007 */
[----:B------:R-:W1:Y:S02]  /*3790*/  MUFU.EX2 R7, R7 ;  /* 0x0000000700077308 */ /* 0x000e640000000800 */
[----:B-1----:R-:W-:Y:S01]  /*37a0*/  FMUL R26, R26, R7 ;  /* 0x000000071a1a7220 */ /* 0x002fe20000400000 */
[----:B------:R-:W-:Y:S06]  /*37b0*/  @!P2 BRA `(.L_x_166) ;  /* 0x000000040074a947 */ /* 0x000fec0003800000 */
[----:B------:R-:W-:Y:S01]  /*37c0*/  ISETP.GE.U32.AND P3, PT, R20, 0xf, PT ;  /* 0x0000000f1400780c */ /* 0x000fe20003f66070 */
[----:B------:R-:W-:-:S12]  /*37d0*/  IMAD.MOV.U32 R25, RZ, RZ, RZ ;  /* 0x000000ffff197224 */ /* 0x000fd800078e00ff */
[----:B------:R-:W-:Y:S05]  /*37e0*/  @!P3 BRA `(.L_x_167) ;  /* 0x00000000007cb947 */ /* 0x000fea0003800000 */
[----:B------:R-:W-:Y:S02]  /*37f0*/  LOP3.LUT R25, R21, 0x7ffffff0, RZ, 0xc0, !PT ;  /* 0x7ffffff015197812 */ /* 0x000fe400078ec0ff */
[----:B------:R-:W-:Y:S02]  /*3800*/  IADD3 R27, PT, PT, R1, 0x220, RZ ;  /* 0x00000220011b7810 */ /* 0x000fe40007ffe0ff */
[----:B------:R-:W-:-:S07]  /*3810*/  IADD3 R28, PT, PT, -R25, RZ, RZ ;  /* 0x000000ff191c7210 */ /* 0x000fce0007ffe1ff */
.L_x_168:
[----:B------:R-:W2:Y:S04]  /*3820*/  LDL.128 R4, [R27+-0x20] ;  /* 0xffffe0001b047983 */ /* 0x000ea80000100c00 */
[----:B0-----:R-:W3:Y:S04]  /*3830*/  LDL.128 R12, [R27+-0x10] ;  /* 0xfffff0001b0c7983 */ /* 0x001ee80000100c00 */
[----:B------:R-:W4:Y:S01]  /*3840*/  LDL.128 R8, [R27] ;  /* 0x000000001b087983 */ /* 0x000f220000100c00 */
[C---:B--2---:R-:W-:Y:S01]  /*3850*/  FMUL R4, R26.reuse, R4 ;  /* 0x000000041a047220 */ /* 0x044fe20000400000 */
[C---:B------:R-:W-:Y:S01]  /*3860*/  FMUL R5, R26.reuse, R5 ;  /* 0x000000051a057220 */ /* 0x040fe20000400000 */
[C---:B------:R-:W-:Y:S01]  /*3870*/  FMUL R6, R26.reuse, R6 ;  /* 0x000000061a067220 */ /* 0x040fe20000400000 */
[----:B------:R-:W-:-:S05]  /*3880*/  FMUL R7, R26, R7 ;  /* 0x000000071a077220 */ /* 0x000fca0000400000 */
[----:B------:R0:W-:Y:S04]  /*3890*/  STL.128 [R27+-0x20], R4 ;  /* 0xffffe0041b007387 */ /* 0x0001e80000100c00 */
[----:B0-----:R-:W2:Y:S01]  /*38a0*/  LDL.128 R4, [R27+0x10] ;  /* 0x000010001b047983 */ /* 0x001ea20000100c00 */
[----:B------:R-:W-:-:S05]  /*38b0*/  VIADD R28, R28, 0x10 ;  /* 0x000000101c1c7836 */ /* 0x000fca0000000000 */
[----:B------:R-:W-:Y:S01]  /*38c0*/  ISETP.NE.AND P3, PT, R28, RZ, PT ;  /* 0x000000ff1c00720c */ /* 0x000fe20003f65270 */
        /* <DEDUP_REMOVED lines=8> */
[----:B------:R-:W-:Y:S04]  /*3950*/  STL.128 [R27+-0x10], R12 ;  /* 0xfffff00c1b007387 */ /* 0x000fe80000100c00 */
[----:B------:R-:W-:Y:S01]  /*3960*/  STL.128 [R27], R8 ;  /* 0x000000081b007387 */ /* 0x000fe20000100c00 */
[C---:B--2---:R-:W-:Y:S01]  /*3970*/  FMUL R4, R26.reuse, R4 ;  /* 0x000000041a047220 */ /* 0x044fe20000400000 */
[C---:B------:R-:W-:Y:S01]  /*3980*/  FMUL R5, R26.reuse, R5 ;  /* 0x000000051a057220 */ /* 0x040fe20000400000 */
[C---:B------:R-:W-:Y:S01]  /*3990*/  FMUL R6, R26.reuse, R6 ;  /* 0x000000061a067220 */ /* 0x040fe20000400000 */
[----:B------:R-:W-:-:S05]  /*39a0*/  FMUL R7, R26, R7 ;  /* 0x000000071a077220 */ /* 0x000fca0000400000 */
[----:B------:R0:W-:Y:S02]  /*39b0*/  STL.128 [R27+0x10], R4 ;  /* 0x000010041b007387 */ /* 0x0001e40000100c00 */
[----:B0-----:R-:W-:Y:S01]  /*39c0*/  IADD3 R27, PT, PT, R27, 0x40, RZ ;  /* 0x000000401b1b7810 */ /* 0x001fe20007ffe0ff */
[----:B------:R-:W-:Y:S06]  /*39d0*/  @P3 BRA `(.L_x_168) ;  /* 0xfffffffc00903947 */ /* 0x000fec000383ffff */
.L_x_167:
[----:B------:R-:W-:-:S13]  /*39e0*/  ISETP.NE.AND P3, PT, R16, RZ, PT ;  /* 0x000000ff1000720c */ /* 0x000fda0003f65270 */
[----:B------:R-:W-:Y:S05]  /*39f0*/  @!P3 BRA `(.L_x_166) ;  /* 0x0000000000e4b947 */ /* 0x000fea0003800000 */
[----:B------:R-:W-:Y:S02]  /*3a00*/  ISETP.GE.U32.AND P3, PT, R16, 0x8, PT ;  /* 0x000000081000780c */ /* 0x000fe40003f66070 */
[----:B------:R-:W-:-:S11]  /*3a10*/  ISETP.NE.AND P4, PT, R0, RZ, PT ;  /* 0x000000ff0000720c */ /* 0x000fd60003f85270 */
[----:B------:R-:W-:Y:S05]  /*3a20*/  @!P3 BRA `(.L_x_169) ;  /* 0x000000000068b947 */ /* 0x000fea0003800000 */
[----:B------:R-:W-:-:S05]  /*3a30*/  LEA R4, R25, R17, 0x2 ;  /* 0x0000001119047211 */ /* 0x000fca00078e10ff */
        /* <DEDUP_REMOVED lines=8> */
[----:B------:R-:W-:-:S02]  /*3ac0*/  VIADD R25, R25, 0x8 ;  /* 0x0000000819197836 */ /* 0x000fc40000000000 */
[C---:B--2---:R-:W-:Y:S01]  /*3ad0*/  FMUL R5, R26.reuse, R5 ;  /* 0x000000051a057220 */ /* 0x044fe20000400000 */
[----:B---3--:R-:W-:-:S04]  /*3ae0*/  FMUL R7, R26, R7 ;  /* 0x000000071a077220 */ /* 0x008fc80000400000 */
[----:B------:R1:W-:Y:S01]  /*3af0*/  STL [R4], R5 ;  /* 0x0000000504007387 */ /* 0x0003e20000100800 */
[----:B----4-:R-:W-:-:S03]  /*3b00*/  FMUL R9, R26, R9 ;  /* 0x000000091a097220 */ /* 0x010fc60000400000 */
[----:B------:R1:W-:Y:S01]  /*3b10*/  STL [R4+0x4], R7 ;  /* 0x0000040704007387 */ /* 0x0003e20000100800 */
[----:B-----5:R-:W-:-:S03]  /*3b20*/  FMUL R11, R26, R11 ;  /* 0x0000000b1a0b7220 */ /* 0x020fc60000400000 */
[----:B------:R1:W-:Y:S01]  /*3b30*/  STL [R4+0x8], R9 ;  /* 0x0000080904007387 */ /* 0x0003e20000100800 */
[----:B------:R-:W-:-:S03]  /*3b40*/  FMUL R13, R26, R13 ;  /* 0x0000000d1a0d7220 */ /* 0x000fc60000400000 */
[----:B------:R1:W-:Y:S01]  /*3b50*/  STL [R4+0xc], R11 ;  /* 0x00000c0b04007387 */ /* 0x0003e20000100800 */
[----:B------:R-:W-:-:S03]  /*3b60*/  FMUL R15, R26, R15 ;  /* 0x0000000f1a0f7220 */ /* 0x000fc60000400000 */
[----:B------:R1:W-:Y:S01]  /*3b70*/  STL [R4+0x10], R13 ;  /* 0x0000100d04007387 */ /* 0x0003e20000100800 */
[----:B------:R-:W-:-:S03]  /*3b80*/  FMUL R27, R26, R27 ;  /* 0x0000001b1a1b7220 */ /* 0x000fc60000400000 */
[----:B------:R1:W-:Y:S01]  /*3b90*/  STL [R4+0x14], R15 ;  /* 0x0000140f04007387 */ /* 0x0003e20000100800 */
[----:B------:R-:W-:-:S03]  /*3ba0*/  FMUL R29, R26, R29 ;  /* 0x0000001d1a1d7220 */ /* 0x000fc60000400000 */
[----:B------:R1:W-:Y:S04]  /*3bb0*/  STL [R4+0x18], R27 ;  /* 0x0000181b04007387 */ /* 0x0003e80000100800 */
[----:B------:R1:W-:Y:S02]  /*3bc0*/  STL [R4+0x1c], R29 ;  /* 0x00001c1d04007387 */ /* 0x0003e40000100800 */
.L_x_169:
[----:B------:R-:W-:Y:S05]  /*3bd0*/  @!P4 BRA `(.L_x_166) ;  /* 0x00000000006cc947 */ /* 0x000fea0003800000 */
[----:B------:R-:W-:Y:S02]  /*3be0*/  ISETP.GE.U32.AND P3, PT, R0, 0x4, PT ;  /* 0x000000040000780c */ /* 0x000fe40003f66070 */
[----:B------:R-:W-:-:S11]  /*3bf0*/  ISETP.NE.AND P4, PT, R2, RZ, PT ;  /* 0x000000ff0200720c */ /* 0x000fd60003f85270 */
[----:B------:R-:W-:Y:S05]  /*3c00*/  @!P3 BRA `(.L_x_170) ;  /* 0x000000000038b947 */ /* 0x000fea0003800000 */
[----:B-1----:R-:W-:-:S05]  /*3c10*/  LEA R13, R25, R17, 0x2 ;  /* 0x00000011190d7211 */ /* 0x002fca00078e10ff */
[----:B------:R-:W2:Y:S04]  /*3c20*/  LDL R5, [R13] ;  /* 0x000000000d057983 */ /* 0x000ea80000100800 */
[----:B------:R-:W3:Y:S04]  /*3c30*/  LDL R7, [R13+0x4] ;  /* 0x000004000d077983 */ /* 0x000ee80000100800 */
[----:B------:R-:W4:Y:S04]  /*3c40*/  LDL R9, [R13+0x8] ;  /* 0x000008000d097983 */ /* 0x000f280000100800 */
[----:B------:R-:W5:Y:S01]  /*3c50*/  LDL R11, [R13+0xc] ;  /* 0x00000c000d0b7983 */ /* 0x000f620000100800 */
[----:B------:R-:W-:Y:S01]  /*3c60*/  IADD3 R25, PT, PT, R25, 0x4, RZ ;  /* 0x0000000419197810 */ /* 0x000fe20007ffe0ff */
[C---:B--2---:R-:W-:Y:S01]  /*3c70*/  FMUL R5, R26.reuse, R5 ;  /* 0x000000051a057220 */ /* 0x044fe20000400000 */
[----:B---3--:R-:W-:-:S04]  /*3c80*/  FMUL R0, R26, R7 ;  /* 0x000000071a007220 */ /* 0x008fc80000400000 */
[----:B------:R2:W-:Y:S01]  /*3c90*/  STL [R13], R5 ;  /* 0x000000050d007387 */ /* 0x0005e20000100800 */
[----:B----4-:R-:W-:-:S03]  /*3ca0*/  FMUL R4, R26, R9 ;  /* 0x000000091a047220 */ /* 0x010fc60000400000 */
[----:B------:R2:W-:Y:S01]  /*3cb0*/  STL [R13+0x4], R0 ;  /* 0x000004000d007387 */ /* 0x0005e20000100800 */
[----:B-----5:R-:W-:-:S03]  /*3cc0*/  FMUL R6, R26, R11 ;  /* 0x0000000b1a067220 */ /* 0x020fc60000400000 */
[----:B------:R2:W-:Y:S04]  /*3cd0*/  STL [R13+0x8], R4 ;  /* 0x000008040d007387 */ /* 0x0005e80000100800 */
[----:B------:R2:W-:Y:S02]  /*3ce0*/  STL [R13+0xc], R6 ;  /* 0x00000c060d007387 */ /* 0x0005e40000100800 */
.L_x_170:
[----:B------:R-:W-:Y:S05]  /*3cf0*/  @!P4 BRA `(.L_x_166) ;  /* 0x000000000024c947 */ /* 0x000fea0003800000 */
[----:B--2---:R-:W-:Y:S02]  /*3d00*/  IMAD R0, R25, 0x4, R17 ;  /* 0x0000000419007824 */ /* 0x004fe400078e0211 */
[----:B------:R-:W-:-:S07]  /*3d10*/  IMAD.MOV R2, RZ, RZ, -R2 ;  /* 0x000000ffff027224 */ /* 0x000fce00078e0a02 */
.L_x_171:
[----:B-1----:R-:W2:Y:S01]  /*3d20*/  LDL R5, [R0] ;  /* 0x0000000000057983 */ /* 0x002ea20000100800 */
[----:B------:R-:W-:-:S04]  /*3d30*/  IADD3 R2, PT, PT, R2, 0x1, RZ ;  /* 0x0000000102027810 */ /* 0x000fc80007ffe0ff */
[----:B------:R-:W-:Y:S01]  /*3d40*/  ISETP.NE.AND P3, PT, R2, RZ, PT ;  /* 0x000000ff0200720c */ /* 0x000fe20003f65270 */
[----:B--2---:R-:W-:-:S05]  /*3d50*/  FMUL R5, R26, R5 ;  /* 0x000000051a057220 */ /* 0x004fca0000400000 */
[----:B------:R1:W-:Y:S02]  /*3d60*/  STL [R0], R5 ;  /* 0x0000000500007387 */ /* 0x0003e40000100800 */
[----:B-1----:R-:W-:-:S05]  /*3d70*/  IADD3 R0, PT, PT, R0, 0x4, RZ ;  /* 0x0000000400007810 */ /* 0x002fca0007ffe0ff */
[----:B------:R-:W-:Y:S05]  /*3d80*/  @P3 BRA `(.L_x_171) ;  /* 0xfffffffc00e43947 */ /* 0x000fea000383ffff */
.L_x_166:
[----:B------:R-:W-:Y:S01]  /*3d90*/  FMUL R19, R19, R26 ;  /* 0x0000001a13137220 */ /* 0x000fe20000400000 */
[----:B------:R-:W-:Y:S01]  /*3da0*/  ISETP.NE.AND P3, PT, R24, RZ, PT ;  /* 0x000000ff1800720c */ /* 0x000fe20003f65270 */
[----:B--2---:R-:W-:Y:S01]  /*3db0*/  IMAD.MOV.U32 R6, RZ, RZ, RZ ;  /* 0x000000ffff067224 */ /* 0x004fe200078e00ff */
[----:B------:R-:W-:Y:S02]  /*3dc0*/  BSSY B0, `(.L_x_172) ;  /* 0x000001d000007945 */ /* 0x000fe40003800000 */
[----:B------:R-:W2:Y:S02]  /*3dd0*/  SHFL.DOWN PT, R0, R19, 0x10, 0x1f ;  /* 0x0a001f0013007f89 */ /* 0x000ea400000e0000 */
[----:B--2---:R-:W-:-:S05]  /*3de0*/  FADD R0, R19, R0 ;  /* 0x0000000013007221 */ /* 0x004fca0000000000 */
[----:B-1----:R-:W1:Y:S02]  /*3df0*/  SHFL.DOWN PT, R5, R0, 0x8, 0x1f ;  /* 0x09001f0000057f89 */ /* 0x002e6400000e0000 */
        /* <DEDUP_REMOVED lines=18> */
[----:B------:R-:W1:Y:S02]  /*3f20*/  SHFL.DOWN PT, R14, R2, 0x4, 0x1f ;  /* 0x08801f00020e7f89 */ /* 0x000e6400000e0000 */
[----:B-1----:R-:W-:-:S05]  /*3f30*/  FADD R4, R2, R14 ;  /* 0x0000000e02047221 */ /* 0x002fca0000000000 */
[----:B------:R-:W0:Y:S02]  /*3f40*/  SHFL.DOWN PT, R14, R4, 0x2, 0x1f ;  /* 0x08401f00040e7f89 */ /* 0x000e2400000e0000 */
[----:B0-----:R-:W-:-:S05]  /*3f50*/  FADD R5, R4, R14 ;  /* 0x0000000e04057221 */ /* 0x001fca0000000000 */
[----:B------:R-:W0:Y:S02]  /*3f60*/  SHFL.DOWN PT, R14, R5, 0x1, 0x1f ;  /* 0x08201f00050e7f89 */ /* 0x000e2400000e0000 */
[----:B0-----:R-:W-:-:S05]  /*3f70*/  FADD R14, R5, R14 ;  /* 0x0000000e050e7221 */ /* 0x001fca0000000000 */
[----:B------:R3:W4:Y:S02]  /*3f80*/  SHFL.IDX PT, R6, R14, RZ, 0x1f ;  /* 0x00001fff0e067589 */ /* 0x00072400000e0000 */
.L_x_173:
[----:B------:R-:W-:Y:S05]  /*3f90*/  BSYNC B0 ;  /* 0x0000000000007941 */ /* 0x000fea0003800000 */
.L_x_172:
[----:B------:R-:W-:-:S03]  /*3fa0*/  UMOV UR5, 0xffffffff ;  /* 0xffffffff00057882 */ /* 0x000fc60000000000 */
[----:B------:R-:W-:Y:S05]  /*3fb0*/  BRA.DIV UR5, `(.L_x_175) ;  /* 0x0000001205707947 */ /* 0x000fea000b800000 */
[----:B--2-4-:R2:W4:Y:S02]  /*3fc0*/  SHFL.IDX PT, R5, R6, RZ, 0x1f ;  /* 0x00001fff06057589 */ /* 0x01452400000e0000 */
.L_x_214:
[----:B------:R-:W-:Y:S05]  /*3fd0*/  WARPSYNC.ALL ;  /* 0x0000000000007948 */ /* 0x000fea0003800000 */
[----:B------:R-:W-:Y:S06]  /*3fe0*/  BAR.SYNC.DEFER_BLOCKING 0x0 ;  /* 0x0000000000007b1d */ /* 0x000fec0000010000 */
[----:B------:R-:W-:Y:S05]  /*3ff0*/  @!P2 EXIT ;  /* 0x000000000000a94d */ /* 0x000fea0003800000 */
[----:B------:R-:W-:Y:S01]  /*4000*/  ISETP.NE.AND P0, PT, R20, RZ, PT ;  /* 0x000000ff1400720c */ /* 0x000fe20003f05270 */
[----:B------:R-:W-:Y:S02]  /*4010*/  HFMA2 R2, -RZ, RZ, 0, 0 ;  /* 0x00000000ff027431 */ /* 0x000fe400000001ff */
[----:B------:R-:W-:-:S10]  /*4020*/  IMAD R9, R18, R21, RZ ;  /* 0x0000001512097224 */ /* 0x000fd400078e02ff */
[----:B------:R-:W-:Y:S05]  /*4030*/  @!P0 BRA `(.L_x_176) ;  /* 0x0000000400ec8947 */ /* 0x000fea0003800000 */
[----:B--2---:R-:W2:Y:S01]  /*4040*/  LDC.64 R6, c[0x0][0x398] ;  /* 0x0000e600ff067b82 */ /* 0x004ea20000000a00 */
[----:B------:R-:W-:Y:S01]  /*4050*/  LOP3.LUT R2, R21, 0x7ffffffe, RZ, 0xc0, !PT ;  /* 0x7ffffffe15027812 */ /* 0x000fe200078ec0ff */
[----:B------:R-:W-:Y:S01]  /*4060*/  IMAD.MOV.U32 R11, RZ, RZ, R9 ;  /* 0x000000ffff0b7224 */ /* 0x000fe200078e0009 */
[----:B-1----:R-:W-:Y:S02]  /*4070*/  IADD3 R4, PT, PT, R1, 0x204, RZ ;  /* 0x0000020401047810 */ /* 0x002fe40007ffe0ff */
[----:B------:R-:W-:-:S07]  /*4080*/  IADD3 R8, PT, PT, -R2, RZ, RZ ;  /* 0x000000ff02087210 */ /* 0x000fce0007ffe1ff */
.L_x_191:
[----:B-1----:R-:W5:Y:S01]  /*4090*/  LDL R0, [R4+-0x4] ;  /* 0xfffffc0004007983 */ /* 0x002f620000100800 */
[----:B------:R-:W-:Y:S01]  /*40a0*/  ISETP.NE.AND P0, PT, R24, RZ, PT ;  /* 0x000000ff1800720c */ /* 0x000fe20003f05270 */
[----:B------:R-:W-:Y:S01]  /*40b0*/  VIADD R8, R8, 0x2 ;  /* 0x0000000208087836 */ /* 0x000fe20000000000 */
[----:B------:R-:W-:Y:S01]  /*40c0*/  ISETP.GE.U32.AND P1, PT, R3, UR4, PT ;  /* 0x0000000403007c0c */ /* 0x000fe2000bf26070 */
[----:B------:R-:W-:Y:S03]  /*40d0*/  BSSY B0, `(.L_x_177) ;  /* 0x0000020000007945 */ /* 0x000fe60003800000 */
[----:B------:R-:W-:Y:S01]  /*40e0*/  ISETP.NE.AND P2, PT, R8, RZ, PT ;  /* 0x000000ff0800720c */ /* 0x000fe20003f45270 */
[----:B-----5:R-:W1:Y:S02]  /*40f0*/  SHFL.DOWN PT, R13, R0, 0x10, 0x1f ;  /* 0x0a001f00000d7f89 */ /* 0x020e6400000e0000 */
[----:B-1----:R-:W-:Y:S01]  /*4100*/  FADD R13, R0, R13 ;  /* 0x0000000d000d7221 */ /* 0x002fe20000000000 */
[----:B------:R-:W-:-:S04]  /*4110*/  MOV R0, RZ ;  /* 0x000000ff00007202 */ /* 0x000fc80000000f00 */
[----:B---3--:R-:W1:Y:S02]  /*4120*/  SHFL.DOWN PT, R10, R13, 0x8, 0x1f ;  /* 0x09001f000d0a7f89 */ /* 0x008e6400000e0000 */
[----:B-1----:R-:W-:-:S05]  /*4130*/  FADD R10, R13, R10 ;  /* 0x0000000a0d0a7221 */ /* 0x002fca0000000000 */
[----:B------:R-:W1:Y:S02]  /*4140*/  SHFL.DOWN PT, R15, R10, 0x4, 0x1f ;  /* 0x08801f000a0f7f89 */ /* 0x000e6400000e0000 */
[----:B-1----:R-:W-:-:S05]  /*4150*/  FADD R15, R10, R15 ;  /* 0x0000000f0a0f7221 */ /* 0x002fca0000000000 */
[----:B------:R-:W1:Y:S02]  /*4160*/  SHFL.DOWN PT, R12, R15, 0x2, 0x1f ;  /* 0x08401f000f0c7f89 */ /* 0x000e6400000e0000 */
[----:B-1----:R-:W-:-:S05]  /*4170*/  FADD R12, R15, R12 ;  /* 0x0000000c0f0c7221 */ /* 0x002fca0000000000 */
[----:B------:R-:W1:Y:S02]  /*4180*/  SHFL.DOWN PT, R19, R12, 0x1, 0x1f ;  /* 0x08201f000c137f89 */ /* 0x000e6400000e0000 */
[----:B-1----:R-:W-:-:S05]  /*4190*/  FADD R19, R12, R19 ;  /* 0x000000130c137221 */ /* 0x002fca0000000000 */
[----:B0--3--:R-:W0:Y:S04]  /*41a0*/  SHFL.IDX PT, R14, R19, RZ, 0x1f ;  /* 0x00001fff130e7589 */ /* 0x009e2800000e0000 */
        /* <DEDUP_REMOVED lines=18> */
.L_x_178:
[----:B------:R-:W-:Y:S05]  /*42d0*/  BSYNC B0 ;  /* 0x0000000000007941 */ /* 0x000fea0003800000 */
.L_x_177:
[----:B------:R-:W-:Y:S01]  /*42e0*/  UMOV UR5, 0xffffffff ;  /* 0xffffffff00057882 */ /* 0x000fe20000000000 */
[----:B------:R-:W-:Y:S02]  /*42f0*/  ISETP.NE.AND P0, PT, R3, RZ, PT ;  /* 0x000000ff0300720c */ /* 0x000fe40003f05270 */
[----:B------:R-:W-:Y:S11]  /*4300*/  BRA.DIV UR5, `(.L_x_180) ;  /* 0x0000001205647947 */ /* 0x000ff6000b800000 */
[----:B-1-3--:R-:W1:Y:S02]  /*4310*/  SHFL.IDX PT, R0, R0, RZ, 0x1f ;  /* 0x00001fff00007589 */ /* 0x00ae6400000e0000 */
.L_x_223:
[----:B------:R-:W-:Y:S05]  /*4320*/  WARPSYNC.ALL ;  /* 0x0000000000007948 */ /* 0x000fea0003800000 */
[----:B------:R-:W-:Y:S06]  /*4330*/  BAR.SYNC.DEFER_BLOCKING 0x0 ;  /* 0x0000000000007b1d */ /* 0x000fec0000010000 */
[----:B------:R-:W-:Y:S04]  /*4340*/  BSSY.RECONVERGENT B0, `(.L_x_181) ;  /* 0x000000e000007945 */ /* 0x000fe80003800200 */
[----:B------:R-:W-:Y:S05]  /*4350*/  @P0 BRA `(.L_x_182) ;  /* 0x0000000000300947 */ /* 0x000fea0003800000 */
[----:B----4-:R-:W3:Y:S08]  /*4360*/  MUFU.RCP R10, R5 ;  /* 0x00000005000a7308 */ /* 0x010ef00000001000 */
[----:B-1----:R-:W1:Y:S01]  /*4370*/  FCHK P0, R0, R5 ;  /* 0x0000000500007302 */ /* 0x002e620000000000 */
[----:B---3--:R-:W-:-:S04]  /*4380*/  FFMA R13, -R5, R10, 1 ;  /* 0x3f800000050d7423 */ /* 0x008fc8000000010a */
[----:B------:R-:W-:-:S04]  /*4390*/  FFMA R13, R10, R13, R10 ;  /* 0x0000000d0a0d7223 */ /* 0x000fc8000000000a */
[----:B------:R-:W-:-:S04]  /*43a0*/  FFMA R10, R0, R13, RZ ;  /* 0x0000000d000a7223 */ /* 0x000fc800000000ff */
[----:B------:R-:W-:-:S04]  /*43b0*/  FFMA R12, -R5, R10, R0 ;  /* 0x0000000a050c7223 */ /* 0x000fc80000000100 */
[----:B------:R-:W-:Y:S01]  /*43c0*/  FFMA R15, R13, R12, R10 ;  /* 0x0000000c0d0f7223 */ /* 0x000fe2000000000a */
[----:B-1----:R-:W-:Y:S06]  /*43d0*/  @!P0 BRA `(.L_x_183) ;  /* 0x0000000000088947 */ /* 0x002fec0003800000 */
[----:B------:R-:W-:-:S07]  /*43e0*/  MOV R10, 0x4400 ;  /* 0x00004400000a7802 */ /* 0x000fce0000000f00 */
[----:B0-2---:R-:W-:Y:S05]  /*43f0*/  CALL.REL.NOINC `($__internal_1_$__cuda_sm3x_div_rn_noftz_f32_slowpath) ;  /* 0x0000001400e47944 */ /* 0x005fea0003c00000 */
.L_x_183:
[----:B--2---:R-:W-:-:S05]  /*4400*/  IMAD.WIDE.U32 R12, R11, 0x4, R6 ;  /* 0x000000040b0c7825 */ /* 0x004fca00078e0006 */
[----:B------:R3:W-:Y:S02]  /*4410*/  STG.E desc[UR8][R12.64], R15 ;  /* 0x0000000f0c007986 */ /* 0x0007e4000c101908 */
.L_x_182:
[----:B------:R-:W-:Y:S05]  /*4420*/  BSYNC.RECONVERGENT B0 ;  /* 0x0000000000007941 */ /* 0x000fea0003800200 */
.L_x_181:
[----:B-1----:R-:W3:Y:S01]  /*4430*/  LDL R0, [R4] ;  /* 0x0000000004007983 */ /* 0x002ee20000100800 */
[----:B------:R-:W-:Y:S01]  /*4440*/  ISETP.NE.AND P0, PT, R24, RZ, PT ;  /* 0x000000ff1800720c */ /* 0x000fe20003f05270 */
[----:B------:R-:W-:Y:S01]  /*4450*/  BSSY B0, `(.L_x_184) ;  /* 0x0000020000007945 */ /* 0x000fe20003800000 */
[----:B------:R-:W-:Y:S01]  /*4460*/  ISETP.GE.U32.AND P1, PT, R3, UR4, PT ;  /* 0x0000000403007c0c */ /* 0x000fe2000bf26070 */
[----:B---3--:R-:W1:Y:S02]  /*4470*/  SHFL.DOWN PT, R13, R0, 0x10, 0x1f ;  /* 0x0a001f00000d7f89 */ /* 0x008e6400000e0000 */
[----:B-1----:R-:W-:Y:S01]  /*4480*/  FADD R13, R0, R13 ;  /* 0x0000000d000d7221 */ /* 0x002fe20000000000 */
[----:B------:R-:W-:-:S04]  /*4490*/  HFMA2 R0, -RZ, RZ, 0, 0 ;  /* 0x00000000ff007431 */ /* 0x000fc800000001ff */
[----:B------:R-:W1:Y:S02]  /*44a0*/  SHFL.DOWN PT, R10, R13, 0x8, 0x1f ;  /* 0x09001f000d0a7f89 */ /* 0x000e6400000e0000 */
[----:B-1----:R-:W-:-:S05]  /*44b0*/  FADD R10, R13, R10 ;  /* 0x0000000a0d0a7221 */ /* 0x002fca0000000000 */
[----:B------:R-:W1:Y:S02]  /*44c0*/  SHFL.DOWN PT, R15, R10, 0x4, 0x1f ;  /* 0x08801f000a0f7f89 */ /* 0x000e6400000e0000 */
[----:B-1----:R-:W-:-:S05]  /*44d0*/  FADD R15, R10, R15 ;  /* 0x0000000f0a0f7221 */ /* 0x002fca0000000000 */
[----:B------:R-:W1:Y:S02]  /*44e0*/  SHFL.DOWN PT, R12, R15, 0x2, 0x1f ;  /* 0x08401f000f0c7f89 */ /* 0x000e6400000e0000 */
[----:B-1----:R-:W-:-:S05]  /*44f0*/  FADD R12, R15, R12 ;  /* 0x0000000c0f0c7221 */ /* 0x002fca0000000000 */
[----:B------:R-:W1:Y:S02]  /*4500*/  SHFL.DOWN PT, R19, R12, 0x1, 0x1f ;  /* 0x08201f000c137f89 */ /* 0x000e6400000e0000 */
[----:B-1----:R-:W-:-:S05]  /*4510*/  FADD R19, R12, R19 ;  /* 0x000000130c137221 */ /* 0x002fca0000000000 */
[----:B0-----:R-:W0:Y:S04]  /*4520*/  SHFL.IDX PT, R14, R19, RZ, 0x1f ;  /* 0x00001fff130e7589 */ /* 0x001e2800000e0000 */
        /* <DEDUP_REMOVED lines=18> */
.L_x_185:
[----:B------:R-:W-:Y:S05]  /*4650*/  BSYNC B0 ;  /* 0x0000000000007941 */ /* 0x000fea0003800000 */
.L_x_184:
[----:B------:R-:W-:Y:S01]  /*4660*/  UMOV UR5, 0xffffffff ;  /* 0xffffffff00057882 */ /* 0x000fe20000000000 */
[----:B------:R-:W-:Y:S02]  /*4670*/  ISETP.NE.AND P0, PT, R3, RZ, PT ;  /* 0x000000ff0300720c */ /* 0x000fe40003f05270 */
[----:B------:R-:W-:Y:S11]  /*4680*/  BRA.DIV UR5, `(.L_x_187) ;  /* 0x00000012054c7947 */ /* 0x000ff6000b800000 */
[----:B-1-3--:R1:W3:Y:S02]  /*4690*/  SHFL.IDX PT, R10, R0, RZ, 0x1f ;  /* 0x00001fff000a7589 */ /* 0x00a2e400000e0000 */
.L_x_232:
[----:B------:R-:W-:Y:S05]  /*46a0*/  WARPSYNC.ALL ;  /* 0x0000000000007948 */ /* 0x000fea0003800000 */
[----:B------:R-:W-:Y:S06]  /*46b0*/  BAR.SYNC.DEFER_BLOCKING 0x0 ;  /* 0x0000000000007b1d */ /* 0x000fec0000010000 */
[----:B------:R-:W-:Y:S04]  /*46c0*/  BSSY.RECONVERGENT B0, `(.L_x_188) ;  /* 0x000000f000007945 */ /* 0x000fe80003800200 */
[----:B------:R-:W-:Y:S05]  /*46d0*/  @P0 BRA `(.L_x_189) ;  /* 0x0000000000340947 */ /* 0x000fea0003800000 */
[----:B-1--4-:R-:W1:Y:S08]  /*46e0*/  MUFU.RCP R0, R5 ;  /* 0x0000000500007308 */ /* 0x012e700000001000 */
[----:B---3--:R-:W3:Y:S01]  /*46f0*/  FCHK P0, R10, R5 ;  /* 0x000000050a007302 */ /* 0x008ee20000000000 */
[----:B-1----:R-:W-:-:S04]  /*4700*/  FFMA R13, -R5, R0, 1 ;  /* 0x3f800000050d7423 */ /* 0x002fc80000000100 */
[----:B------:R-:W-:-:S04]  /*4710*/  FFMA R0, R0, R13, R0 ;  /* 0x0000000d00007223 */ /* 0x000fc80000000000 */
[----:B------:R-:W-:-:S04]  /*4720*/  FFMA R13, R0, R10, RZ ;  /* 0x0000000a000d7223 */ /* 0x000fc800000000ff */
[----:B------:R-:W-:-:S04]  /*4730*/  FFMA R12, -R5, R13, R10 ;  /* 0x0000000d050c7223 */ /* 0x000fc8000000010a */
[----:B------:R-:W-:Y:S01]  /*4740*/  FFMA R15, R0, R12, R13 ;  /* 0x0000000c000f7223 */ /* 0x000fe2000000000d */
[----:B---3--:R-:W-:Y:S06]  /*4750*/  @!P0 BRA `(.L_x_190) ;  /* 0x00000000000c8947 */ /* 0x008fec0003800000 */
[----:B------:R-:W-:Y:S02]  /*4760*/  MOV R0, R10 ;  /* 0x0000000a00007202 */ /* 0x000fe40000000f00 */
[----:B------:R-:W-:-:S07]  /*4770*/  MOV R10, 0x4790 ;  /* 0x00004790000a7802 */ /* 0x000fce0000000f00 */
[----:B0-2---:R-:W-:Y:S05]  /*4780*/  CALL.REL.NOINC `($__internal_1_$__cuda_sm3x_div_rn_noftz_f32_slowpath) ;  /* 0x0000001400007944 */ /* 0x005fea0003c00000 */
.L_x_190:
[----:B--2---:R-:W-:-:S05]  /*4790*/  IMAD.WIDE.U32 R12, R11, 0x4, R6 ;  /* 0x000000040b0c7825 */ /* 0x004fca00078e0006 */
[----:B------:R1:W-:Y:S02]  /*47a0*/  STG.E desc[UR8][R12.64+0x4], R15 ;  /* 0x0000040f0c007986 */ /* 0x0003e4000c101908 */
.L_x_189:
[----:B------:R-:W-:Y:S05]  /*47b0*/  BSYNC.RECONVERGENT B0 ;  /* 0x0000000000007941 */ /* 0x000fea0003800200 */
.L_x_188:
[----:B------:R-:W-:Y:S01]  /*47c0*/  VIADD R11, R11, 0x2 ;  /* 0x000000020b0b7836 */ /* 0x000fe20000000000 */
[----:B------:R-:W-:Y:S01]  /*47d0*/  IADD3 R4, PT, PT, R4, 0x8, RZ ;  /* 0x0000000804047810 */ /* 0x000fe20007ffe0ff */
[----:B------:R-:W-:Y:S06]  /*47e0*/  @P2 BRA `(.L_x_191) ;  /* 0xfffffff800282947 */ /* 0x000fec000383ffff */
.L_x_176:
[----:B-1----:R-:W1:Y:S02]  /*47f0*/  LDC R0, c[0x0][0x3a4] ;  /* 0x0000e900ff007b82 */ /* 0x002e640000000800 */
[----:B-1----:R-:W-:-:S04]  /*4800*/  LOP3.LUT R0, R0, 0x1, RZ, 0xc0, !PT ;  /* 0x0000000100007812 */ /* 0x002fc800078ec0ff */
[----:B------:R-:W-:-:S13]  /*4810*/  ISETP.NE.U32.AND P0, PT, R0, 0x1, PT ;  /* 0x000000010000780c */ /* 0x000fda0003f05070 */
[----:B------:R-:W-:Y:S05]  /*4820*/  @P0 EXIT ;  /* 0x000000000000094d */ /* 0x000fea0003800000 */
[----:B------:R-:W-:-:S06]  /*4830*/  LEA R17, R2, R17, 0x2 ;  /* 0x0000001102117211 */ /* 0x000fcc00078e10ff */
[----:B------:R-:W5:Y:S01]  /*4840*/  LDL R17, [R17] ;  /* 0x0000000011117983 */ /* 0x000f620000100800 */
[----:B------:R-:W-:Y:S01]  /*4850*/  ISETP.NE.AND P0, PT, R24, RZ, PT ;  /* 0x000000ff1800720c */ /* 0x000fe20003f05270 */
[----:B------:R-:W-:Y:S01]  /*4860*/  BSSY B0, `(.L_x_192) ;  /* 0x0000020000007945 */ /* 0x000fe20003800000 */
[----:B------:R-:W-:Y:S01]  /*4870*/  ISETP.GE.U32.AND P1, PT, R3, UR4, PT ;  /* 0x0000000403007c0c */ /* 0x000fe2000bf26070 */
[----:B-----5:R-:W1:Y:S02]  /*4880*/  SHFL.DOWN PT, R0, R17, 0x10, 0x1f ;  /* 0x0a001f0011007f89 */ /* 0x020e6400000e0000 */
[----:B-1----:R-:W-:-:S05]  /*4890*/  FADD R0, R17, R0 ;  /* 0x0000000011007221 */ /* 0x002fca0000000000 */
[----:B--2---:R-:W1:Y:S02]  /*48a0*/  SHFL.DOWN PT, R7, R0, 0x8, 0x1f ;  /* 0x09001f0000077f89 */ /* 0x004e6400000e0000 */
[----:B-1----:R-:W-:Y:S01]  /*48b0*/  FADD R7, R0, R7 ;  /* 0x0000000700077221 */ /* 0x002fe20000000000 */
[----:B------:R-:W-:-:S04]  /*48c0*/  IMAD.MOV.U32 R0, RZ, RZ, RZ ;  /* 0x000000ffff007224 */ /* 0x000fc800078e00ff */
        /* <DEDUP_REMOVED lines=14> */
[----:B0-23--:R-:W0:Y:S02]  /*49b0*/  SHFL.DOWN PT, R14, R0, 0x10, 0x1f ;  /* 0x0a001f00000e7f89 */ /* 0x00de2400000e0000 */
        /* <DEDUP_REMOVED lines=9> */
[----:B------:R1:W0:Y:S02]  /*4a50*/  SHFL.IDX PT, R0, R14, RZ, 0x1f ;  /* 0x00001fff0e007589 */ /* 0x00022400000e0000 */
.L_x_193:
[----:B------:R-:W-:Y:S05]  /*4a60*/  BSYNC B0 ;  /* 0x0000000000007941 */ /* 0x000fea0003800000 */
.L_x_192:
[----:B------:R-:W-:Y:S01]  /*4a70*/  UMOV UR4, 0xffffffff ;  /* 0xffffffff00047882 */ /* 0x000fe20000000000 */
[----:B------:R-:W-:Y:S02]  /*4a80*/  ISETP.NE.AND P0, PT, R3, RZ, PT ;  /* 0x000000ff0300720c */ /* 0x000fe40003f05270 */
[----:B------:R-:W-:Y:S11]  /*4a90*/  BRA.DIV UR4, `(.L_x_195) ;  /* 0x0000001204107947 */ /* 0x000ff6000b800000 */
[----:B0-2---:R0:W2:Y:S02]  /*4aa0*/  SHFL.IDX PT, R4, R0, RZ, 0x1f ;  /* 0x00001fff00047589 */ /* 0x0050a400000e0000 */
.L_x_241:
[----:B------:R-:W-:Y:S05]  /*4ab0*/  WARPSYNC.ALL ;  /* 0x0000000000007948 */ /* 0x000fea0003800000 */
[----:B------:R-:W-:Y:S06]  /*4ac0*/  BAR.SYNC.DEFER_BLOCKING 0x0 ;  /* 0x0000000000007b1d */ /* 0x000fec0000010000 */
[----:B------:R-:W-:Y:S05]  /*4ad0*/  @P0 EXIT ;  /* 0x000000000000094d */ /* 0x000fea0003800000 */
[----:B0---4-:R-:W0:Y:S08]  /*4ae0*/  MUFU.RCP R0, R5 ;  /* 0x0000000500007308 */ /* 0x011e300000001000 */
[----:B--2---:R-:W2:Y:S01]  /*4af0*/  FCHK P0, R4, R5 ;  /* 0x0000000504007302 */ /* 0x004ea20000000000 */
[----:B0-----:R-:W-:-:S04]  /*4b00*/  FFMA R3, -R5, R0, 1 ;  /* 0x3f80000005037423 */ /* 0x001fc80000000100 */
[----:B------:R-:W-:-:S04]  /*4b10*/  FFMA R0, R0, R3, R0 ;  /* 0x0000000300007223 */ /* 0x000fc80000000000 */
[----:B------:R-:W-:-:S04]  /*4b20*/  FFMA R3, R0, R4, RZ ;  /* 0x0000000400037223 */ /* 0x000fc800000000ff */
[----:B------:R-:W-:-:S04]  /*4b30*/  FFMA R6, -R5, R3, R4 ;  /* 0x0000000305067223 */ /* 0x000fc80000000104 */
[----:B------:R-:W-:Y:S01]  /*4b40*/  FFMA R7, R0, R6, R3 ;  /* 0x0000000600077223 */ /* 0x000fe20000000003 */
[----:B--2---:R-:W-:Y:S06]  /*4b50*/  @!P0 BRA `(.L_x_196) ;  /* 0x0000000000108947 */ /* 0x004fec0003800000 */
[----:B------:R-:W-:Y:S02]  /*4b60*/  MOV R0, R4 ;  /* 0x0000000400007202 */ /* 0x000fe40000000f00 */
[----:B---3--:R-:W-:-:S07]  /*4b70*/  MOV R10, 0x4b90 ;  /* 0x00004b90000a7802 */ /* 0x008fce0000000f00 */
[----:B-1----:R-:W-:Y:S05]  /*4b80*/  CALL.REL.NOINC `($__internal_1_$__cuda_sm3x_div_rn_noftz_f32_slowpath) ;  /* 0x0000001000007944 */ /* 0x002fea0003c00000 */
[----:B------:R-:W-:-:S07]  /*4b90*/  MOV R7, R15 ;  /* 0x0000000f00077202 */ /* 0x000fce0000000f00 */
.L_x_196:
[----:B------:R-:W0:Y:S01]  /*4ba0*/  LDC.64 R4, c[0x0][0x398] ;  /* 0x0000e600ff047b82 */ /* 0x000e220000000a00 */
[----:B------:R-:W-:-:S04]  /*4bb0*/  IMAD.IADD R3, R9, 0x1, R2 ;  /* 0x0000000109037824 */ /* 0x000fc800078e0202 */
[----:B0-----:R-:W-:-:S05]  /*4bc0*/  IMAD.WIDE.U32 R2, R3, 0x4, R4 ;  /* 0x0000000403027825 */ /* 0x001fca00078e0004 */
[----:B------:R-:W-:Y:S01]  /*4bd0*/  STG.E desc[UR8][R2.64], R7 ;  /* 0x0000000702007986 */ /* 0x000fe2000c101908 */
[----:B------:R-:W-:Y:S05]  /*4be0*/  EXIT ;  /* 0x000000000000794d */ /* 0x000fea0003800000 */
.L_x_164:
        /* <DEDUP_REMOVED lines=9> */
.L_x_197:
[----:B------:R-:W-:Y:S01]  /*4c80*/  IMAD.MOV.U32 R12, RZ, RZ, 0x8 ;  /* 0x00000008ff0c7424 */ /* 0x000fe200078e00ff */
[----:B------:R-:W-:-:S04]  /*4c90*/  FMNMX R5, R4, R14, !PT ;  /* 0x0000000e04057209 */ /* 0x000fc80007800000 */
[----:B------:R-:W-:-:S07]  /*4ca0*/  MOV R27, R5 ;  /* 0x00000005001b7202 */ /* 0x000fce0000000f00 */
[----:B------:R-:W-:Y:S05]  /*4cb0*/  WARPSYNC.COLLECTIVE R10, `(.L_x_198) ;  /* 0x000000000a087348 */ /* 0x000fea0003c00000 */
[----:B------:R0:W1:Y:S02]  /*4cc0*/  SHFL.DOWN P3, R14, R27, R12, R13 ;  /* 0x0800000c1b0e7389 */ /* 0x000064000006000d */
[----:B01----:R-:W-:Y:S05]  /*4cd0*/  ENDCOLLECTIVE ;  /* 0x000000000000791b */ /* 0x003fea0003800000 */
.L_x_198:
[----:B------:R-:W-:Y:S01]  /*4ce0*/  HFMA2 R12, -RZ, RZ, 0, 2.384185791015625e-07 ;  /* 0x00000004ff0c7431 */ /* 0x000fe200000001ff */
[----:B------:R-:W-:-:S04]  /*4cf0*/  FMNMX R6, R5, R14, !PT ;  /* 0x0000000e05067209 */ /* 0x000fc80007800000 */
[----:B------:R-:W-:-:S07]  /*4d00*/  MOV R27, R6 ;  /* 0x00000006001b7202 */ /* 0x000fce0000000f00 */
[----:B------:R-:W-:Y:S05]  /*4d10*/  WARPSYNC.COLLECTIVE R10, `(.L_x_199) ;  /* 0x000000000a087348 */ /* 0x000fea0003c00000 */
[----:B------:R0:W1:Y:S02]  /*4d20*/  SHFL.DOWN P3, R14, R27, R12, R13 ;  /* 0x0800000c1b0e7389 */ /* 0x000064000006000d */
[----:B01----:R-:W-:Y:S05]  /*4d30*/  ENDCOLLECTIVE ;  /* 0x000000000000791b */ /* 0x003fea0003800000 */
.L_x_199:
[----:B------:R-:W-:Y:S02]  /*4d40*/  MOV R12, 0x2 ;  /* 0x00000002000c7802 */ /* 0x000fe40000000f00 */
[----:B------:R-:W-:-:S05]  /*4d50*/  FMNMX R7, R6, R14, !PT ;  /* 0x0000000e06077209 */ /* 0x000fca0007800000 */
[----:B------:R-:W-:-:S07]  /*4d60*/  IMAD.MOV.U32 R27, RZ, RZ, R7 ;  /* 0x000000ffff1b7224 */ /* 0x000fce00078e0007 */
[----:B------:R-:W-:Y:S05]  /*4d70*/  WARPSYNC.COLLECTIVE R10, `(.L_x_200) ;  /* 0x000000000a087348 */ /* 0x000fea0003c00000 */
[----:B------:R0:W1:Y:S02]  /*4d80*/  SHFL.DOWN P3, R14, R27, R12, R13 ;  /* 0x0800000c1b0e7389 */ /* 0x000064000006000d */
[----:B01----:R-:W-:Y:S05]  /*4d90*/  ENDCOLLECTIVE ;  /* 0x000000000000791b */ /* 0x003fea0003800000 */
.L_x_200:
[----:B------:R-:W-:Y:S01]  /*4da0*/  IMAD.MOV.U32 R12, RZ, RZ, 0x1 ;  /* 0x00000001ff0c7424 */ /* 0x000fe200078e00ff */
[----:B------:R-:W-:-:S04]  /*4db0*/  FMNMX R8, R7, R14, !PT ;  /* 0x0000000e07087209 */ /* 0x000fc80007800000 */
[----:B------:R-:W-:-:S07]  /*4dc0*/  MOV R27, R8 ;  /* 0x00000008001b7202 */ /* 0x000fce0000000f00 */
[----:B------:R-:W-:Y:S05]  /*4dd0*/  WARPSYNC.COLLECTIVE R10, `(.L_x_201) ;  /* 0x000000000a087348 */ /* 0x000fea0003c00000 */
[----:B------:R0:W1:Y:S02]  /*4de0*/  SHFL.DOWN P3, R14, R27, R12, R13 ;  /* 0x0800000c1b0e7389 */ /* 0x000064000006000d */
[----:B01----:R-:W-:Y:S05]  /*4df0*/  ENDCOLLECTIVE ;  /* 0x000000000000791b */ /* 0x003fea0003800000 */
.L_x_201:
[----:B------:R-:W-:-:S07]  /*4e00*/  FMNMX R14, R8, R14, !PT ;  /* 0x0000000e080e7209 */ /* 0x000fce0007800000 */
[----:B------:R-:W-:Y:S05]  /*4e10*/  WARPSYNC.COLLECTIVE R10, `(.L_x_202) ;  /* 0x000000000a087348 */ /* 0x000fea0003c00000 */
[----:B------:R0:W1:Y:S02]  /*4e20*/  SHFL.IDX P3, R14, R14, R15, R29 ;  /* 0x0000000f0e0e7389 */ /* 0x000064000006001d */
[----:B01----:R-:W-:Y:S05]  /*4e30*/  ENDCOLLECTIVE ;  /* 0x000000000000791b */ /* 0x003fea0003800000 */
.L_x_202:
[----:B------:R-:W-:Y:S01]  /*4e40*/  IMAD.MOV.U32 R4, RZ, RZ, R14 ;  /* 0x000000ffff047224 */ /* 0x000fe200078e000e */
[----:B------:R-:W-:Y:S06]  /*4e50*/  BRA `(.L_x_163) ;  /* 0xffffffe800087947 */ /* 0x000fec000383ffff */
.L_x_165:
[----:B------:R-:W-:Y:S01]  /*4e60*/  HFMA2 R15, -RZ, RZ, 0, 0 ;  /* 0x00000000ff0f7431 */ /* 0x000fe200000001ff */
[----:B------:R-:W-:Y:S01]  /*4e70*/  BSSY B0, `(.L_x_203) ;  /* 0x0000007000007945 */ /* 0x000fe20003800000 */
[----:B012---:R-:W-:Y:S01]  /*4e80*/  MOV R14, R4 ;  /* 0x00000004000e7202 */ /* 0x007fe20000000f00 */
[----:B------:R-:W-:Y:S01]  /*4e90*/  IMAD.MOV.U32 R29, RZ, RZ, 0x1f ;  /* 0x0000001fff1d7424 */ /* 0x000fe200078e00ff */
[----:B------:R-:W-:-:S07]  /*4ea0*/  MOV R10, 0xffffffff ;  /* 0xffffffff000a7802 */ /* 0x000fce0000000f00 */
[----:B------:R-:W-:Y:S05]  /*4eb0*/  WARPSYNC.COLLECTIVE R10, `(.L_x_204) ;  /* 0x000000000a087348 */ /* 0x000fea0003c00000 */
[----:B------:R0:W1:Y:S02]  /*4ec0*/  SHFL.IDX P3, R14, R14, R15, R29 ;  /* 0x0000000f0e0e7389 */ /* 0x000064000006001d */
[----:B01----:R-:W-:Y:S05]  /*4ed0*/  ENDCOLLECTIVE ;  /* 0x000000000000791b */ /* 0x003fea0003800000 */
.L_x_204:
[----:B------:R-:W-:Y:S05]  /*4ee0*/  BSYNC B0 ;  /* 0x0000000000007941 */ /* 0x000fea0003800000 */
.L_x_203:
[----:B------:R-:W-:Y:S01]  /*4ef0*/  MOV R4, R14 ;  /* 0x0000000e00047202 */ /* 0x000fe20000000f00 */
[----:B------:R-:W-:Y:S06]  /*4f00*/  BRA `(.L_x_205) ;  /* 0xffffffe400f47947 */ /* 0x000fec000383ffff */
.L_x_174:
[----:B------:R-:W-:Y:S02]  /*4f10*/  HFMA2 R12, -RZ, RZ, 0, 9.5367431640625e-07 ;  /* 0x00000010ff0c7431 */ /* 0x000fe400000001ff */
[----:B--2---:R-:W-:Y:S01]  /*4f20*/  IMAD.MOV.U32 R27, RZ, RZ, R6 ;  /* 0x000000ffff1b7224 */ /* 0x004fe200078e0006 */
[----:B------:R-:W-:Y:S01]  /*4f30*/  MOV R13, 0x1f ;  /* 0x0000001f000d7802 */ /* 0x000fe20000000f00 */
[----:B------:R-:W-:Y:S01]  /*4f40*/  IMAD.MOV.U32 R10, RZ, RZ, -0x1 ;  /* 0xffffffffff0a7424 */ /* 0x000fe200078e00ff */
[----:B------:R-:W-:Y:S01]  /*4f50*/  MOV R29, 0x1f ;  /* 0x0000001f001d7802 */ /* 0x000fe20000000f00 */
[----:B------:R-:W-:-:S07]  /*4f60*/  IMAD.MOV.U32 R15, RZ, RZ, RZ ;  /* 0x000000ffff0f7224 */ /* 0x000fce00078e00ff */
[----:B01----:R-:W-:Y:S05]  /*4f70*/  WARPSYNC.COLLECTIVE R10, `(.L_x_206) ;  /* 0x000000000a087348 */ /* 0x003fea0003c00000 */
[----:B0-----:R0:W2:Y:S02]  /*4f80*/  SHFL.DOWN P3, R14, R27, R12, R13 ;  /* 0x0800000c1b0e7389 */ /* 0x0010a4000006000d */
[----:B012---:R-:W-:Y:S05]  /*4f90*/  ENDCOLLECTIVE ;  /* 0x000000000000791b */ /* 0x007fea0003800000 */
.L_x_206:
[----:B------:R-:W-:Y:S02]  /*4fa0*/  HFMA2 R12, -RZ, RZ, 0, 4.76837158203125e-07 ;  /* 0x00000008ff0c7431 */ /* 0x000fe400000001ff */
[----:B------:R-:W-:-:S05]  /*4fb0*/  FADD R0, R6, R14 ;  /* 0x0000000e06007221 */ /* 0x000fca0000000000 */
[----:B------:R-:W-:-:S07]  /*4fc0*/  MOV R27, R0 ;  /* 0x00000000001b7202 */ /* 0x000fce0000000f00 */
[----:B------:R-:W-:Y:S05]  /*4fd0*/  WARPSYNC.COLLECTIVE R10, `(.L_x_207) ;  /* 0x000000000a087348 */ /* 0x000fea0003c00000 */
[----:B------:R0:W1:Y:S02]  /*4fe0*/  SHFL.DOWN P3, R14, R27, R12, R13 ;  /* 0x0800000c1b0e7389 */ /* 0x000064000006000d */
[----:B01----:R-:W-:Y:S05]  /*4ff0*/  ENDCOLLECTIVE ;  /* 0x000000000000791b */ /* 0x003fea0003800000 */
.L_x_207:
[----:B------:R-:W-:Y:S01]  /*5000*/  MOV R12, 0x4 ;  /* 0x00000004000c7802 */ /* 0x000fe20000000f00 */
[----:B------:R-:W-:-:S04]  /*5010*/  FADD R2, R0, R14 ;  /* 0x0000000e00027221 */ /* 0x000fc80000000000 */
[----:B------:R-:W-:-:S07]  /*5020*/  IMAD.MOV.U32 R27, RZ, RZ, R2 ;  /* 0x000000ffff1b7224 */ /* 0x000fce00078e0002 */
[----:B------:R-:W-:Y:S05]  /*5030*/  WARPSYNC.COLLECTIVE R10, `(.L_x_208) ;  /* 0x000000000a087348 */ /* 0x000fea0003c00000 */
[----:B------:R0:W1:Y:S02]  /*5040*/  SHFL.DOWN P3, R14, R27, R12, R13 ;  /* 0x0800000c1b0e7389 */ /* 0x000064000006000d */
[----:B01----:R-:W-:Y:S05]  /*5050*/  ENDCOLLECTIVE ;  /* 0x000000000000791b */ /* 0x003fea0003800000 */
.L_x_208:
[----:B------:R-:W-:Y:S02]  /*5060*/  IMAD.MOV.U32 R12, RZ, RZ, 0x2 ;  /* 0x00000002ff0c7424 */ /* 0x000fe400078e00ff */
[----:B------:R-:W-:-:S05]  /*5070*/  FADD R4, R2, R14 ;  /* 0x0000000e02047221 */ /* 0x000fca0000000000 */
[----:B------:R-:W-:-:S07]  /*5080*/  MOV R27, R4 ;  /* 0x00000004001b7202 */ /* 0x000fce0000000f00 */
[----:B------:R-:W-:Y:S05]  /*5090*/  WARPSYNC.COLLECTIVE R10, `(.L_x_209) ;  /* 0x000000000a087348 */ /* 0x000fea0003c00000 */
[----:B------:R0:W1:Y:S02]  /*50a0*/  SHFL.DOWN P3, R14, R27, R12, R13 ;  /* 0x0800000c1b0e7389 */ /* 0x000064000006000d */
[----:B01----:R-:W-:Y:S05]  /*50b0*/  ENDCOLLECTIVE ;  /* 0x000000000000791b */ /* 0x003fea0003800000 */
.L_x_209:
[----:B------:R-:W-:Y:S02]  /*50c0*/  HFMA2 R12, -RZ, RZ, 0, 5.9604644775390625e-08 ;  /* 0x00000001ff0c7431 */ /* 0x000fe400000001ff */
[----:B------:R-:W-:-:S05]  /*50d0*/  FADD R5, R4, R14 ;  /* 0x0000000e04057221 */ /* 0x000fca0000000000 */
[----:B------:R-:W-:-:S07]  /*50e0*/  MOV R27, R5 ;  /* 0x00000005001b7202 */ /* 0x000fce0000000f00 */
[----:B------:R-:W-:Y:S05]  /*50f0*/  WARPSYNC.COLLECTIVE R10, `(.L_x_210) ;  /* 0x000000000a087348 */ /* 0x000fea0003c00000 */
[----:B------:R0:W1:Y:S02]  /*5100*/  SHFL.DOWN P3, R14, R27, R12, R13 ;  /* 0x0800000c1b0e7389 */ /* 0x000064000006000d */
[----:B01----:R-:W-:Y:S05]  /*5110*/  ENDCOLLECTIVE ;  /* 0x000000000000791b */ /* 0x003fea0003800000 */
.L_x_210:
[----:B------:R-:W-:-:S07]  /*5120*/  FADD R14, R5, R14 ;  /* 0x0000000e050e7221 */ /* 0x000fce0000000000 */
[----:B------:R-:W-:Y:S05]  /*5130*/  WARPSYNC.COLLECTIVE R10, `(.L_x_211) ;  /* 0x000000000a087348 */ /* 0x000fea0003c00000 */
[----:B------:R0:W1:Y:S02]  /*5140*/  SHFL.IDX P3, R14, R14, R15, R29 ;  /* 0x0000000f0e0e7389 */ /* 0x000064000006001d */
[----:B01----:R-:W-:Y:S05]  /*5150*/  ENDCOLLECTIVE ;  /* 0x000000000000791b */ /* 0x003fea0003800000 */
.L_x_211:
[----:B------:R-:W-:Y:S01]  /*5160*/  MOV R6, R14 ;  /* 0x0000000e00067202 */ /* 0x000fe20000000f00 */
[----:B------:R-:W-:Y:S06]  /*5170*/  BRA `(.L_x_173) ;  /* 0xffffffec00847947 */ /* 0x000fec000383ffff */
.L_x_175:
[----:B------:R-:W-:Y:S01]  /*5180*/  HFMA2 R15, -RZ, RZ, 0, 0 ;  /* 0x00000000ff0f7431 */ /* 0x000fe200000001ff */
[----:B------:R-:W-:Y:S01]  /*5190*/  BSSY B0, `(.L_x_212) ;  /* 0x0000007000007945 */ /* 0x000fe20003800000 */
[----:B0-234-:R-:W-:Y:S01]  /*51a0*/  IMAD.MOV.U32 R14, RZ, RZ, R6 ;  /* 0x000000ffff0e7224 */ /* 0x01dfe200078e0006 */
[----:B------:R-:W-:Y:S01]  /*51b0*/  MOV R29, 0x1f ;  /* 0x0000001f001d7802 */ /* 0x000fe20000000f00 */
[----:B------:R-:W-:-:S07]  /*51c0*/  IMAD.MOV.U32 R10, RZ, RZ, -0x1 ;  /* 0xffffffffff0a7424 */ /* 0x000fce00078e00ff */
[----:B-1----:R-:W-:Y:S05]  /*51d0*/  WARPSYNC.COLLECTIVE R10, `(.L_x_213) ;  /* 0x000000000a087348 */ /* 0x002fea0003c00000 */
[----:B------:R0:W2:Y:S02]  /*51e0*/  SHFL.IDX P3, R14, R14, R15, R29 ;  /* 0x0000000f0e0e7389 */ /* 0x0000a4000006001d */
[----:B012---:R-:W-:Y:S05]  /*51f0*/  ENDCOLLECTIVE ;  /* 0x000000000000791b */ /* 0x007fea0003800000 */
.L_x_213:
[----:B------:R-:W-:Y:S05]  /*5200*/  BSYNC B0 ;  /* 0x0000000000007941 */ /* 0x000fea0003800000 */
.L_x_212:
[----:B------:R-:W-:Y:S01]  /*5210*/  MOV R5, R14 ;  /* 0x0000000e00057202 */ /* 0x000fe20000000f00 */
[----:B------:R-:W-:Y:S06]  /*5220*/  BRA `(.L_x_214) ;  /* 0xffffffec00687947 */ /* 0x000fec000383ffff */
.L_x_179:
[----:B------:R-:W-:Y:S01]  /*5230*/  HFMA2 R13, -RZ, RZ, 0, 1.847743988037109375e-06 ;  /* 0x0000001fff0d7431 */ /* 0x000fe200000001ff */
[----:B-1----:R-:W-:Y:S01]  /*5240*/  MOV R27, R0 ;  /* 0x00000000001b7202 */ /* 0x002fe20000000f00 */
[----:B------:R-:W-:Y:S01]  /*5250*/  IMAD.MOV.U32 R12, RZ, RZ, 0x10 ;  /* 0x00000010ff0c7424 */ /* 0x000fe200078e00ff */
[----:B------:R-:W-:Y:S01]  /*5260*/  MOV R10, 0xffffffff ;  /* 0xffffffff000a7802 */ /* 0x000fe20000000f00 */
[----:B------:R-:W-:-:S07]  /*5270*/  IMAD.MOV.U32 R29, RZ, RZ, 0x1f ;  /* 0x0000001fff1d7424 */ /* 0x000fce00078e00ff */
[----:B--2-4-:R-:W-:Y:S05]  /*5280*/  WARPSYNC.COLLECTIVE R10, `(.L_x_215) ;  /* 0x000000000a087348 */ /* 0x014fea0003c00000 */
[----:B------:R0:W1:Y:S02]  /*5290*/  SHFL.DOWN P3, R14, R27, R12, R13 ;  /* 0x0800000c1b0e7389 */ /* 0x000064000006000d */
[----:B012-4-:R-:W-:Y:S05]  /*52a0*/  ENDCOLLECTIVE ;  /* 0x000000000000791b */ /* 0x017fea0003800000 */
.L_x_215:
[----:B------:R-:W-:Y:S02]  /*52b0*/  HFMA2 R12, -RZ, RZ, 0, 4.76837158203125e-07 ;  /* 0x00000008ff0c7431 */ /* 0x000fe400000001ff */
[----:B------:R-:W-:-:S04]  /*52c0*/  FADD R15, R0, R14 ;  /* 0x0000000e000f7221 */ /* 0x000fc80000000000 */
[----:B------:R-:W-:-:S07]  /*52d0*/  IMAD.MOV.U32 R27, RZ, RZ, R15 ;  /* 0x000000ffff1b7224 */ /* 0x000fce00078e000f */
[----:B------:R-:W-:Y:S05]  /*52e0*/  WARPSYNC.COLLECTIVE R10, `(.L_x_216) ;  /* 0x000000000a087348 */ /* 0x000fea0003c00000 */
[----:B------:R0:W1:Y:S02]  /*52f0*/  SHFL.DOWN P3, R14, R27, R12, R13 ;  /* 0x0800000c1b0e7389 */ /* 0x000064000006000d */
[----:B01----:R-:W-:Y:S05]  /*5300*/  ENDCOLLECTIVE ;  /* 0x000000000000791b */ /* 0x003fea0003800000 */
.L_x_216:
[----:B------:R-:W-:Y:S02]  /*5310*/  IMAD.MOV.U32 R12, RZ, RZ, 0x4 ;  /* 0x00000004ff0c7424 */ /* 0x000fe400078e00ff */
[----:B------:R-:W-:Y:S01]  /*5320*/  FADD R16, R15, R14 ;  /* 0x0000000e0f107221 */ /* 0x000fe20000000000 */
[----:B------:R-:W-:-:S04]  /*5330*/  HFMA2 R15, -RZ, RZ, 0, 0 ;  /* 0x00000000ff0f7431 */ /* 0x000fc800000001ff */
[----:B------:R-:W-:-:S07]  /*5340*/  MOV R27, R16 ;  /* 0x00000010001b7202 */ /* 0x000fce0000000f00 */
[----:B------:R-:W-:Y:S05]  /*5350*/  WARPSYNC.COLLECTIVE R10, `(.L_x_217) ;  /* 0x000000000a087348 */ /* 0x000fea0003c00000 */
[----:B------:R0:W1:Y:S02]  /*5360*/  SHFL.DOWN P3, R14, R27, R12, R13 ;  /* 0x0800000c1b0e7389 */ /* 0x000064000006000d */
[----:B01----:R-:W-:Y:S05]  /*5370*/  ENDCOLLECTIVE ;  /* 0x000000000000791b */ /* 0x003fea0003800000 */
.L_x_217:
[----:B------:R-:W-:Y:S02]  /*5380*/  HFMA2 R12, -RZ, RZ, 0, 1.1920928955078125e-07 ;  /* 0x00000002ff0c7431 */ /* 0x000fe400000001ff */
[----:B------:R-:W-:-:S05]  /*5390*/  FADD R18, R16, R14 ;  /* 0x0000000e10127221 */ /* 0x000fca0000000000 */
[----:B------:R-:W-:-:S07]  /*53a0*/  MOV R27, R18 ;  /* 0x00000012001b7202 */ /* 0x000fce0000000f00 */
[----:B------:R-:W-:Y:S05]  /*53b0*/  WARPSYNC.COLLECTIVE R10, `(.L_x_218) ;  /* 0x000000000a087348 */ /* 0x000fea0003c00000 */
[----:B------:R0:W1:Y:S02]  /*53c0*/  SHFL.DOWN P3, R14, R27, R12, R13 ;  /* 0x0800000c1b0e7389 */ /* 0x000064000006000d */
[----:B01----:R-:W-:Y:S05]  /*53d0*/  ENDCOLLECTIVE ;  /* 0x000000000000791b */ /* 0x003fea0003800000 */
.L_x_218:
[----:B------:R-:W-:Y:S01]  /*53e0*/  MOV R12, 0x1 ;  /* 0x00000001000c7802 */ /* 0x000fe20000000f00 */
[----:B------:R-:W-:-:S04]  /*53f0*/  FADD R19, R18, R14 ;  /* 0x0000000e12137221 */ /* 0x000fc80000000000 */
[----:B------:R-:W-:-:S07]  /*5400*/  IMAD.MOV.U32 R27, RZ, RZ, R19 ;  /* 0x000000ffff1b7224 */ /* 0x000fce00078e0013 */
[----:B------:R-:W-:Y:S05]  /*5410*/  WARPSYNC.COLLECTIVE R10, `(.L_x_219) ;  /* 0x000000000a087348 */ /* 0x000fea0003c00000 */
[----:B------:R0:W1:Y:S02]  /*5420*/  SHFL.DOWN P3, R14, R27, R12, R13 ;  /* 0x0800000c1b0e7389 */ /* 0x000064000006000d */
[----:B01----:R-:W-:Y:S05]  /*5430*/  ENDCOLLECTIVE ;  /* 0x000000000000791b */ /* 0x003fea0003800000 */
.L_x_219:
[----:B------:R-:W-:-:S07]  /*5440*/  FADD R14, R19, R14 ;  /* 0x0000000e130e7221 */ /* 0x000fce0000000000 */
[----:B------:R-:W-:Y:S05]  /*5450*/  WARPSYNC.COLLECTIVE R10, `(.L_x_220) ;  /* 0x000000000a087348 */ /* 0x000fea0003c00000 */
[----:B------:R0:W1:Y:S02]  /*5460*/  SHFL.IDX P3, R14, R14, R15, R29 ;  /* 0x0000000f0e0e7389 */ /* 0x000064000006001d */
[----:B01----:R-:W-:Y:S05]  /*5470*/  ENDCOLLECTIVE ;  /* 0x000000000000791b */ /* 0x003fea0003800000 */
.L_x_220:
[----:B------:R-:W-:Y:S01]  /*5480*/  MOV R0, R14 ;  /* 0x0000000e00007202 */ /* 0x000fe20000000f00 */
[----:B------:R-:W-:Y:S06]  /*5490*/  BRA `(.L_x_178) ;  /* 0xffffffec008c7947 */ /* 0x000fec000383ffff */
.L_x_180:
[----:B------:R-:W-:Y:S01]  /*54a0*/  HFMA2 R29, -RZ, RZ, 0, 1.847743988037109375e-06 ;  /* 0x0000001fff1d7431 */ /* 0x000fe200000001ff */
[----:B------:R-:W-:Y:S01]  /*54b0*/  BSSY B0, `(.L_x_221) ;  /* 0x0000007000007945 */ /* 0x000fe20003800000 */
[----:B01-3--:R-:W-:Y:S01]  /*54c0*/  MOV R14, R0 ;  /* 0x00000000000e7202 */ /* 0x00bfe20000000f00 */
[----:B------:R-:W-:Y:S01]  /*54d0*/  IMAD.MOV.U32 R15, RZ, RZ, RZ ;  /* 0x000000ffff0f7224 */ /* 0x000fe200078e00ff */
[----:B------:R-:W-:-:S07]  /*54e0*/  MOV R10, 0xffffffff ;  /* 0xffffffff000a7802 */ /* 0x000fce0000000f00 */
[----:B--2-4-:R-:W-:Y:S05]  /*54f0*/  WARPSYNC.COLLECTIVE R10, `(.L_x_222) ;  /* 0x000000000a087348 */ /* 0x014fea0003c00000 */
[----:B------:R0:W1:Y:S02]  /*5500*/  SHFL.IDX P3, R14, R14, R15, R29 ;  /* 0x0000000f0e0e7389 */ /* 0x000064000006001d */
[----:B012-4-:R-:W-:Y:S05]  /*5510*/  ENDCOLLECTIVE ;  /* 0x000000000000791b */ /* 0x017fea0003800000 */
.L_x_222:
[----:B------:R-:W-:Y:S05]  /*5520*/  BSYNC B0 ;  /* 0x0000000000007941 */ /* 0x000fea0003800000 */
.L_x_221:
[----:B------:R-:W-:Y:S01]  /*5530*/  IMAD.MOV.U32 R0, RZ, RZ, R14 ;  /* 0x000000ffff007224 */ /* 0x000fe200078e000e */
[----:B------:R-:W-:Y:S06]  /*5540*/  BRA `(.L_x_223) ;  /* 0xffffffec00747947 */ /* 0x000fec000383ffff */
.L_x_186:
[----:B------:R-:W-:Y:S01]  /*5550*/  HFMA2 R12, -RZ, RZ, 0, 9.5367431640625e-07 ;  /* 0x00000010ff0c7431 */ /* 0x000fe200000001ff */
[----:B-1----:R-:W-:Y:S01]  /*5560*/  MOV R27, R0 ;  /* 0x00000000001b7202 */ /* 0x002fe20000000f00 */
[----:B------:R-:W-:Y:S01]  /*5570*/  IMAD.MOV.U32 R13, RZ, RZ, 0x1f ;  /* 0x0000001fff0d7424 */ /* 0x000fe200078e00ff */
[----:B------:R-:W-:Y:S02]  /*5580*/  MOV R10, 0xffffffff ;  /* 0xffffffff000a7802 */ /* 0x000fe40000000f00 */
[----:B------:R-:W-:-:S07]  /*5590*/  MOV R29, 0x1f ;  /* 0x0000001f001d7802 */ /* 0x000fce0000000f00 */
[----:B--2-4-:R-:W-:Y:S05]  /*55a0*/  WARPSYNC.COLLECTIVE R10, `(.L_x_224) ;  /* 0x000000000a087348 */ /* 0x014fea0003c00000 */
[----:B------:R0:W1:Y:S02]  /*55b0*/  SHFL.DOWN P3, R14, R27, R12, R13 ;  /* 0x0800000c1b0e7389 */ /* 0x000064000006000d */
[----:B012-4-:R-:W-:Y:S05]  /*55c0*/  ENDCOLLECTIVE ;  /* 0x000000000000791b */ /* 0x017fea0003800000 */
.L_x_224:
[----:B------:R-:W-:Y:S02]  /*55d0*/  IMAD.MOV.U32 R12, RZ, RZ, 0x8 ;  /* 0x00000008ff0c7424 */ /* 0x000fe400078e00ff */
[----:B------:R-:W-:-:S05]  /*55e0*/  FADD R15, R0, R14 ;  /* 0x0000000e000f7221 */ /* 0x000fca0000000000 */
[----:B------:R-:W-:-:S07]  /*55f0*/  MOV R27, R15 ;  /* 0x0000000f001b7202 */ /* 0x000fce0000000f00 */
[----:B------:R-:W-:Y:S05]  /*5600*/  WARPSYNC.COLLECTIVE R10, `(.L_x_225) ;  /* 0x000000000a087348 */ /* 0x000fea0003c00000 */
[----:B------:R0:W1:Y:S02]  /*5610*/  SHFL.DOWN P3, R14, R27, R12, R13 ;  /* 0x0800000c1b0e7389 */ /* 0x000064000006000d */
[----:B01----:R-:W-:Y:S05]  /*5620*/  ENDCOLLECTIVE ;  /* 0x000000000000791b */ /* 0x003fea0003800000 */
.L_x_225:
[----:B------:R-:W-:Y:S02]  /*5630*/  HFMA2 R12, -RZ, RZ, 0, 2.384185791015625e-07 ;  /* 0x00000004ff0c7431 */ /* 0x000fe400000001ff */
[----:B------:R-:W-:Y:S01]  /*5640*/  FADD R16, R15, R14 ;  /* 0x0000000e0f107221 */ /* 0x000fe20000000000 */
[----:B------:R-:W-:-:S04]  /*5650*/  HFMA2 R15, -RZ, RZ, 0, 0 ;  /* 0x00000000ff0f7431 */ /* 0x000fc800000001ff */
[----:B------:R-:W-:-:S07]  /*5660*/  MOV R27, R16 ;  /* 0x00000010001b7202 */ /* 0x000fce0000000f00 */
[----:B------:R-:W-:Y:S05]  /*5670*/  WARPSYNC.COLLECTIVE R10, `(.L_x_226) ;  /* 0x000000000a087348 */ /* 0x000fea0003c00000 */
[----:B------:R0:W1:Y:S02]  /*5680*/  SHFL.DOWN P3, R14, R27, R12, R13 ;  /* 0x0800000c1b0e7389 */ /* 0x000064000006000d */
[----:B01----:R-:W-:Y:S05]  /*5690*/  ENDCOLLECTIVE ;  /* 0x000000000000791b */ /* 0x003fea0003800000 */
.L_x_226:
[----:B------:R-:W-:Y:S01]  /*56a0*/  MOV R12, 0x2 ;  /* 0x00000002000c7802 */ /* 0x000fe20000000f00 */
[----:B------:R-:W-:-:S04]  /*56b0*/  FADD R18, R16, R14 ;  /* 0x0000000e10127221 */ /* 0x000fc80000000000 */
[----:B------:R-:W-:-:S07]  /*56c0*/  IMAD.MOV.U32 R27, RZ, RZ, R18 ;  /* 0x000000ffff1b7224 */ /* 0x000fce00078e0012 */
[----:B------:R-:W-:Y:S05]  /*56d0*/  WARPSYNC.COLLECTIVE R10, `(.L_x_227) ;  /* 0x000000000a087348 */ /* 0x000fea0003c00000 */
[----:B------:R0:W1:Y:S02]  /*56e0*/  SHFL.DOWN P3, R14, R27, R12, R13 ;  /* 0x0800000c1b0e7389 */ /* 0x000064000006000d */
[----:B01----:R-:W-:Y:S05]  /*56f0*/  ENDCOLLECTIVE ;  /* 0x000000000000791b */ /* 0x003fea0003800000 */
.L_x_227:
[----:B------:R-:W-:Y:S02]  /*5700*/  IMAD.MOV.U32 R12, RZ, RZ, 0x1 ;  /* 0x00000001ff0c7424 */ /* 0x000fe400078e00ff */
[----:B------:R-:W-:-:S05]  /*5710*/  FADD R19, R18, R14 ;  /* 0x0000000e12137221 */ /* 0x000fca0000000000 */
[----:B------:R-:W-:-:S07]  /*5720*/  MOV R27, R19 ;  /* 0x00000013001b7202 */ /* 0x000fce0000000f00 */
[----:B------:R-:W-:Y:S05]  /*5730*/  WARPSYNC.COLLECTIVE R10, `(.L_x_228) ;  /* 0x000000000a087348 */ /* 0x000fea0003c00000 */
[----:B------:R0:W1:Y:S02]  /*5740*/  SHFL.DOWN P3, R14, R27, R12, R13 ;  /* 0x0800000c1b0e7389 */ /* 0x000064000006000d */
[----:B01----:R-:W-:Y:S05]  /*5750*/  ENDCOLLECTIVE ;  /* 0x000000000000791b */ /* 0x003fea0003800000 */
.L_x_228:
[----:B------:R-:W-:-:S07]  /*5760*/  FADD R14, R19, R14 ;  /* 0x0000000e130e7221 */ /* 0x000fce0000000000 */
[----:B------:R-:W-:Y:S05]  /*5770*/  WARPSYNC.COLLECTIVE R10, `(.L_x_229) ;  /* 0x000000000a087348 */ /* 0x000fea0003c00000 */
[----:B------:R0:W1:Y:S02]  /*5780*/  SHFL.IDX P3, R14, R14, R15, R29 ;  /* 0x0000000f0e0e7389 */ /* 0x000064000006001d */
[----:B01----:R-:W-:Y:S05]  /*5790*/  ENDCOLLECTIVE ;  /* 0x000000000000791b */ /* 0x003fea0003800000 */
.L_x_229:
[----:B------:R-:W-:Y:S01]  /*57a0*/  IMAD.MOV.U32 R0, RZ, RZ, R14 ;  /* 0x000000ffff007224 */ /* 0x000fe200078e000e */
[----:B------:R-:W-:Y:S06]  /*57b0*/  BRA `(.L_x_185) ;  /* 0xffffffec00a47947 */ /* 0x000fec000383ffff */
.L_x_187:
[----:B------:R-:W-:Y:S01]  /*57c0*/  HFMA2 R15, -RZ, RZ, 0, 0 ;  /* 0x00000000ff0f7431 */ /* 0x000fe200000001ff */
[----:B------:R-:W-:Y:S01]  /*57d0*/  BSSY B0, `(.L_x_230) ;  /* 0x0000007000007945 */ /* 0x000fe20003800000 */
[----:B01-3--:R-:W-:Y:S01]  /*57e0*/  MOV R14, R0 ;  /* 0x00000000000e7202 */ /* 0x00bfe20000000f00 */
[----:B------:R-:W-:Y:S01]  /*57f0*/  IMAD.MOV.U32 R29, RZ, RZ, 0x1f ;  /* 0x0000001fff1d7424 */ /* 0x000fe200078e00ff */
[----:B------:R-:W-:-:S07]  /*5800*/  MOV R10, 0xffffffff ;  /* 0xffffffff000a7802 */ /* 0x000fce0000000f00 */
[----:B--2-4-:R-:W-:Y:S05]  /*5810*/  WARPSYNC.COLLECTIVE R10, `(.L_x_231) ;  /* 0x000000000a087348 */ /* 0x014fea0003c00000 */
[----:B------:R0:W1:Y:S02]  /*5820*/  SHFL.IDX P3, R14, R14, R15, R29 ;  /* 0x0000000f0e0e7389 */ /* 0x000064000006001d */
[----:B012-4-:R-:W-:Y:S05]  /*5830*/  ENDCOLLECTIVE ;  /* 0x000000000000791b */ /* 0x017fea0003800000 */
.L_x_231:
[----:B------:R-:W-:Y:S05]  /*5840*/  BSYNC B0 ;  /* 0x0000000000007941 */ /* 0x000fea0003800000 */
.L_x_230:
[----:B------:R-:W-:Y:S01]  /*5850*/  MOV R10, R14 ;  /* 0x0000000e000a7202 */ /* 0x000fe20000000f00 */
[----:B------:R-:W-:Y:S06]  /*5860*/  BRA `(.L_x_232) ;  /* 0xffffffec008c7947 */ /* 0x000fec000383ffff */
.L_x_194:
[----:B------:R-:W-:Y:S02]  /*5870*/  HFMA2 R12, -RZ, RZ, 0, 9.5367431640625e-07 ;  /* 0x00000010ff0c7431 */ /* 0x000fe400000001ff */
[----:B--2---:R-:W-:Y:S01]  /*5880*/  IMAD.MOV.U32 R27, RZ, RZ, R0 ;  /* 0x000000ffff1b7224 */ /* 0x004fe200078e0000 */
[----:B------:R-:W-:Y:S01]  /*5890*/  MOV R13, 0x1f ;  /* 0x0000001f000d7802 */ /* 0x000fe20000000f00 */
[----:B---3--:R-:W-:Y:S01]  /*58a0*/  IMAD.MOV.U32 R10, RZ, RZ, -0x1 ;  /* 0xffffffffff0a7424 */ /* 0x008fe200078e00ff */
[----:B------:R-:W-:Y:S01]  /*58b0*/  MOV R29, 0x1f ;  /* 0x0000001f001d7802 */ /* 0x000fe20000000f00 */
[----:B------:R-:W-:-:S07]  /*58c0*/  IMAD.MOV.U32 R15, RZ, RZ, RZ ;  /* 0x000000ffff0f7224 */ /* 0x000fce00078e00ff */
[----:B0---4-:R-:W-:Y:S05]  /*58d0*/  WARPSYNC.COLLECTIVE R10, `(.L_x_233) ;  /* 0x000000000a087348 */ /* 0x011fea0003c00000 */
[----:B0-----:R0:W1:Y:S02]  /*58e0*/  SHFL.DOWN P3, R14, R27, R12, R13 ;  /* 0x0800000c1b0e7389 */ /* 0x001064000006000d */
[----:B01--4-:R-:W-:Y:S05]  /*58f0*/  ENDCOLLECTIVE ;  /* 0x000000000000791b */ /* 0x013fea0003800000 */
.L_x_233:
[----:B------:R-:W-:Y:S02]  /*5900*/  HFMA2 R12, -RZ, RZ, 0, 4.76837158203125e-07 ;  /* 0x00000008ff0c7431 */ /* 0x000fe400000001ff */
[----:B------:R-:W-:-:S05]  /*5910*/  FADD R4, R0, R14 ;  /* 0x0000000e00047221 */ /* 0x000fca0000000000 */
[----:B------:R-:W-:-:S07]  /*5920*/  MOV R27, R4 ;  /* 0x00000004001b7202 */ /* 0x000fce0000000f00 */
[----:B------:R-:W-:Y:S05]  /*5930*/  WARPSYNC.COLLECTIVE R10, `(.L_x_234) ;  /* 0x000000000a087348 */ /* 0x000fea0003c00000 */
[----:B------:R0:W1:Y:S02]  /*5940*/  SHFL.DOWN P3, R14, R27, R12, R13 ;  /* 0x0800000c1b0e7389 */ /* 0x000064000006000d */
[----:B01----:R-:W-:Y:S05]  /*5950*/  ENDCOLLECTIVE ;  /* 0x000000000000791b */ /* 0x003fea0003800000 */
.L_x_234:
[----:B------:R-:W-:Y:S01]  /*5960*/  MOV R12, 0x4 ;  /* 0x00000004000c7802 */ /* 0x000fe20000000f00 */
[----:B------:R-:W-:-:S04]  /*5970*/  FADD R6, R4, R14 ;  /* 0x0000000e04067221 */ /* 0x000fc80000000000 */
[----:B------:R-:W-:-:S07]  /*5980*/  IMAD.MOV.U32 R27, RZ, RZ, R6 ;  /* 0x000000ffff1b7224 */ /* 0x000fce00078e0006 */
[----:B------:R-:W-:Y:S05]  /*5990*/  WARPSYNC.COLLECTIVE R10, `(.L_x_235) ;  /* 0x000000000a087348 */ /* 0x000fea0003c00000 */
[----:B------:R0:W1:Y:S02]  /*59a0*/  SHFL.DOWN P3, R14, R27, R12, R13 ;  /* 0x0800000c1b0e7389 */ /* 0x000064000006000d */
[----:B01----:R-:W-:Y:S05]  /*59b0*/  ENDCOLLECTIVE ;  /* 0x000000000000791b */ /* 0x003fea0003800000 */
.L_x_235:
[----:B------:R-:W-:Y:S02]  /*59c0*/  IMAD.MOV.U32 R12, RZ, RZ, 0x2 ;  /* 0x00000002ff0c7424 */ /* 0x000fe400078e00ff */
[----:B------:R-:W-:-:S05]  /*59d0*/  FADD R7, R6, R14 ;  /* 0x0000000e06077221 */ /* 0x000fca0000000000 */
[----:B------:R-:W-:-:S07]  /*59e0*/  MOV R27, R7 ;  /* 0x00000007001b7202 */ /* 0x000fce0000000f00 */
[----:B------:R-:W-:Y:S05]  /*59f0*/  WARPSYNC.COLLECTIVE R10, `(.L_x_236) ;  /* 0x000000000a087348 */ /* 0x000fea0003c00000 */
[----:B------:R0:W1:Y:S02]  /*5a00*/  SHFL.DOWN P3, R14, R27, R12, R13 ;  /* 0x0800000c1b0e7389 */ /* 0x000064000006000d */
[----:B01----:R-:W-:Y:S05]  /*5a10*/  ENDCOLLECTIVE ;  /* 0x000000000000791b */ /* 0x003fea0003800000 */
.L_x_236:
[----:B------:R-:W-:Y:S02]  /*5a20*/  HFMA2 R12, -RZ, RZ, 0, 5.9604644775390625e-08 ;  /* 0x00000001ff0c7431 */ /* 0x000fe400000001ff */
[----:B------:R-:W-:-:S05]  /*5a30*/  FADD R8, R7, R14 ;  /* 0x0000000e07087221 */ /* 0x000fca0000000000 */
[----:B------:R-:W-:-:S07]  /*5a40*/  MOV R27, R8 ;  /* 0x00000008001b7202 */ /* 0x000fce0000000f00 */
[----:B------:R-:W-:Y:S05]  /*5a50*/  WARPSYNC.COLLECTIVE R10, `(.L_x_237) ;  /* 0x000000000a087348 */ /* 0x000fea0003c00000 */
[----:B------:R0:W1:Y:S02]  /*5a60*/  SHFL.DOWN P3, R14, R27, R12, R13 ;  /* 0x0800000c1b0e7389 */ /* 0x000064000006000d */
[----:B01----:R-:W-:Y:S05]  /*5a70*/  ENDCOLLECTIVE ;  /* 0x000000000000791b */ /* 0x003fea0003800000 */
.L_x_237:
[----:B------:R-:W-:-:S07]  /*5a80*/  FADD R14, R8, R14 ;  /* 0x0000000e080e7221 */ /* 0x000fce0000000000 */
[----:B------:R-:W-:Y:S05]  /*5a90*/  WARPSYNC.COLLECTIVE R10, `(.L_x_238) ;  /* 0x000000000a087348 */ /* 0x000fea0003c00000 */
[----:B------:R0:W1:Y:S02]  /*5aa0*/  SHFL.IDX P3, R14, R14, R15, R29 ;  /* 0x0000000f0e0e7389 */ /* 0x000064000006001d */
[----:B01----:R-:W-:Y:S05]  /*5ab0*/  ENDCOLLECTIVE ;  /* 0x000000000000791b */ /* 0x003fea0003800000 */
.L_x_238:
[----:B------:R-:W-:Y:S01]  /*5ac0*/  MOV R0, R14 ;  /* 0x0000000e00007202 */ /* 0x000fe20000000f00 */
[----:B------:R-:W-:Y:S06]  /*5ad0*/  BRA `(.L_x_193) ;  /* 0xffffffec00e07947 */ /* 0x000fec000383ffff */
.L_x_195:
[----:B------:R-:W-:Y:S01]  /*5ae0*/  HFMA2 R15, -RZ, RZ, 0, 0 ;  /* 0x00000000ff0f7431 */ /* 0x000fe200000001ff */
[----:B------:R-:W-:Y:S01]  /*5af0*/  BSSY B0, `(.L_x_239) ;  /* 0x0000007000007945 */ /* 0x000fe20003800000 */
[----:B0123--:R-:W-:Y:S01]  /*5b00*/  IMAD.MOV.U32 R14, RZ, RZ, R0 ;  /* 0x000000ffff0e7224 */ /* 0x00ffe200078e0000 */
[----:B------:R-:W-:Y:S01]  /*5b10*/  MOV R29, 0x1f ;  /* 0x0000001f001d7802 */ /* 0x000fe20000000f00 */
[----:B------:R-:W-:-:S07]  /*5b20*/  IMAD.MOV.U32 R10, RZ, RZ, -0x1 ;  /* 0xffffffffff0a7424 */ /* 0x000fce00078e00ff */
[----:B----4-:R-:W-:Y:S05]  /*5b30*/  WARPSYNC.COLLECTIVE R10, `(.L_x_240) ;  /* 0x000000000a087348 */ /* 0x010fea0003c00000 */
[----:B------:R0:W1:Y:S02]  /*5b40*/  SHFL.IDX P3, R14, R14, R15, R29 ;  /* 0x0000000f0e0e7389 */ /* 0x000064000006001d */
[----:B01--4-:R-:W-:Y:S05]  /*5b50*/  ENDCOLLECTIVE ;  /* 0x000000000000791b */ /* 0x013fea0003800000 */
.L_x_240:
[----:B------:R-:W-:Y:S05]  /*5b60*/  BSYNC B0 ;  /* 0x0000000000007941 */ /* 0x000fea0003800000 */
.L_x_239:
[----:B------:R-:W-:Y:S01]  /*5b70*/  MOV R4, R14 ;  /* 0x0000000e00047202 */ /* 0x000fe20000000f00 */
[----:B------:R-:W-:Y:S06]  /*5b80*/  BRA `(.L_x_241) ;  /* 0xffffffec00c87947 */ /* 0x000fec000383ffff */
        .weak           $__internal_1_$__cuda_sm3x_div_rn_noftz_f32_slowpath
        .type           $__internal_1_$__cuda_sm3x_div_rn_noftz_f32_slowpath,@function
        .size           $__internal_1_$__cuda_sm3x_div_rn_noftz_f32_slowpath,(.L_x_255 - $__internal_1_$__cuda_sm3x_div_rn_noftz_f32_slowpath)
$__internal_1_$__cuda_sm3x_div_rn_noftz_f32_slowpath:
[----:B------:R-:W-:Y:S01]  /*5b90*/  SHF.R.U32.HI R12, RZ, 0x17, R5 ;  /* 0x00000017ff0c7819 */ /* 0x000fe20000011605 */
[----:B------:R-:W-:Y:S01]  /*5ba0*/  BSSY.RECONVERGENT B1, `(.L_x_242) ;  /* 0x0000063000017945 */ /* 0x000fe20003800200 */
[----:B------:R-:W-:Y:S02]  /*5bb0*/  SHF.R.U32.HI R13, RZ, 0x17, R0 ;  /* 0x00000017ff0d7819 */ /* 0x000fe40000011600 */
[----:B------:R-:W-:Y:S02]  /*5bc0*/  LOP3.LUT R12, R12, 0xff, RZ, 0xc0, !PT ;  /* 0x000000ff0c0c7812 */ /* 0x000fe400078ec0ff */
[----:B------:R-:W-:Y:S02]  /*5bd0*/  LOP3.LUT R21, R13, 0xff, RZ, 0xc0, !PT ;  /* 0x000000ff0d157812 */ /* 0x000fe400078ec0ff */
[----:B------:R-:W-:Y:S02]  /*5be0*/  IADD3 R16, PT, PT, R12, -0x1, RZ ;  /* 0xffffffff0c107810 */ /* 0x000fe40007ffe0ff */
[----:B------:R-:W-:Y:S01]  /*5bf0*/  MOV R15, R5 ;  /* 0x00000005000f7202 */ /* 0x000fe20000000f00 */
[----:B------:R-:W-:Y:S01]  /*5c00*/  VIADD R14, R21, 0xffffffff ;  /* 0xffffffff150e7836 */ /* 0x000fe20000000000 */
        /* <DEDUP_REMOVED lines=22> */
[----:B------:R-:W-:Y:S01]  /*5d70*/  @P0 IMAD.MOV.U32 R13, RZ, RZ, RZ ;  /* 0x000000ffff0d0224 */ /* 0x000fe200078e00ff */
[----:B------:R-:W-:Y:S01]  /*5d80*/  @!P0 MOV R13, 0xffffffc0 ;  /* 0xffffffc0000d8802 */ /* 0x000fe20000000f00 */
[----:B------:R-:W-:Y:S01]  /*5d90*/  @!P0 FFMA R0, R0, 1.84467440737095516160e+19, RZ ;  /* 0x5f80000000008823 */ /* 0x000fe200000000ff */
[----:B------:R-:W-:Y:S02]  /*5da0*/  @!P1 FFMA R15, R5, 1.84467440737095516160e+19, RZ ;  /* 0x5f800000050f9823 */ /* 0x000fe400000000ff */
[----:B------:R-:W-:-:S07]  /*5db0*/  @!P1 IADD3 R13, PT, PT, R13, 0x40, RZ ;  /* 0x000000400d0d9810 */ /* 0x000fce0007ffe0ff */
.L_x_243:
[----:B------:R-:W-:Y:S01]  /*5dc0*/  LEA R14, R12, 0xc0800000, 0x17 ;  /* 0xc08000000c0e7811 */ /* 0x000fe200078eb8ff */
[----:B------:R-:W-:Y:S01]  /*5dd0*/  BSSY.RECONVERGENT B2, `(.L_x_248) ;  /* 0x0000036000027945 */ /* 0x000fe20003800200 */
[----:B------:R-:W-:-:S03]  /*5de0*/  IADD3 R21, PT, PT, R21, -0x7f, RZ ;  /* 0xffffff8115157810 */ /* 0x000fc60007ffe0ff */
[----:B------:R-:W-:Y:S02]  /*5df0*/  IMAD.IADD R16, R15, 0x1, -R14 ;  /* 0x000000010f107824 */ /* 0x000fe400078e0a0e */
[C---:B------:R-:W-:Y:S02]  /*5e00*/  IMAD R0, R21.reuse, -0x800000, R0 ;  /* 0xff80000015007824 */ /* 0x040fe400078e0200 */
        /* <DEDUP_REMOVED lines=25> */
[C---:B------:R-:W-:Y:S02]  /*5fa0*/  ISETP.NE.AND P3, PT, R16.reuse, RZ, PT ;  /* 0x000000ff1000720c */ /* 0x040fe40003f65270 */
[----:B------:R-:W-:Y:S02]  /*5fb0*/  ISETP.NE.AND P1, PT, R16, RZ, PT ;  /* 0x000000ff1000720c */ /* 0x000fe40003f25270 */
[----:B------:R-:W-:Y:S01]  /*5fc0*/  LOP3.LUT R13, R12, 0x7fffff, RZ, 0xc0, !PT ;  /* 0x007fffff0c0d7812 */ /* 0x000fe200078ec0ff */
[CCC-:B------:R-:W-:Y:S01]  /*5fd0*/  FFMA.RP R12, R15.reuse, R19.reuse, R14.reuse ;  /* 0x000000130f0c7223 */ /* 0x1c0fe2000000800e */
[----:B------:R-:W-:Y:S01]  /*5fe0*/  FFMA.RM R15, R15, R19, R14 ;  /* 0x000000130f0f7223 */ /* 0x000fe2000000400e */
[----:B------:R-:W-:Y:S01]  /*5ff0*/  IADD3 R14, PT, PT, R16, 0x20, RZ ;  /* 0x00000020100e7810 */ /* 0x000fe20007ffe0ff */
[----:B------:R-:W-:Y:S01]  /*6000*/  IMAD.MOV R16, RZ, RZ, -R16 ;  /* 0x000000ffff107224 */ /* 0x000fe200078e0a10 */
[----:B------:R-:W-:-:S02]  /*6010*/  LOP3.LUT R13, R13, 0x800000, RZ, 0xfc, !PT ;  /* 0x008000000d0d7812 */ /* 0x000fc400078efcff */
[----:B------:R-:W-:Y:S02]  /*6020*/  FSETP.NEU.FTZ.AND P0, PT, R12, R15, PT ;  /* 0x0000000f0c00720b */ /* 0x000fe40003f1d000 */
[----:B------:R-:W-:Y:S02]  /*6030*/  SHF.L.U32 R14, R13, R14, RZ ;  /* 0x0000000e0d0e7219 */ /* 0x000fe400000006ff */
[----:B------:R-:W-:Y:S02]  /*6040*/  SEL R12, R16, RZ, P3 ;  /* 0x000000ff100c7207 */ /* 0x000fe40001800000 */
[----:B------:R-:W-:Y:S02]  /*6050*/  ISETP.NE.AND P1, PT, R14, RZ, P1 ;  /* 0x000000ff0e00720c */ /* 0x000fe40000f25270 */
[----:B------:R-:W-:Y:S02]  /*6060*/  SHF.R.U32.HI R12, RZ, R12, R13 ;  /* 0x0000000cff0c7219 */ /* 0x000fe4000001160d */
[----:B------:R-:W-:-:S02]  /*6070*/  PLOP3.LUT P0, PT, P0, P1, PT, 0xf8, 0x8f ;  /* 0x00000000008f781c */ /* 0x000fc40000703f70 */
[----:B------:R-:W-:Y:S02]  /*6080*/  SHF.R.U32.HI R14, RZ, 0x1, R12 ;  /* 0x00000001ff0e7819 */ /* 0x000fe4000001160c */
[----:B------:R-:W-:-:S04]  /*6090*/  SEL R13, RZ, 0x1, !P0 ;  /* 0x00000001ff0d7807 */ /* 0x000fc80004000000 */
[----:B------:R-:W-:-:S04]  /*60a0*/  LOP3.LUT R13, R13, 0x1, R14, 0xf8, !PT ;  /* 0x000000010d0d7812 */ /* 0x000fc800078ef80e */
[----:B------:R-:W-:-:S04]  /*60b0*/  LOP3.LUT R13, R13, R12, RZ, 0xc0, !PT ;  /* 0x0000000c0d0d7212 */ /* 0x000fc800078ec0ff */
[----:B------:R-:W-:-:S04]  /*60c0*/  IADD3 R13, PT, PT, R14, R13, RZ ;  /* 0x0000000d0e0d7210 */ /* 0x000fc80007ffe0ff */
[----:B------:R-:W-:Y:S01]  /*60d0*/  LOP3.LUT R0, R13, R0, RZ, 0xfc, !PT ;  /* 0x000000000d007212 */ /* 0x000fe200078efcff */
[----:B------:R-:W-:Y:S06]  /*60e0*/  BRA `(.L_x_251) ;  /* 0x0000000000107947 */ /* 0x000fec0003800000 */
.L_x_250:
[----:B------:R-:W-:-:S04]  /*60f0*/  LOP3.LUT R0, R0, 0x80000000, RZ, 0xc0, !PT ;  /* 0x8000000000007812 */ /* 0x000fc800078ec0ff */
[----:B------:R-:W-:Y:S01]  /*6100*/  LOP3.LUT R0, R0, 0x7f800000, RZ, 0xfc, !PT ;  /* 0x7f80000000007812 */ /* 0x000fe200078efcff */
[----:B------:R-:W-:Y:S06]  /*6110*/  BRA `(.L_x_251) ;  /* 0x0000000000047947 */ /* 0x000fec0003800000 */
.L_x_249:
[----:B------:R-:W-:-:S07]  /*6120*/  LEA R0, R13, R0, 0x17 ;  /* 0x000000000d007211 */ /* 0x000fce00078eb8ff */
.L_x_251:
[----:B------:R-:W-:Y:S05]  /*6130*/  BSYNC.RECONVERGENT B2 ;  /* 0x0000000000027941 */ /* 0x000fea0003800200 */
.L_x_248:
[----:B------:R-:W-:Y:S05]  /*6140*/  BRA `(.L_x_252) ;  /* 0x0000000000207947 */ /* 0x000fea0003800000 */
.L_x_247:
[----:B------:R-:W-:-:S04]  /*6150*/  LOP3.LUT R0, R15, 0x80000000, R0, 0x48, !PT ;  /* 0x800000000f007812 */ /* 0x000fc800078e4800 */
[----:B------:R-:W-:Y:S01]  /*6160*/  LOP3.LUT R0, R0, 0x7f800000, RZ, 0xfc, !PT ;  /* 0x7f80000000007812 */ /* 0x000fe200078efcff */
[----:B------:R-:W-:Y:S06]  /*6170*/  BRA `(.L_x_252) ;  /* 0x0000000000147947 */ /* 0x000fec0003800000 */
.L_x_246:
[----:B------:R-:W-:Y:S01]  /*6180*/  LOP3.LUT R0, R15, 0x80000000, R0, 0x48, !PT ;  /* 0x800000000f007812 */ /* 0x000fe200078e4800 */
[----:B------:R-:W-:Y:S06]  /*6190*/  BRA `(.L_x_252) ;  /* 0x00000000000c7947 */ /* 0x000fec0003800000 */
.L_x_245:
[----:B------:R-:W0:Y:S01]  /*61a0*/  MUFU.RSQ R0, -QNAN ;  /* 0xffc0000000007908 */ /* 0x000e220000001400 */
[----:B------:R-:W-:Y:S05]  /*61b0*/  BRA `(.L_x_252) ;  /* 0x0000000000047947 */ /* 0x000fea0003800000 */
.L_x_244:
[----:B------:R-:W-:-:S07]  /*61c0*/  FADD.FTZ R0, R0, R5 ;  /* 0x0000000500007221 */ /* 0x000fce0000010000 */
.L_x_252:
[----:B------:R-:W-:Y:S05]  /*61d0*/  BSYNC.RECONVERGENT B1 ;  /* 0x0000000000017941 */ /* 0x000fea0003800200 */
.L_x_242:
[----:B------:R-:W-:Y:S01]  /*61e0*/  HFMA2 R13, -RZ, RZ, 0, 0 ;  /* 0x00000000ff0d7431 */ /* 0x000fe200000001ff */
[----:B------:R-:W-:Y:S01]  /*61f0*/  MOV R12, R10 ;  /* 0x0000000a000c7202 */ /* 0x000fe20000000f00 */
[----:B0-----:R-:W-:-:S03]  /*6200*/  IMAD.MOV.U32 R15, RZ, RZ, R0 ;  /* 0x000000ffff0f7224 */ /* 0x001fc600078e0000 */
[----:B------:R-:W-:Y:S05]  /*6210*/  RET.REL.NODEC R12 `(_Z28waller_operator_tiled_kernelPKfS0_S0_Pfiif) ;  /* 0xffffff9c0c787950 */ /* 0x000fea0003c3ffff */
.L_x_253:
        /* <DEDUP_REMOVED lines=14> */
.L_x_255:


//--------------------- .nv.shared._Z38waller_operator_multihead_tiled_kernelPKfS0_S0_Pfiiif --------------------------
	.section	.nv.shared._Z38waller_operator_multihead_tiled_kernelPKfS0_S0_Pfiiif,"aw",@nobits
	.sectionflags	@""
	.align	16
	.zero		1024


//--------------------- .nv.shared.reserved.0     --------------------------
	.section	.nv.shared.reserved.0,"aw",@nobits
	.weak		__nv_reservedSMEM_offset_0_alias
	.size		__nv_reservedSMEM_offset_0_alias, 0, 64
	.other		__nv_reservedSMEM_offset_0_alias,@"STO_CUDA_RESERVED_SHARED STV_DEFAULT"
__nv_reservedSMEM_offset_0_alias:
	.zero		0
	.zero		64


//--------------------- .nv.shared._Z28waller_operator_tiled_kernelPKfS0_S0_Pfiif --------------------------
	.section	.nv.shared._Z28waller_operator_tiled_kernelPKfS0_S0_Pfiif,"aw",@nobits
	.sectionflags	@""
	.align	16
	.zero		1024


//--------------------- .nv.constant0._Z38waller_operator_multihead_tiled_kernelPKfS0_S0_Pfiiif --------------------------
	.section	.nv.constant0._Z38waller_operator_multihead_tiled_kernelPKfS0_S0_Pfiiif,"a",@progbits
	.sectionflags	@""
	.align	4
.nv.constant0._Z38waller_operator_multihead_tiled_kernelPKfS0_S0_Pfiiif:
	.zero		944


//--------------------- .nv.constant0._Z28waller_operator_tiled_kernelPKfS0_S0_Pfiif --------------------------
	.section	.nv.constant0._Z28waller_operator_tiled_kernelPKfS0_S0_Pfiif,"a",@progbits
	.sectionflags	@""
	.align	4
.nv.constant0._Z28waller_operator_tiled_kernelPKfS0_S0_Pfiif:
	.zero		940


//--------------------- SYMBOLS --------------------------

	.type		.nv.reservedSmem.offset0,@object
	.size		.nv.reservedSmem.offset0,0x4
	.type		.nv.reservedSmem.cap,@object
	.size		.nv.reservedSmem.cap,0x4
